//
// Generated by NVIDIA NVVM Compiler
//
// Compiler Build ID: CL-36424714
// Cuda compilation tools, release 13.0, V13.0.88
// Based on NVVM 20.0.0
//

.version 9.0
.target sm_100
.address_size 64

	// .globl	_Z19myevd_fused_batchedPdS_S_S_Piiii
// _ZZ19myevd_fused_batchedPdS_S_S_PiiiiE8shared_G has been demoted
// _ZZ19myevd_fused_batchedPdS_S_S_PiiiiE17shared_roundRobin has been demoted
// _ZZ19myevd_fused_batchedPdS_S_S_PiiiiE4step has been demoted
// _ZZ19myevd_fused_batchedPdS_S_S_PiiiiE8shared_V has been demoted
// _ZZ19myevd_fused_batchedPdS_S_S_PiiiiE16shared_operators has been demoted
// _ZZ19myevd_fused_batchedPdS_S_S_PiiiiE12shared_pairs has been demoted
// _ZZ21myevd_fused_batched_4PdS_S_S_PiiiiE8shared_G has been demoted
// _ZZ21myevd_fused_batched_4PdS_S_S_PiiiiE17shared_roundRobin has been demoted
// _ZZ21myevd_fused_batched_4PdS_S_S_PiiiiE4step has been demoted
// _ZZ21myevd_fused_batched_4PdS_S_S_PiiiiE8shared_V has been demoted
// _ZZ21myevd_fused_batched_4PdS_S_S_PiiiiE16shared_operators has been demoted
// _ZZ21myevd_fused_batched_4PdS_S_S_PiiiiE12shared_pairs has been demoted
// _ZZ21myevd_fused_batched_8PdS_S_S_PiiiiE8shared_G has been demoted
// _ZZ21myevd_fused_batched_8PdS_S_S_PiiiiE17shared_roundRobin has been demoted
// _ZZ21myevd_fused_batched_8PdS_S_S_PiiiiE4step has been demoted
// _ZZ21myevd_fused_batched_8PdS_S_S_PiiiiE8shared_V has been demoted
// _ZZ21myevd_fused_batched_8PdS_S_S_PiiiiE16shared_operators has been demoted
// _ZZ21myevd_fused_batched_8PdS_S_S_PiiiiE12shared_pairs has been demoted
// _ZZ22myevd_fused_batched_16PdS_S_S_PiiiiE8shared_G has been demoted
// _ZZ22myevd_fused_batched_16PdS_S_S_PiiiiE17shared_roundRobin has been demoted
// _ZZ22myevd_fused_batched_16PdS_S_S_PiiiiE8shared_V has been demoted
// _ZZ22myevd_fused_batched_16PdS_S_S_PiiiiE16shared_operators has been demoted
// _ZZ22myevd_fused_batched_16PdS_S_S_PiiiiE12shared_pairs has been demoted
// _ZZ22myevd_fused_batched_16PdS_S_S_PiiiiE4step has been demoted
// _ZZ22myevd_fused_batched_24PdS_S_S_PiiiiE8shared_G has been demoted
// _ZZ22myevd_fused_batched_24PdS_S_S_PiiiiE17shared_roundRobin has been demoted
// _ZZ22myevd_fused_batched_24PdS_S_S_PiiiiE4step has been demoted
// _ZZ22myevd_fused_batched_24PdS_S_S_PiiiiE8shared_V has been demoted
// _ZZ22myevd_fused_batched_24PdS_S_S_PiiiiE16shared_operators has been demoted
// _ZZ22myevd_fused_batched_24PdS_S_S_PiiiiE12shared_pairs has been demoted

.visible .entry _Z19myevd_fused_batchedPdS_S_S_Piiii(
	.param .u64 .ptr .align 1 _Z19myevd_fused_batchedPdS_S_S_Piiii_param_0,
	.param .u64 .ptr .align 1 _Z19myevd_fused_batchedPdS_S_S_Piiii_param_1,
	.param .u64 .ptr .align 1 _Z19myevd_fused_batchedPdS_S_S_Piiii_param_2,
	.param .u64 .ptr .align 1 _Z19myevd_fused_batchedPdS_S_S_Piiii_param_3,
	.param .u64 .ptr .align 1 _Z19myevd_fused_batchedPdS_S_S_Piiii_param_4,
	.param .u32 _Z19myevd_fused_batchedPdS_S_S_Piiii_param_5,
	.param .u32 _Z19myevd_fused_batchedPdS_S_S_Piiii_param_6,
	.param .u32 _Z19myevd_fused_batchedPdS_S_S_Piiii_param_7
)
{
	.reg .pred 	%p<35>;
	.reg .b32 	%r<242>;
	.reg .b64 	%rd<61>;
	.reg .b64 	%fd<93>;
	// demoted variable
	.shared .align 8 .b8 _ZZ19myevd_fused_batchedPdS_S_S_PiiiiE8shared_G[8192];
	// demoted variable
	.shared .align 4 .b8 _ZZ19myevd_fused_batchedPdS_S_S_PiiiiE17shared_roundRobin[3968];
	// demoted variable
	.shared .align 4 .u32 _ZZ19myevd_fused_batchedPdS_S_S_PiiiiE4step;
	// demoted variable
	.shared .align 8 .b8 _ZZ19myevd_fused_batchedPdS_S_S_PiiiiE8shared_V[8192];
	// demoted variable
	.shared .align 8 .b8 _ZZ19myevd_fused_batchedPdS_S_S_PiiiiE16shared_operators[512];
	// demoted variable
	.shared .align 4 .b8 _ZZ19myevd_fused_batchedPdS_S_S_PiiiiE12shared_pairs[256];
	ld.param.u64 	%rd6, [_Z19myevd_fused_batchedPdS_S_S_Piiii_param_0];
	ld.param.u64 	%rd7, [_Z19myevd_fused_batchedPdS_S_S_Piiii_param_1];
	ld.param.u64 	%rd8, [_Z19myevd_fused_batchedPdS_S_S_Piiii_param_2];
	ld.param.u32 	%r78, [_Z19myevd_fused_batchedPdS_S_S_Piiii_param_5];
	ld.param.u32 	%r79, [_Z19myevd_fused_batchedPdS_S_S_Piiii_param_6];
	ld.param.u32 	%r80, [_Z19myevd_fused_batchedPdS_S_S_Piiii_param_7];
	cvta.to.global.u64 	%rd1, %rd7;
	cvta.to.global.u64 	%rd2, %rd6;
	cvta.to.global.u64 	%rd3, %rd8;
	mov.u32 	%r1, %tid.x;
	mov.u32 	%r2, %tid.y;
	setp.lt.s32 	%p2, %r80, 1;
	mov.f64 	%fd90, 0d0000000000000000;
	@%p2 bra 	$L__BB0_42;
	setp.lt.u32 	%p3, %r80, 4;
	mov.f64 	%fd90, 0d0000000000000000;
	mov.b32 	%r235, 0;
	@%p3 bra 	$L__BB0_32;
	and.b32  	%r82, %r80, 2147483644;
	neg.s32 	%r234, %r82;
	mov.u32 	%r83, %ctaid.y;
	mov.u32 	%r84, %ctaid.x;
	mad.lo.s32 	%r85, %r83, %r78, %r84;
	mul.lo.s32 	%r86, %r80, %r85;
	add.s32 	%r87, %r86, 2;
	mul.lo.s32 	%r88, %r79, %r87;
	add.s32 	%r89, %r2, %r88;
	add.s32 	%r90, %r89, -1;
	mad.lo.s32 	%r233, %r79, %r90, %r1;
	mul.lo.s32 	%r91, %r79, %r79;
	shl.b32 	%r5, %r91, 2;
	add.s32 	%r92, %r86, 3;
	mul.lo.s32 	%r93, %r79, %r92;
	add.s32 	%r94, %r1, %r93;
	add.s32 	%r95, %r94, -1;
	mad.lo.s32 	%r232, %r79, %r95, %r2;
	add.s32 	%r96, %r2, %r93;
	add.s32 	%r97, %r96, -1;
	mad.lo.s32 	%r231, %r79, %r97, %r1;
	mad.lo.s32 	%r230, %r79, %r96, %r1;
	mul.lo.s32 	%r98, %r86, %r79;
	add.s32 	%r99, %r98, %r79;
	add.s32 	%r100, %r2, %r99;
	add.s32 	%r101, %r100, -1;
	mad.lo.s32 	%r229, %r79, %r101, %r1;
	add.s32 	%r102, %r1, %r88;
	add.s32 	%r103, %r102, -1;
	mad.lo.s32 	%r228, %r79, %r103, %r2;
	mad.lo.s32 	%r227, %r79, %r89, %r1;
	mad.lo.s32 	%r226, %r79, %r100, %r1;
	add.s32 	%r104, %r1, %r99;
	add.s32 	%r105, %r104, -1;
	mad.lo.s32 	%r225, %r79, %r105, %r2;
	add.s32 	%r106, %r2, %r98;
	add.s32 	%r107, %r106, -1;
	mad.lo.s32 	%r224, %r79, %r107, %r1;
	add.s32 	%r108, %r86, -1;
	mad.lo.s32 	%r109, %r79, %r108, %r2;
	add.s32 	%r110, %r109, -1;
	mad.lo.s32 	%r223, %r79, %r110, %r1;
	add.s32 	%r111, %r1, %r98;
	add.s32 	%r112, %r111, -1;
	mad.lo.s32 	%r222, %r79, %r112, %r2;
	mad.lo.s32 	%r221, %r79, %r106, %r1;
	mov.f64 	%fd90, 0d0000000000000000;
$L__BB0_3:
	setp.ge.s32 	%p4, %r2, %r79;
	@%p4 bra 	$L__BB0_7;
	setp.ge.s32 	%p6, %r1, %r79;
	@%p6 bra 	$L__BB0_6;
	mul.wide.u32 	%rd15, %r221, 8;
	add.s64 	%rd16, %rd1, %rd15;
	ld.global.f64 	%fd82, [%rd16];
	bra.uni 	$L__BB0_10;
$L__BB0_6:
	mul.wide.u32 	%rd13, %r224, 8;
	add.s64 	%rd14, %rd2, %rd13;
	ld.global.f64 	%fd82, [%rd14];
	bra.uni 	$L__BB0_10;
$L__BB0_7:
	setp.ge.s32 	%p5, %r1, %r79;
	@%p5 bra 	$L__BB0_9;
	mul.wide.u32 	%rd11, %r222, 8;
	add.s64 	%rd12, %rd2, %rd11;
	ld.global.f64 	%fd82, [%rd12];
	bra.uni 	$L__BB0_10;
$L__BB0_9:
	mul.wide.u32 	%rd9, %r223, 8;
	add.s64 	%rd10, %rd3, %rd9;
	ld.global.f64 	%fd82, [%rd10];
$L__BB0_10:
	setp.lt.s32 	%p7, %r2, %r79;
	add.f64 	%fd7, %fd90, %fd82;
	@%p7 bra 	$L__BB0_14;
	setp.lt.s32 	%p8, %r1, %r79;
	@%p8 bra 	$L__BB0_13;
	mul.wide.u32 	%rd17, %r224, 8;
	add.s64 	%rd18, %rd3, %rd17;
	ld.global.f64 	%fd83, [%rd18];
	bra.uni 	$L__BB0_17;
$L__BB0_13:
	mul.wide.u32 	%rd19, %r225, 8;
	add.s64 	%rd20, %rd2, %rd19;
	ld.global.f64 	%fd83, [%rd20];
	bra.uni 	$L__BB0_17;
$L__BB0_14:
	setp.lt.s32 	%p9, %r1, %r79;
	@%p9 bra 	$L__BB0_16;
	mul.wide.u32 	%rd21, %r229, 8;
	add.s64 	%rd22, %rd2, %rd21;
	ld.global.f64 	%fd83, [%rd22];
	bra.uni 	$L__BB0_17;
$L__BB0_16:
	mul.wide.u32 	%rd23, %r226, 8;
	add.s64 	%rd24, %rd1, %rd23;
	ld.global.f64 	%fd83, [%rd24];
$L__BB0_17:
	add.f64 	%fd13, %fd7, %fd83;
	@%p7 bra 	$L__BB0_21;
	setp.lt.s32 	%p11, %r1, %r79;
	@%p11 bra 	$L__BB0_20;
	mul.wide.u32 	%rd25, %r229, 8;
	add.s64 	%rd26, %rd3, %rd25;
	ld.global.f64 	%fd84, [%rd26];
	bra.uni 	$L__BB0_24;
$L__BB0_20:
	mul.wide.u32 	%rd27, %r228, 8;
	add.s64 	%rd28, %rd2, %rd27;
	ld.global.f64 	%fd84, [%rd28];
	bra.uni 	$L__BB0_24;
$L__BB0_21:
	setp.lt.s32 	%p12, %r1, %r79;
	@%p12 bra 	$L__BB0_23;
	mul.wide.u32 	%rd29, %r233, 8;
	add.s64 	%rd30, %rd2, %rd29;
	ld.global.f64 	%fd84, [%rd30];
	bra.uni 	$L__BB0_24;
$L__BB0_23:
	mul.wide.u32 	%rd31, %r227, 8;
	add.s64 	%rd32, %rd1, %rd31;
	ld.global.f64 	%fd84, [%rd32];
$L__BB0_24:
	add.f64 	%fd19, %fd13, %fd84;
	@%p7 bra 	$L__BB0_28;
	setp.lt.s32 	%p14, %r1, %r79;
	@%p14 bra 	$L__BB0_27;
	mul.wide.u32 	%rd33, %r233, 8;
	add.s64 	%rd34, %rd3, %rd33;
	ld.global.f64 	%fd85, [%rd34];
	bra.uni 	$L__BB0_31;
$L__BB0_27:
	mul.wide.u32 	%rd35, %r232, 8;
	add.s64 	%rd36, %rd2, %rd35;
	ld.global.f64 	%fd85, [%rd36];
	bra.uni 	$L__BB0_31;
$L__BB0_28:
	setp.lt.s32 	%p15, %r1, %r79;
	@%p15 bra 	$L__BB0_30;
	mul.wide.u32 	%rd37, %r231, 8;
	add.s64 	%rd38, %rd2, %rd37;
	ld.global.f64 	%fd85, [%rd38];
	bra.uni 	$L__BB0_31;
$L__BB0_30:
	mul.wide.u32 	%rd39, %r230, 8;
	add.s64 	%rd40, %rd1, %rd39;
	ld.global.f64 	%fd85, [%rd40];
$L__BB0_31:
	and.b32  	%r235, %r80, 2147483644;
	add.f64 	%fd90, %fd19, %fd85;
	add.s32 	%r234, %r234, 4;
	add.s32 	%r233, %r233, %r5;
	add.s32 	%r232, %r232, %r5;
	add.s32 	%r231, %r231, %r5;
	add.s32 	%r230, %r230, %r5;
	add.s32 	%r229, %r229, %r5;
	add.s32 	%r228, %r228, %r5;
	add.s32 	%r227, %r227, %r5;
	add.s32 	%r226, %r226, %r5;
	add.s32 	%r225, %r225, %r5;
	add.s32 	%r224, %r224, %r5;
	add.s32 	%r223, %r223, %r5;
	add.s32 	%r222, %r222, %r5;
	add.s32 	%r221, %r221, %r5;
	setp.ne.s32 	%p16, %r234, 0;
	@%p16 bra 	$L__BB0_3;
$L__BB0_32:
	and.b32  	%r48, %r80, 3;
	setp.eq.s32 	%p17, %r48, 0;
	@%p17 bra 	$L__BB0_42;
	mov.u32 	%r113, %ctaid.y;
	mov.u32 	%r114, %ctaid.x;
	mad.lo.s32 	%r115, %r113, %r78, %r114;
	mad.lo.s32 	%r116, %r80, %r115, %r235;
	mul.lo.s32 	%r117, %r79, %r116;
	add.s32 	%r118, %r2, %r117;
	mad.lo.s32 	%r240, %r79, %r118, %r1;
	mul.lo.s32 	%r50, %r79, %r79;
	add.s32 	%r119, %r118, -1;
	mad.lo.s32 	%r239, %r79, %r119, %r1;
	add.s32 	%r120, %r1, %r117;
	add.s32 	%r121, %r120, -1;
	mad.lo.s32 	%r238, %r79, %r121, %r2;
	add.s32 	%r122, %r116, -1;
	mad.lo.s32 	%r123, %r79, %r122, %r2;
	add.s32 	%r124, %r123, -1;
	mad.lo.s32 	%r237, %r79, %r124, %r1;
	neg.s32 	%r236, %r48;
$L__BB0_34:
	.pragma "nounroll";
	setp.lt.s32 	%p18, %r2, %r79;
	@%p18 bra 	$L__BB0_38;
	setp.lt.s32 	%p19, %r1, %r79;
	@%p19 bra 	$L__BB0_37;
	mul.wide.u32 	%rd41, %r237, 8;
	add.s64 	%rd42, %rd3, %rd41;
	ld.global.f64 	%fd89, [%rd42];
	bra.uni 	$L__BB0_41;
$L__BB0_37:
	mul.wide.u32 	%rd43, %r238, 8;
	add.s64 	%rd44, %rd2, %rd43;
	ld.global.f64 	%fd89, [%rd44];
	bra.uni 	$L__BB0_41;
$L__BB0_38:
	setp.lt.s32 	%p20, %r1, %r79;
	@%p20 bra 	$L__BB0_40;
	mul.wide.u32 	%rd45, %r239, 8;
	add.s64 	%rd46, %rd2, %rd45;
	ld.global.f64 	%fd89, [%rd46];
	bra.uni 	$L__BB0_41;
$L__BB0_40:
	mul.wide.u32 	%rd47, %r240, 8;
	add.s64 	%rd48, %rd1, %rd47;
	ld.global.f64 	%fd89, [%rd48];
$L__BB0_41:
	add.f64 	%fd90, %fd90, %fd89;
	add.s32 	%r240, %r240, %r50;
	add.s32 	%r239, %r239, %r50;
	add.s32 	%r238, %r238, %r50;
	add.s32 	%r237, %r237, %r50;
	add.s32 	%r236, %r236, 1;
	setp.ne.s32 	%p21, %r236, 0;
	@%p21 bra 	$L__BB0_34;
$L__BB0_42:
	shl.b32 	%r125, %r1, 8;
	mov.u32 	%r126, _ZZ19myevd_fused_batchedPdS_S_S_PiiiiE8shared_G;
	add.s32 	%r127, %r126, %r125;
	shl.b32 	%r128, %r2, 3;
	add.s32 	%r129, %r127, %r128;
	st.shared.f64 	[%r129], %fd90;
	shl.b32 	%r65, %r79, 1;
	add.s32 	%r66, %r65, -1;
	setp.ge.u32 	%p22, %r2, %r66;
	@%p22 bra 	$L__BB0_44;
	ld.param.u64 	%rd60, [_Z19myevd_fused_batchedPdS_S_S_Piiii_param_4];
	mul.lo.s32 	%r130, %r2, %r79;
	shl.b32 	%r131, %r130, 1;
	add.s32 	%r132, %r131, %r1;
	cvta.to.global.u64 	%rd49, %rd60;
	mul.wide.u32 	%rd50, %r132, 4;
	add.s64 	%rd51, %rd49, %rd50;
	ld.global.u32 	%r133, [%rd51];
	shl.b32 	%r134, %r2, 7;
	mov.u32 	%r135, _ZZ19myevd_fused_batchedPdS_S_S_PiiiiE17shared_roundRobin;
	add.s32 	%r136, %r135, %r134;
	shl.b32 	%r137, %r1, 2;
	add.s32 	%r138, %r136, %r137;
	st.shared.u32 	[%r138], %r133;
$L__BB0_44:
	or.b32  	%r67, %r2, %r1;
	setp.ne.s32 	%p23, %r67, 0;
	@%p23 bra 	$L__BB0_46;
	mov.b32 	%r139, 0;
	st.shared.u32 	[_ZZ19myevd_fused_batchedPdS_S_S_PiiiiE4step], %r139;
$L__BB0_46:
	setp.ne.s32 	%p24, %r2, %r1;
	mov.u32 	%r141, _ZZ19myevd_fused_batchedPdS_S_S_PiiiiE8shared_V;
	add.s32 	%r68, %r141, %r125;
	shl.b32 	%r142, %r2, 8;
	add.s32 	%r69, %r141, %r142;
	shl.b32 	%r143, %r1, 3;
	add.s32 	%r70, %r69, %r143;
	@%p24 bra 	$L__BB0_48;
	add.s32 	%r145, %r68, %r143;
	mov.b64 	%rd53, 4607182418800017408;
	st.shared.u64 	[%r145], %rd53;
	bra.uni 	$L__BB0_49;
$L__BB0_48:
	mov.b64 	%rd52, 0;
	st.shared.u64 	[%r70], %rd52;
$L__BB0_49:
	bar.sync 	0;
	ld.shared.u32 	%r241, [_ZZ19myevd_fused_batchedPdS_S_S_PiiiiE4step];
	setp.ge.s32 	%p25, %r241, %r66;
	@%p25 bra 	$L__BB0_58;
	setp.eq.s32 	%p26, %r2, 0;
	setp.lt.u32 	%p27, %r1, %r79;
	and.pred  	%p1, %p26, %p27;
	not.b32 	%r146, %r1;
	add.s32 	%r72, %r65, %r146;
	not.pred 	%p28, %p1;
	shl.b32 	%r152, %r72, 2;
$L__BB0_51:
	@%p28 bra 	$L__BB0_55;
	shl.b32 	%r147, %r241, 7;
	mov.u32 	%r148, _ZZ19myevd_fused_batchedPdS_S_S_PiiiiE17shared_roundRobin;
	add.s32 	%r149, %r148, %r147;
	shl.b32 	%r150, %r1, 2;
	add.s32 	%r151, %r149, %r150;
	ld.shared.u32 	%r74, [%r151];
	add.s32 	%r153, %r149, %r152;
	ld.shared.u32 	%r75, [%r153];
	shl.b32 	%r154, %r74, 2;
	mov.u32 	%r155, _ZZ19myevd_fused_batchedPdS_S_S_PiiiiE12shared_pairs;
	add.s32 	%r156, %r155, %r154;
	st.shared.u32 	[%r156], %r74;
	st.shared.u32 	[%r156+128], %r75;
	shl.b32 	%r157, %r75, 2;
	add.s32 	%r158, %r155, %r157;
	st.shared.u32 	[%r158], %r74;
	st.shared.u32 	[%r158+128], %r75;
	shl.b32 	%r159, %r74, 8;
	mov.u32 	%r160, _ZZ19myevd_fused_batchedPdS_S_S_PiiiiE8shared_G;
	add.s32 	%r76, %r160, %r159;
	shl.b32 	%r161, %r75, 3;
	add.s32 	%r162, %r76, %r161;
	ld.shared.f64 	%fd37, [%r162];
	setp.eq.f64 	%p29, %fd37, 0d0000000000000000;
	@%p29 bra 	$L__BB0_54;
	shl.b32 	%r168, %r74, 3;
	add.s32 	%r169, %r76, %r168;
	ld.shared.f64 	%fd45, [%r169];
	shl.b32 	%r170, %r75, 8;
	add.s32 	%r172, %r160, %r170;
	add.s32 	%r174, %r172, %r161;
	ld.shared.f64 	%fd46, [%r174];
	sub.f64 	%fd47, %fd45, %fd46;
	add.f64 	%fd48, %fd37, %fd37;
	div.rn.f64 	%fd49, %fd47, %fd48;
	setp.gt.f64 	%p30, %fd49, 0d0000000000000000;
	selp.f64 	%fd50, 0d3FF0000000000000, %fd92, %p30;
	setp.eq.f64 	%p31, %fd49, 0d0000000000000000;
	selp.f64 	%fd51, 0d0000000000000000, %fd50, %p31;
	setp.lt.f64 	%p32, %fd49, 0d0000000000000000;
	selp.f64 	%fd92, 0dBFF0000000000000, %fd51, %p32;
	abs.f64 	%fd52, %fd49;
	fma.rn.f64 	%fd53, %fd49, %fd49, 0d3FF0000000000000;
	sqrt.rn.f64 	%fd54, %fd53;
	add.f64 	%fd55, %fd52, %fd54;
	div.rn.f64 	%fd56, %fd92, %fd55;
	fma.rn.f64 	%fd57, %fd56, %fd56, 0d3FF0000000000000;
	sqrt.rn.f64 	%fd58, %fd57;
	rcp.rn.f64 	%fd59, %fd58;
	mul.f64 	%fd60, %fd56, %fd59;
	mov.u32 	%r175, _ZZ19myevd_fused_batchedPdS_S_S_PiiiiE16shared_operators;
	add.s32 	%r176, %r175, %r168;
	st.shared.f64 	[%r176], %fd59;
	st.shared.f64 	[%r176+256], %fd60;
	neg.f64 	%fd61, %fd60;
	add.s32 	%r177, %r175, %r161;
	st.shared.f64 	[%r177], %fd61;
	st.shared.f64 	[%r177+256], %fd59;
	bra.uni 	$L__BB0_55;
$L__BB0_54:
	shl.b32 	%r163, %r74, 3;
	mov.u32 	%r164, _ZZ19myevd_fused_batchedPdS_S_S_PiiiiE16shared_operators;
	add.s32 	%r165, %r164, %r163;
	mov.b64 	%rd54, 4607182418800017408;
	st.shared.u64 	[%r165], %rd54;
	mov.b64 	%rd55, 0;
	st.shared.u64 	[%r165+256], %rd55;
	add.s32 	%r167, %r164, %r161;
	st.shared.u64 	[%r167], %rd55;
	st.shared.u64 	[%r167+256], %rd54;
$L__BB0_55:
	setp.ne.s32 	%p33, %r67, 0;
	bar.sync 	0;
	shl.b32 	%r178, %r2, 3;
	mov.u32 	%r179, _ZZ19myevd_fused_batchedPdS_S_S_PiiiiE16shared_operators;
	add.s32 	%r180, %r179, %r178;
	ld.shared.f64 	%fd62, [%r180];
	shl.b32 	%r181, %r2, 2;
	mov.u32 	%r182, _ZZ19myevd_fused_batchedPdS_S_S_PiiiiE12shared_pairs;
	add.s32 	%r183, %r182, %r181;
	ld.shared.u32 	%r184, [%r183];
	shl.b32 	%r185, %r184, 8;
	mov.u32 	%r186, _ZZ19myevd_fused_batchedPdS_S_S_PiiiiE8shared_G;
	add.s32 	%r187, %r186, %r185;
	shl.b32 	%r188, %r1, 2;
	add.s32 	%r189, %r182, %r188;
	ld.shared.u32 	%r190, [%r189];
	shl.b32 	%r191, %r190, 3;
	add.s32 	%r192, %r187, %r191;
	ld.shared.f64 	%fd63, [%r192];
	shl.b32 	%r193, %r1, 3;
	add.s32 	%r194, %r179, %r193;
	ld.shared.f64 	%fd64, [%r194];
	ld.shared.u32 	%r195, [%r189+128];
	shl.b32 	%r196, %r195, 3;
	add.s32 	%r197, %r187, %r196;
	ld.shared.f64 	%fd65, [%r197];
	ld.shared.f64 	%fd66, [%r194+256];
	mul.f64 	%fd67, %fd65, %fd66;
	fma.rn.f64 	%fd68, %fd63, %fd64, %fd67;
	ld.shared.f64 	%fd69, [%r180+256];
	ld.shared.u32 	%r198, [%r183+128];
	shl.b32 	%r199, %r198, 8;
	add.s32 	%r200, %r186, %r199;
	add.s32 	%r201, %r200, %r191;
	ld.shared.f64 	%fd70, [%r201];
	add.s32 	%r202, %r200, %r196;
	ld.shared.f64 	%fd71, [%r202];
	mul.f64 	%fd72, %fd71, %fd66;
	fma.rn.f64 	%fd73, %fd70, %fd64, %fd72;
	mul.f64 	%fd74, %fd69, %fd73;
	fma.rn.f64 	%fd75, %fd62, %fd68, %fd74;
	add.s32 	%r203, %r69, %r191;
	ld.shared.f64 	%fd76, [%r203];
	add.s32 	%r204, %r69, %r196;
	ld.shared.f64 	%fd77, [%r204];
	mul.f64 	%fd78, %fd77, %fd66;
	fma.rn.f64 	%fd79, %fd76, %fd64, %fd78;
	bar.sync 	0;
	shl.b32 	%r205, %r2, 8;
	add.s32 	%r206, %r186, %r205;
	add.s32 	%r207, %r206, %r193;
	st.shared.f64 	[%r207], %fd75;
	st.shared.f64 	[%r70], %fd79;
	@%p33 bra 	$L__BB0_57;
	ld.shared.u32 	%r208, [_ZZ19myevd_fused_batchedPdS_S_S_PiiiiE4step];
	add.s32 	%r209, %r208, 1;
	st.shared.u32 	[_ZZ19myevd_fused_batchedPdS_S_S_PiiiiE4step], %r209;
$L__BB0_57:
	bar.sync 	0;
	ld.shared.u32 	%r241, [_ZZ19myevd_fused_batchedPdS_S_S_PiiiiE4step];
	setp.lt.s32 	%p34, %r241, %r66;
	@%p34 bra 	$L__BB0_51;
$L__BB0_58:
	ld.param.u64 	%rd59, [_Z19myevd_fused_batchedPdS_S_S_Piiii_param_3];
	cvta.to.global.u64 	%rd56, %rd59;
	shl.b32 	%r210, %r2, 3;
	add.s32 	%r211, %r68, %r210;
	ld.shared.f64 	%fd80, [%r211];
	mov.u32 	%r212, %ctaid.y;
	mul.lo.s32 	%r213, %r212, %r78;
	shl.b32 	%r214, %r213, 2;
	mov.u32 	%r215, %ctaid.x;
	shl.b32 	%r216, %r215, 2;
	shl.b32 	%r217, %r2, 1;
	add.s32 	%r218, %r214, %r216;
	mad.lo.s32 	%r219, %r218, %r79, %r217;
	mad.lo.s32 	%r220, %r219, %r79, %r1;
	mul.wide.u32 	%rd57, %r220, 8;
	add.s64 	%rd58, %rd56, %rd57;
	st.global.f64 	[%rd58], %fd80;
	ret;

}
	// .globl	_Z21myevd_fused_batched_4PdS_S_S_Piiii
.visible .entry _Z21myevd_fused_batched_4PdS_S_S_Piiii(
	.param .u64 .ptr .align 1 _Z21myevd_fused_batched_4PdS_S_S_Piiii_param_0,
	.param .u64 .ptr .align 1 _Z21myevd_fused_batched_4PdS_S_S_Piiii_param_1,
	.param .u64 .ptr .align 1 _Z21myevd_fused_batched_4PdS_S_S_Piiii_param_2,
	.param .u64 .ptr .align 1 _Z21myevd_fused_batched_4PdS_S_S_Piiii_param_3,
	.param .u64 .ptr .align 1 _Z21myevd_fused_batched_4PdS_S_S_Piiii_param_4,
	.param .u32 _Z21myevd_fused_batched_4PdS_S_S_Piiii_param_5,
	.param .u32 _Z21myevd_fused_batched_4PdS_S_S_Piiii_param_6,
	.param .u32 _Z21myevd_fused_batched_4PdS_S_S_Piiii_param_7
)
{
	.reg .pred 	%p<34>;
	.reg .b32 	%r<235>;
	.reg .b64 	%rd<61>;
	.reg .b64 	%fd<92>;
	// demoted variable
	.shared .align 8 .b8 _ZZ21myevd_fused_batched_4PdS_S_S_PiiiiE8shared_G[512];
	// demoted variable
	.shared .align 4 .b8 _ZZ21myevd_fused_batched_4PdS_S_S_PiiiiE17shared_roundRobin[224];
	// demoted variable
	.shared .align 4 .u32 _ZZ21myevd_fused_batched_4PdS_S_S_PiiiiE4step;
	// demoted variable
	.shared .align 8 .b8 _ZZ21myevd_fused_batched_4PdS_S_S_PiiiiE8shared_V[512];
	// demoted variable
	.shared .align 8 .b8 _ZZ21myevd_fused_batched_4PdS_S_S_PiiiiE16shared_operators[128];
	// demoted variable
	.shared .align 4 .b8 _ZZ21myevd_fused_batched_4PdS_S_S_PiiiiE12shared_pairs[64];
	ld.param.u64 	%rd6, [_Z21myevd_fused_batched_4PdS_S_S_Piiii_param_0];
	ld.param.u64 	%rd7, [_Z21myevd_fused_batched_4PdS_S_S_Piiii_param_1];
	ld.param.u64 	%rd8, [_Z21myevd_fused_batched_4PdS_S_S_Piiii_param_2];
	ld.param.u32 	%r78, [_Z21myevd_fused_batched_4PdS_S_S_Piiii_param_5];
	ld.param.u32 	%r79, [_Z21myevd_fused_batched_4PdS_S_S_Piiii_param_6];
	ld.param.u32 	%r80, [_Z21myevd_fused_batched_4PdS_S_S_Piiii_param_7];
	cvta.to.global.u64 	%rd1, %rd7;
	cvta.to.global.u64 	%rd2, %rd6;
	cvta.to.global.u64 	%rd3, %rd8;
	mov.u32 	%r1, %tid.x;
	mov.u32 	%r2, %tid.y;
	setp.lt.s32 	%p2, %r80, 1;
	mov.f64 	%fd89, 0d0000000000000000;
	@%p2 bra 	$L__BB1_42;
	setp.lt.u32 	%p3, %r80, 4;
	mov.f64 	%fd89, 0d0000000000000000;
	mov.b32 	%r228, 0;
	@%p3 bra 	$L__BB1_32;
	and.b32  	%r82, %r80, 2147483644;
	neg.s32 	%r227, %r82;
	mov.u32 	%r83, %ctaid.y;
	mov.u32 	%r84, %ctaid.x;
	mad.lo.s32 	%r85, %r83, %r78, %r84;
	mul.lo.s32 	%r86, %r80, %r85;
	add.s32 	%r87, %r86, 2;
	mul.lo.s32 	%r88, %r79, %r87;
	add.s32 	%r89, %r2, %r88;
	add.s32 	%r90, %r89, -1;
	mad.lo.s32 	%r226, %r79, %r90, %r1;
	mul.lo.s32 	%r91, %r79, %r79;
	shl.b32 	%r5, %r91, 2;
	add.s32 	%r92, %r1, %r88;
	mad.lo.s32 	%r225, %r79, %r92, %r2;
	mad.lo.s32 	%r224, %r79, %r89, %r1;
	add.s32 	%r93, %r86, 3;
	mad.lo.s32 	%r94, %r79, %r93, %r2;
	mad.lo.s32 	%r223, %r79, %r94, %r1;
	mul.lo.s32 	%r95, %r86, %r79;
	add.s32 	%r96, %r95, %r79;
	add.s32 	%r97, %r2, %r96;
	add.s32 	%r98, %r97, -1;
	mad.lo.s32 	%r222, %r79, %r98, %r1;
	add.s32 	%r99, %r1, %r96;
	mad.lo.s32 	%r221, %r79, %r99, %r2;
	mad.lo.s32 	%r220, %r79, %r97, %r1;
	add.s32 	%r100, %r2, %r95;
	mad.lo.s32 	%r219, %r79, %r100, %r1;
	add.s32 	%r101, %r1, %r95;
	mad.lo.s32 	%r218, %r79, %r101, %r2;
	add.s32 	%r102, %r100, -1;
	mad.lo.s32 	%r217, %r79, %r102, %r1;
	add.s32 	%r103, %r86, -1;
	mul.lo.s32 	%r104, %r79, %r103;
	add.s32 	%r105, %r2, %r104;
	add.s32 	%r106, %r105, -1;
	mad.lo.s32 	%r216, %r79, %r106, %r1;
	add.s32 	%r107, %r1, %r104;
	mad.lo.s32 	%r215, %r79, %r107, %r2;
	mad.lo.s32 	%r214, %r79, %r105, %r1;
	mov.f64 	%fd89, 0d0000000000000000;
$L__BB1_3:
	setp.ge.s32 	%p4, %r1, %r79;
	@%p4 bra 	$L__BB1_7;
	setp.ge.s32 	%p6, %r2, %r79;
	@%p6 bra 	$L__BB1_6;
	mul.wide.u32 	%rd15, %r219, 8;
	add.s64 	%rd16, %rd1, %rd15;
	ld.global.f64 	%fd81, [%rd16];
	bra.uni 	$L__BB1_10;
$L__BB1_6:
	mul.wide.u32 	%rd13, %r214, 8;
	add.s64 	%rd14, %rd2, %rd13;
	ld.global.f64 	%fd81, [%rd14];
	bra.uni 	$L__BB1_10;
$L__BB1_7:
	setp.ge.s32 	%p5, %r2, %r79;
	@%p5 bra 	$L__BB1_9;
	mul.wide.u32 	%rd11, %r215, 8;
	add.s64 	%rd12, %rd2, %rd11;
	ld.global.f64 	%fd81, [%rd12];
	bra.uni 	$L__BB1_10;
$L__BB1_9:
	mul.wide.u32 	%rd9, %r216, 8;
	add.s64 	%rd10, %rd3, %rd9;
	ld.global.f64 	%fd81, [%rd10];
$L__BB1_10:
	setp.lt.s32 	%p7, %r1, %r79;
	add.f64 	%fd7, %fd89, %fd81;
	@%p7 bra 	$L__BB1_14;
	setp.lt.s32 	%p8, %r2, %r79;
	@%p8 bra 	$L__BB1_13;
	mul.wide.u32 	%rd17, %r217, 8;
	add.s64 	%rd18, %rd3, %rd17;
	ld.global.f64 	%fd82, [%rd18];
	bra.uni 	$L__BB1_17;
$L__BB1_13:
	mul.wide.u32 	%rd19, %r218, 8;
	add.s64 	%rd20, %rd2, %rd19;
	ld.global.f64 	%fd82, [%rd20];
	bra.uni 	$L__BB1_17;
$L__BB1_14:
	setp.lt.s32 	%p9, %r2, %r79;
	@%p9 bra 	$L__BB1_16;
	mul.wide.u32 	%rd21, %r219, 8;
	add.s64 	%rd22, %rd2, %rd21;
	ld.global.f64 	%fd82, [%rd22];
	bra.uni 	$L__BB1_17;
$L__BB1_16:
	mul.wide.u32 	%rd23, %r220, 8;
	add.s64 	%rd24, %rd1, %rd23;
	ld.global.f64 	%fd82, [%rd24];
$L__BB1_17:
	add.f64 	%fd13, %fd7, %fd82;
	@%p7 bra 	$L__BB1_21;
	setp.lt.s32 	%p11, %r2, %r79;
	@%p11 bra 	$L__BB1_20;
	mul.wide.u32 	%rd25, %r222, 8;
	add.s64 	%rd26, %rd3, %rd25;
	ld.global.f64 	%fd83, [%rd26];
	bra.uni 	$L__BB1_24;
$L__BB1_20:
	mul.wide.u32 	%rd27, %r221, 8;
	add.s64 	%rd28, %rd2, %rd27;
	ld.global.f64 	%fd83, [%rd28];
	bra.uni 	$L__BB1_24;
$L__BB1_21:
	setp.lt.s32 	%p12, %r2, %r79;
	@%p12 bra 	$L__BB1_23;
	mul.wide.u32 	%rd29, %r220, 8;
	add.s64 	%rd30, %rd2, %rd29;
	ld.global.f64 	%fd83, [%rd30];
	bra.uni 	$L__BB1_24;
$L__BB1_23:
	mul.wide.u32 	%rd31, %r224, 8;
	add.s64 	%rd32, %rd1, %rd31;
	ld.global.f64 	%fd83, [%rd32];
$L__BB1_24:
	add.f64 	%fd19, %fd13, %fd83;
	@%p7 bra 	$L__BB1_28;
	setp.lt.s32 	%p14, %r2, %r79;
	@%p14 bra 	$L__BB1_27;
	mul.wide.u32 	%rd33, %r226, 8;
	add.s64 	%rd34, %rd3, %rd33;
	ld.global.f64 	%fd84, [%rd34];
	bra.uni 	$L__BB1_31;
$L__BB1_27:
	mul.wide.u32 	%rd35, %r225, 8;
	add.s64 	%rd36, %rd2, %rd35;
	ld.global.f64 	%fd84, [%rd36];
	bra.uni 	$L__BB1_31;
$L__BB1_28:
	setp.lt.s32 	%p15, %r2, %r79;
	@%p15 bra 	$L__BB1_30;
	mul.wide.u32 	%rd37, %r224, 8;
	add.s64 	%rd38, %rd2, %rd37;
	ld.global.f64 	%fd84, [%rd38];
	bra.uni 	$L__BB1_31;
$L__BB1_30:
	mul.wide.u32 	%rd39, %r223, 8;
	add.s64 	%rd40, %rd1, %rd39;
	ld.global.f64 	%fd84, [%rd40];
$L__BB1_31:
	and.b32  	%r228, %r80, 2147483644;
	add.f64 	%fd89, %fd19, %fd84;
	add.s32 	%r227, %r227, 4;
	add.s32 	%r226, %r226, %r5;
	add.s32 	%r225, %r225, %r5;
	add.s32 	%r224, %r224, %r5;
	add.s32 	%r223, %r223, %r5;
	add.s32 	%r222, %r222, %r5;
	add.s32 	%r221, %r221, %r5;
	add.s32 	%r220, %r220, %r5;
	add.s32 	%r219, %r219, %r5;
	add.s32 	%r218, %r218, %r5;
	add.s32 	%r217, %r217, %r5;
	add.s32 	%r216, %r216, %r5;
	add.s32 	%r215, %r215, %r5;
	add.s32 	%r214, %r214, %r5;
	setp.ne.s32 	%p16, %r227, 0;
	@%p16 bra 	$L__BB1_3;
$L__BB1_32:
	and.b32  	%r48, %r80, 3;
	setp.eq.s32 	%p17, %r48, 0;
	@%p17 bra 	$L__BB1_42;
	mov.u32 	%r108, %ctaid.y;
	mov.u32 	%r109, %ctaid.x;
	mad.lo.s32 	%r110, %r108, %r78, %r109;
	mad.lo.s32 	%r111, %r80, %r110, %r228;
	mad.lo.s32 	%r112, %r79, %r111, %r2;
	mad.lo.s32 	%r233, %r79, %r112, %r1;
	mul.lo.s32 	%r50, %r79, %r79;
	add.s32 	%r113, %r111, -1;
	mul.lo.s32 	%r114, %r79, %r113;
	add.s32 	%r115, %r2, %r114;
	mad.lo.s32 	%r232, %r79, %r115, %r1;
	add.s32 	%r116, %r1, %r114;
	mad.lo.s32 	%r231, %r79, %r116, %r2;
	add.s32 	%r117, %r115, -1;
	mad.lo.s32 	%r230, %r79, %r117, %r1;
	neg.s32 	%r229, %r48;
$L__BB1_34:
	.pragma "nounroll";
	setp.lt.s32 	%p18, %r1, %r79;
	@%p18 bra 	$L__BB1_38;
	setp.lt.s32 	%p19, %r2, %r79;
	@%p19 bra 	$L__BB1_37;
	mul.wide.u32 	%rd41, %r230, 8;
	add.s64 	%rd42, %rd3, %rd41;
	ld.global.f64 	%fd88, [%rd42];
	bra.uni 	$L__BB1_41;
$L__BB1_37:
	mul.wide.u32 	%rd43, %r231, 8;
	add.s64 	%rd44, %rd2, %rd43;
	ld.global.f64 	%fd88, [%rd44];
	bra.uni 	$L__BB1_41;
$L__BB1_38:
	setp.lt.s32 	%p20, %r2, %r79;
	@%p20 bra 	$L__BB1_40;
	mul.wide.u32 	%rd45, %r232, 8;
	add.s64 	%rd46, %rd2, %rd45;
	ld.global.f64 	%fd88, [%rd46];
	bra.uni 	$L__BB1_41;
$L__BB1_40:
	mul.wide.u32 	%rd47, %r233, 8;
	add.s64 	%rd48, %rd1, %rd47;
	ld.global.f64 	%fd88, [%rd48];
$L__BB1_41:
	add.f64 	%fd89, %fd89, %fd88;
	add.s32 	%r233, %r233, %r50;
	add.s32 	%r232, %r232, %r50;
	add.s32 	%r231, %r231, %r50;
	add.s32 	%r230, %r230, %r50;
	add.s32 	%r229, %r229, 1;
	setp.ne.s32 	%p21, %r229, 0;
	@%p21 bra 	$L__BB1_34;
$L__BB1_42:
	shl.b32 	%r118, %r1, 6;
	mov.u32 	%r119, _ZZ21myevd_fused_batched_4PdS_S_S_PiiiiE8shared_G;
	add.s32 	%r120, %r119, %r118;
	shl.b32 	%r121, %r2, 3;
	add.s32 	%r122, %r120, %r121;
	st.shared.f64 	[%r122], %fd89;
	shl.b32 	%r65, %r79, 1;
	add.s32 	%r66, %r65, -1;
	setp.ge.u32 	%p22, %r2, %r66;
	@%p22 bra 	$L__BB1_44;
	ld.param.u64 	%rd60, [_Z21myevd_fused_batched_4PdS_S_S_Piiii_param_4];
	mul.lo.s32 	%r123, %r2, %r79;
	shl.b32 	%r124, %r123, 1;
	add.s32 	%r125, %r124, %r1;
	cvta.to.global.u64 	%rd49, %rd60;
	mul.wide.u32 	%rd50, %r125, 4;
	add.s64 	%rd51, %rd49, %rd50;
	ld.global.u32 	%r126, [%rd51];
	shl.b32 	%r127, %r2, 5;
	mov.u32 	%r128, _ZZ21myevd_fused_batched_4PdS_S_S_PiiiiE17shared_roundRobin;
	add.s32 	%r129, %r128, %r127;
	shl.b32 	%r130, %r1, 2;
	add.s32 	%r131, %r129, %r130;
	st.shared.u32 	[%r131], %r126;
$L__BB1_44:
	or.b32  	%r67, %r2, %r1;
	setp.ne.s32 	%p23, %r67, 0;
	@%p23 bra 	$L__BB1_46;
	mov.b32 	%r132, 0;
	st.shared.u32 	[_ZZ21myevd_fused_batched_4PdS_S_S_PiiiiE4step], %r132;
$L__BB1_46:
	setp.ne.s32 	%p24, %r2, %r1;
	mov.u32 	%r134, _ZZ21myevd_fused_batched_4PdS_S_S_PiiiiE8shared_V;
	add.s32 	%r68, %r134, %r118;
	shl.b32 	%r135, %r2, 6;
	add.s32 	%r69, %r134, %r135;
	shl.b32 	%r136, %r1, 3;
	add.s32 	%r70, %r69, %r136;
	@%p24 bra 	$L__BB1_48;
	add.s32 	%r138, %r68, %r136;
	mov.b64 	%rd53, 4607182418800017408;
	st.shared.u64 	[%r138], %rd53;
	bra.uni 	$L__BB1_49;
$L__BB1_48:
	mov.b64 	%rd52, 0;
	st.shared.u64 	[%r70], %rd52;
$L__BB1_49:
	bar.sync 	0;
	ld.shared.u32 	%r234, [_ZZ21myevd_fused_batched_4PdS_S_S_PiiiiE4step];
	setp.ge.s32 	%p25, %r234, %r66;
	@%p25 bra 	$L__BB1_58;
	setp.eq.s32 	%p26, %r2, 0;
	setp.lt.u32 	%p27, %r1, %r79;
	and.pred  	%p1, %p26, %p27;
	not.b32 	%r139, %r1;
	add.s32 	%r72, %r65, %r139;
	not.pred 	%p28, %p1;
	shl.b32 	%r145, %r72, 2;
$L__BB1_51:
	@%p28 bra 	$L__BB1_55;
	shl.b32 	%r140, %r234, 5;
	mov.u32 	%r141, _ZZ21myevd_fused_batched_4PdS_S_S_PiiiiE17shared_roundRobin;
	add.s32 	%r142, %r141, %r140;
	shl.b32 	%r143, %r1, 2;
	add.s32 	%r144, %r142, %r143;
	ld.shared.u32 	%r74, [%r144];
	add.s32 	%r146, %r142, %r145;
	ld.shared.u32 	%r75, [%r146];
	shl.b32 	%r147, %r74, 2;
	mov.u32 	%r148, _ZZ21myevd_fused_batched_4PdS_S_S_PiiiiE12shared_pairs;
	add.s32 	%r149, %r148, %r147;
	st.shared.u32 	[%r149], %r74;
	st.shared.u32 	[%r149+32], %r75;
	shl.b32 	%r150, %r75, 2;
	add.s32 	%r151, %r148, %r150;
	st.shared.u32 	[%r151], %r74;
	st.shared.u32 	[%r151+32], %r75;
	shl.b32 	%r152, %r74, 6;
	mov.u32 	%r153, _ZZ21myevd_fused_batched_4PdS_S_S_PiiiiE8shared_G;
	add.s32 	%r76, %r153, %r152;
	shl.b32 	%r154, %r75, 3;
	add.s32 	%r155, %r76, %r154;
	ld.shared.f64 	%fd37, [%r155];
	setp.eq.f64 	%p29, %fd37, 0d0000000000000000;
	@%p29 bra 	$L__BB1_54;
	shl.b32 	%r161, %r74, 3;
	add.s32 	%r162, %r76, %r161;
	ld.shared.f64 	%fd45, [%r162];
	shl.b32 	%r163, %r75, 6;
	add.s32 	%r165, %r153, %r163;
	add.s32 	%r167, %r165, %r154;
	ld.shared.f64 	%fd46, [%r167];
	sub.f64 	%fd47, %fd45, %fd46;
	add.f64 	%fd48, %fd37, %fd37;
	div.rn.f64 	%fd49, %fd47, %fd48;
	setp.ge.f64 	%p30, %fd49, 0d0000000000000000;
	selp.f64 	%fd50, 0d3FF0000000000000, %fd91, %p30;
	setp.lt.f64 	%p31, %fd49, 0d0000000000000000;
	selp.f64 	%fd91, 0dBFF0000000000000, %fd50, %p31;
	abs.f64 	%fd51, %fd49;
	fma.rn.f64 	%fd52, %fd49, %fd49, 0d3FF0000000000000;
	sqrt.rn.f64 	%fd53, %fd52;
	add.f64 	%fd54, %fd51, %fd53;
	div.rn.f64 	%fd55, %fd91, %fd54;
	fma.rn.f64 	%fd56, %fd55, %fd55, 0d3FF0000000000000;
	sqrt.rn.f64 	%fd57, %fd56;
	rcp.rn.f64 	%fd58, %fd57;
	mul.f64 	%fd59, %fd55, %fd58;
	mov.u32 	%r168, _ZZ21myevd_fused_batched_4PdS_S_S_PiiiiE16shared_operators;
	add.s32 	%r169, %r168, %r161;
	st.shared.f64 	[%r169], %fd58;
	st.shared.f64 	[%r169+64], %fd59;
	neg.f64 	%fd60, %fd59;
	add.s32 	%r170, %r168, %r154;
	st.shared.f64 	[%r170], %fd60;
	st.shared.f64 	[%r170+64], %fd58;
	bra.uni 	$L__BB1_55;
$L__BB1_54:
	shl.b32 	%r156, %r74, 3;
	mov.u32 	%r157, _ZZ21myevd_fused_batched_4PdS_S_S_PiiiiE16shared_operators;
	add.s32 	%r158, %r157, %r156;
	mov.b64 	%rd54, 4607182418800017408;
	st.shared.u64 	[%r158], %rd54;
	mov.b64 	%rd55, 0;
	st.shared.u64 	[%r158+64], %rd55;
	add.s32 	%r160, %r157, %r154;
	st.shared.u64 	[%r160], %rd55;
	st.shared.u64 	[%r160+64], %rd54;
$L__BB1_55:
	setp.ne.s32 	%p32, %r67, 0;
	bar.sync 	0;
	shl.b32 	%r171, %r2, 3;
	mov.u32 	%r172, _ZZ21myevd_fused_batched_4PdS_S_S_PiiiiE16shared_operators;
	add.s32 	%r173, %r172, %r171;
	ld.shared.f64 	%fd61, [%r173];
	shl.b32 	%r174, %r2, 2;
	mov.u32 	%r175, _ZZ21myevd_fused_batched_4PdS_S_S_PiiiiE12shared_pairs;
	add.s32 	%r176, %r175, %r174;
	ld.shared.u32 	%r177, [%r176];
	shl.b32 	%r178, %r177, 6;
	mov.u32 	%r179, _ZZ21myevd_fused_batched_4PdS_S_S_PiiiiE8shared_G;
	add.s32 	%r180, %r179, %r178;
	shl.b32 	%r181, %r1, 2;
	add.s32 	%r182, %r175, %r181;
	ld.shared.u32 	%r183, [%r182];
	shl.b32 	%r184, %r183, 3;
	add.s32 	%r185, %r180, %r184;
	ld.shared.f64 	%fd62, [%r185];
	shl.b32 	%r186, %r1, 3;
	add.s32 	%r187, %r172, %r186;
	ld.shared.f64 	%fd63, [%r187];
	ld.shared.u32 	%r188, [%r182+32];
	shl.b32 	%r189, %r188, 3;
	add.s32 	%r190, %r180, %r189;
	ld.shared.f64 	%fd64, [%r190];
	ld.shared.f64 	%fd65, [%r187+64];
	mul.f64 	%fd66, %fd64, %fd65;
	fma.rn.f64 	%fd67, %fd62, %fd63, %fd66;
	ld.shared.f64 	%fd68, [%r173+64];
	ld.shared.u32 	%r191, [%r176+32];
	shl.b32 	%r192, %r191, 6;
	add.s32 	%r193, %r179, %r192;
	add.s32 	%r194, %r193, %r184;
	ld.shared.f64 	%fd69, [%r194];
	add.s32 	%r195, %r193, %r189;
	ld.shared.f64 	%fd70, [%r195];
	mul.f64 	%fd71, %fd70, %fd65;
	fma.rn.f64 	%fd72, %fd69, %fd63, %fd71;
	mul.f64 	%fd73, %fd68, %fd72;
	fma.rn.f64 	%fd74, %fd61, %fd67, %fd73;
	add.s32 	%r196, %r69, %r184;
	ld.shared.f64 	%fd75, [%r196];
	add.s32 	%r197, %r69, %r189;
	ld.shared.f64 	%fd76, [%r197];
	mul.f64 	%fd77, %fd76, %fd65;
	fma.rn.f64 	%fd78, %fd75, %fd63, %fd77;
	bar.sync 	0;
	shl.b32 	%r198, %r2, 6;
	add.s32 	%r199, %r179, %r198;
	add.s32 	%r200, %r199, %r186;
	st.shared.f64 	[%r200], %fd74;
	st.shared.f64 	[%r70], %fd78;
	@%p32 bra 	$L__BB1_57;
	ld.shared.u32 	%r201, [_ZZ21myevd_fused_batched_4PdS_S_S_PiiiiE4step];
	add.s32 	%r202, %r201, 1;
	st.shared.u32 	[_ZZ21myevd_fused_batched_4PdS_S_S_PiiiiE4step], %r202;
$L__BB1_57:
	bar.sync 	0;
	ld.shared.u32 	%r234, [_ZZ21myevd_fused_batched_4PdS_S_S_PiiiiE4step];
	setp.lt.s32 	%p33, %r234, %r66;
	@%p33 bra 	$L__BB1_51;
$L__BB1_58:
	ld.param.u64 	%rd59, [_Z21myevd_fused_batched_4PdS_S_S_Piiii_param_3];
	cvta.to.global.u64 	%rd56, %rd59;
	shl.b32 	%r203, %r2, 3;
	add.s32 	%r204, %r68, %r203;
	ld.shared.f64 	%fd79, [%r204];
	mov.u32 	%r205, %ctaid.y;
	mul.lo.s32 	%r206, %r205, %r78;
	shl.b32 	%r207, %r206, 2;
	mov.u32 	%r208, %ctaid.x;
	shl.b32 	%r209, %r208, 2;
	shl.b32 	%r210, %r2, 1;
	add.s32 	%r211, %r207, %r209;
	mad.lo.s32 	%r212, %r211, %r79, %r210;
	mad.lo.s32 	%r213, %r212, %r79, %r1;
	mul.wide.u32 	%rd57, %r213, 8;
	add.s64 	%rd58, %rd56, %rd57;
	st.global.f64 	[%rd58], %fd79;
	ret;

}
	// .globl	_Z21myevd_fused_batched_8PdS_S_S_Piiii
.visible .entry _Z21myevd_fused_batched_8PdS_S_S_Piiii(
	.param .u64 .ptr .align 1 _Z21myevd_fused_batched_8PdS_S_S_Piiii_param_0,
	.param .u64 .ptr .align 1 _Z21myevd_fused_batched_8PdS_S_S_Piiii_param_1,
	.param .u64 .ptr .align 1 _Z21myevd_fused_batched_8PdS_S_S_Piiii_param_2,
	.param .u64 .ptr .align 1 _Z21myevd_fused_batched_8PdS_S_S_Piiii_param_3,
	.param .u64 .ptr .align 1 _Z21myevd_fused_batched_8PdS_S_S_Piiii_param_4,
	.param .u32 _Z21myevd_fused_batched_8PdS_S_S_Piiii_param_5,
	.param .u32 _Z21myevd_fused_batched_8PdS_S_S_Piiii_param_6,
	.param .u32 _Z21myevd_fused_batched_8PdS_S_S_Piiii_param_7
)
{
	.reg .pred 	%p<34>;
	.reg .b32 	%r<235>;
	.reg .b64 	%rd<61>;
	.reg .b64 	%fd<92>;
	// demoted variable
	.shared .align 8 .b8 _ZZ21myevd_fused_batched_8PdS_S_S_PiiiiE8shared_G[2048];
	// demoted variable
	.shared .align 4 .b8 _ZZ21myevd_fused_batched_8PdS_S_S_PiiiiE17shared_roundRobin[960];
	// demoted variable
	.shared .align 4 .u32 _ZZ21myevd_fused_batched_8PdS_S_S_PiiiiE4step;
	// demoted variable
	.shared .align 8 .b8 _ZZ21myevd_fused_batched_8PdS_S_S_PiiiiE8shared_V[2048];
	// demoted variable
	.shared .align 8 .b8 _ZZ21myevd_fused_batched_8PdS_S_S_PiiiiE16shared_operators[256];
	// demoted variable
	.shared .align 4 .b8 _ZZ21myevd_fused_batched_8PdS_S_S_PiiiiE12shared_pairs[128];
	ld.param.u64 	%rd6, [_Z21myevd_fused_batched_8PdS_S_S_Piiii_param_0];
	ld.param.u64 	%rd7, [_Z21myevd_fused_batched_8PdS_S_S_Piiii_param_1];
	ld.param.u64 	%rd8, [_Z21myevd_fused_batched_8PdS_S_S_Piiii_param_2];
	ld.param.u32 	%r78, [_Z21myevd_fused_batched_8PdS_S_S_Piiii_param_5];
	ld.param.u32 	%r79, [_Z21myevd_fused_batched_8PdS_S_S_Piiii_param_6];
	ld.param.u32 	%r80, [_Z21myevd_fused_batched_8PdS_S_S_Piiii_param_7];
	cvta.to.global.u64 	%rd1, %rd7;
	cvta.to.global.u64 	%rd2, %rd6;
	cvta.to.global.u64 	%rd3, %rd8;
	mov.u32 	%r1, %tid.x;
	mov.u32 	%r2, %tid.y;
	setp.lt.s32 	%p2, %r80, 1;
	mov.f64 	%fd89, 0d0000000000000000;
	@%p2 bra 	$L__BB2_42;
	setp.lt.u32 	%p3, %r80, 4;
	mov.f64 	%fd89, 0d0000000000000000;
	mov.b32 	%r228, 0;
	@%p3 bra 	$L__BB2_32;
	and.b32  	%r82, %r80, 2147483644;
	neg.s32 	%r227, %r82;
	mov.u32 	%r83, %ctaid.y;
	mov.u32 	%r84, %ctaid.x;
	mad.lo.s32 	%r85, %r83, %r78, %r84;
	mul.lo.s32 	%r86, %r80, %r85;
	add.s32 	%r87, %r86, 2;
	mul.lo.s32 	%r88, %r79, %r87;
	add.s32 	%r89, %r2, %r88;
	add.s32 	%r90, %r89, -1;
	mad.lo.s32 	%r226, %r79, %r90, %r1;
	mul.lo.s32 	%r91, %r79, %r79;
	shl.b32 	%r5, %r91, 2;
	add.s32 	%r92, %r1, %r88;
	mad.lo.s32 	%r225, %r79, %r92, %r2;
	mad.lo.s32 	%r224, %r79, %r89, %r1;
	add.s32 	%r93, %r86, 3;
	mad.lo.s32 	%r94, %r79, %r93, %r2;
	mad.lo.s32 	%r223, %r79, %r94, %r1;
	mul.lo.s32 	%r95, %r86, %r79;
	add.s32 	%r96, %r95, %r79;
	add.s32 	%r97, %r2, %r96;
	add.s32 	%r98, %r97, -1;
	mad.lo.s32 	%r222, %r79, %r98, %r1;
	add.s32 	%r99, %r1, %r96;
	mad.lo.s32 	%r221, %r79, %r99, %r2;
	mad.lo.s32 	%r220, %r79, %r97, %r1;
	add.s32 	%r100, %r2, %r95;
	mad.lo.s32 	%r219, %r79, %r100, %r1;
	add.s32 	%r101, %r1, %r95;
	mad.lo.s32 	%r218, %r79, %r101, %r2;
	add.s32 	%r102, %r100, -1;
	mad.lo.s32 	%r217, %r79, %r102, %r1;
	add.s32 	%r103, %r86, -1;
	mul.lo.s32 	%r104, %r79, %r103;
	add.s32 	%r105, %r2, %r104;
	add.s32 	%r106, %r105, -1;
	mad.lo.s32 	%r216, %r79, %r106, %r1;
	add.s32 	%r107, %r1, %r104;
	mad.lo.s32 	%r215, %r79, %r107, %r2;
	mad.lo.s32 	%r214, %r79, %r105, %r1;
	mov.f64 	%fd89, 0d0000000000000000;
$L__BB2_3:
	setp.ge.s32 	%p4, %r1, %r79;
	@%p4 bra 	$L__BB2_7;
	setp.ge.s32 	%p6, %r2, %r79;
	@%p6 bra 	$L__BB2_6;
	mul.wide.u32 	%rd15, %r219, 8;
	add.s64 	%rd16, %rd1, %rd15;
	ld.global.f64 	%fd81, [%rd16];
	bra.uni 	$L__BB2_10;
$L__BB2_6:
	mul.wide.u32 	%rd13, %r214, 8;
	add.s64 	%rd14, %rd2, %rd13;
	ld.global.f64 	%fd81, [%rd14];
	bra.uni 	$L__BB2_10;
$L__BB2_7:
	setp.ge.s32 	%p5, %r2, %r79;
	@%p5 bra 	$L__BB2_9;
	mul.wide.u32 	%rd11, %r215, 8;
	add.s64 	%rd12, %rd2, %rd11;
	ld.global.f64 	%fd81, [%rd12];
	bra.uni 	$L__BB2_10;
$L__BB2_9:
	mul.wide.u32 	%rd9, %r216, 8;
	add.s64 	%rd10, %rd3, %rd9;
	ld.global.f64 	%fd81, [%rd10];
$L__BB2_10:
	setp.lt.s32 	%p7, %r1, %r79;
	add.f64 	%fd7, %fd89, %fd81;
	@%p7 bra 	$L__BB2_14;
	setp.lt.s32 	%p8, %r2, %r79;
	@%p8 bra 	$L__BB2_13;
	mul.wide.u32 	%rd17, %r217, 8;
	add.s64 	%rd18, %rd3, %rd17;
	ld.global.f64 	%fd82, [%rd18];
	bra.uni 	$L__BB2_17;
$L__BB2_13:
	mul.wide.u32 	%rd19, %r218, 8;
	add.s64 	%rd20, %rd2, %rd19;
	ld.global.f64 	%fd82, [%rd20];
	bra.uni 	$L__BB2_17;
$L__BB2_14:
	setp.lt.s32 	%p9, %r2, %r79;
	@%p9 bra 	$L__BB2_16;
	mul.wide.u32 	%rd21, %r219, 8;
	add.s64 	%rd22, %rd2, %rd21;
	ld.global.f64 	%fd82, [%rd22];
	bra.uni 	$L__BB2_17;
$L__BB2_16:
	mul.wide.u32 	%rd23, %r220, 8;
	add.s64 	%rd24, %rd1, %rd23;
	ld.global.f64 	%fd82, [%rd24];
$L__BB2_17:
	add.f64 	%fd13, %fd7, %fd82;
	@%p7 bra 	$L__BB2_21;
	setp.lt.s32 	%p11, %r2, %r79;
	@%p11 bra 	$L__BB2_20;
	mul.wide.u32 	%rd25, %r222, 8;
	add.s64 	%rd26, %rd3, %rd25;
	ld.global.f64 	%fd83, [%rd26];
	bra.uni 	$L__BB2_24;
$L__BB2_20:
	mul.wide.u32 	%rd27, %r221, 8;
	add.s64 	%rd28, %rd2, %rd27;
	ld.global.f64 	%fd83, [%rd28];
	bra.uni 	$L__BB2_24;
$L__BB2_21:
	setp.lt.s32 	%p12, %r2, %r79;
	@%p12 bra 	$L__BB2_23;
	mul.wide.u32 	%rd29, %r220, 8;
	add.s64 	%rd30, %rd2, %rd29;
	ld.global.f64 	%fd83, [%rd30];
	bra.uni 	$L__BB2_24;
$L__BB2_23:
	mul.wide.u32 	%rd31, %r224, 8;
	add.s64 	%rd32, %rd1, %rd31;
	ld.global.f64 	%fd83, [%rd32];
$L__BB2_24:
	add.f64 	%fd19, %fd13, %fd83;
	@%p7 bra 	$L__BB2_28;
	setp.lt.s32 	%p14, %r2, %r79;
	@%p14 bra 	$L__BB2_27;
	mul.wide.u32 	%rd33, %r226, 8;
	add.s64 	%rd34, %rd3, %rd33;
	ld.global.f64 	%fd84, [%rd34];
	bra.uni 	$L__BB2_31;
$L__BB2_27:
	mul.wide.u32 	%rd35, %r225, 8;
	add.s64 	%rd36, %rd2, %rd35;
	ld.global.f64 	%fd84, [%rd36];
	bra.uni 	$L__BB2_31;
$L__BB2_28:
	setp.lt.s32 	%p15, %r2, %r79;
	@%p15 bra 	$L__BB2_30;
	mul.wide.u32 	%rd37, %r224, 8;
	add.s64 	%rd38, %rd2, %rd37;
	ld.global.f64 	%fd84, [%rd38];
	bra.uni 	$L__BB2_31;
$L__BB2_30:
	mul.wide.u32 	%rd39, %r223, 8;
	add.s64 	%rd40, %rd1, %rd39;
	ld.global.f64 	%fd84, [%rd40];
$L__BB2_31:
	and.b32  	%r228, %r80, 2147483644;
	add.f64 	%fd89, %fd19, %fd84;
	add.s32 	%r227, %r227, 4;
	add.s32 	%r226, %r226, %r5;
	add.s32 	%r225, %r225, %r5;
	add.s32 	%r224, %r224, %r5;
	add.s32 	%r223, %r223, %r5;
	add.s32 	%r222, %r222, %r5;
	add.s32 	%r221, %r221, %r5;
	add.s32 	%r220, %r220, %r5;
	add.s32 	%r219, %r219, %r5;
	add.s32 	%r218, %r218, %r5;
	add.s32 	%r217, %r217, %r5;
	add.s32 	%r216, %r216, %r5;
	add.s32 	%r215, %r215, %r5;
	add.s32 	%r214, %r214, %r5;
	setp.ne.s32 	%p16, %r227, 0;
	@%p16 bra 	$L__BB2_3;
$L__BB2_32:
	and.b32  	%r48, %r80, 3;
	setp.eq.s32 	%p17, %r48, 0;
	@%p17 bra 	$L__BB2_42;
	mov.u32 	%r108, %ctaid.y;
	mov.u32 	%r109, %ctaid.x;
	mad.lo.s32 	%r110, %r108, %r78, %r109;
	mad.lo.s32 	%r111, %r80, %r110, %r228;
	mad.lo.s32 	%r112, %r79, %r111, %r2;
	mad.lo.s32 	%r233, %r79, %r112, %r1;
	mul.lo.s32 	%r50, %r79, %r79;
	add.s32 	%r113, %r111, -1;
	mul.lo.s32 	%r114, %r79, %r113;
	add.s32 	%r115, %r2, %r114;
	mad.lo.s32 	%r232, %r79, %r115, %r1;
	add.s32 	%r116, %r1, %r114;
	mad.lo.s32 	%r231, %r79, %r116, %r2;
	add.s32 	%r117, %r115, -1;
	mad.lo.s32 	%r230, %r79, %r117, %r1;
	neg.s32 	%r229, %r48;
$L__BB2_34:
	.pragma "nounroll";
	setp.lt.s32 	%p18, %r1, %r79;
	@%p18 bra 	$L__BB2_38;
	setp.lt.s32 	%p19, %r2, %r79;
	@%p19 bra 	$L__BB2_37;
	mul.wide.u32 	%rd41, %r230, 8;
	add.s64 	%rd42, %rd3, %rd41;
	ld.global.f64 	%fd88, [%rd42];
	bra.uni 	$L__BB2_41;
$L__BB2_37:
	mul.wide.u32 	%rd43, %r231, 8;
	add.s64 	%rd44, %rd2, %rd43;
	ld.global.f64 	%fd88, [%rd44];
	bra.uni 	$L__BB2_41;
$L__BB2_38:
	setp.lt.s32 	%p20, %r2, %r79;
	@%p20 bra 	$L__BB2_40;
	mul.wide.u32 	%rd45, %r232, 8;
	add.s64 	%rd46, %rd2, %rd45;
	ld.global.f64 	%fd88, [%rd46];
	bra.uni 	$L__BB2_41;
$L__BB2_40:
	mul.wide.u32 	%rd47, %r233, 8;
	add.s64 	%rd48, %rd1, %rd47;
	ld.global.f64 	%fd88, [%rd48];
$L__BB2_41:
	add.f64 	%fd89, %fd89, %fd88;
	add.s32 	%r233, %r233, %r50;
	add.s32 	%r232, %r232, %r50;
	add.s32 	%r231, %r231, %r50;
	add.s32 	%r230, %r230, %r50;
	add.s32 	%r229, %r229, 1;
	setp.ne.s32 	%p21, %r229, 0;
	@%p21 bra 	$L__BB2_34;
$L__BB2_42:
	shl.b32 	%r118, %r1, 7;
	mov.u32 	%r119, _ZZ21myevd_fused_batched_8PdS_S_S_PiiiiE8shared_G;
	add.s32 	%r120, %r119, %r118;
	shl.b32 	%r121, %r2, 3;
	add.s32 	%r122, %r120, %r121;
	st.shared.f64 	[%r122], %fd89;
	shl.b32 	%r65, %r79, 1;
	add.s32 	%r66, %r65, -1;
	setp.ge.u32 	%p22, %r2, %r66;
	@%p22 bra 	$L__BB2_44;
	ld.param.u64 	%rd60, [_Z21myevd_fused_batched_8PdS_S_S_Piiii_param_4];
	mul.lo.s32 	%r123, %r2, %r79;
	shl.b32 	%r124, %r123, 1;
	add.s32 	%r125, %r124, %r1;
	cvta.to.global.u64 	%rd49, %rd60;
	mul.wide.u32 	%rd50, %r125, 4;
	add.s64 	%rd51, %rd49, %rd50;
	ld.global.u32 	%r126, [%rd51];
	shl.b32 	%r127, %r2, 6;
	mov.u32 	%r128, _ZZ21myevd_fused_batched_8PdS_S_S_PiiiiE17shared_roundRobin;
	add.s32 	%r129, %r128, %r127;
	shl.b32 	%r130, %r1, 2;
	add.s32 	%r131, %r129, %r130;
	st.shared.u32 	[%r131], %r126;
$L__BB2_44:
	or.b32  	%r67, %r2, %r1;
	setp.ne.s32 	%p23, %r67, 0;
	@%p23 bra 	$L__BB2_46;
	mov.b32 	%r132, 0;
	st.shared.u32 	[_ZZ21myevd_fused_batched_8PdS_S_S_PiiiiE4step], %r132;
$L__BB2_46:
	setp.ne.s32 	%p24, %r2, %r1;
	mov.u32 	%r134, _ZZ21myevd_fused_batched_8PdS_S_S_PiiiiE8shared_V;
	add.s32 	%r68, %r134, %r118;
	shl.b32 	%r135, %r2, 7;
	add.s32 	%r69, %r134, %r135;
	shl.b32 	%r136, %r1, 3;
	add.s32 	%r70, %r69, %r136;
	@%p24 bra 	$L__BB2_48;
	add.s32 	%r138, %r68, %r136;
	mov.b64 	%rd53, 4607182418800017408;
	st.shared.u64 	[%r138], %rd53;
	bra.uni 	$L__BB2_49;
$L__BB2_48:
	mov.b64 	%rd52, 0;
	st.shared.u64 	[%r70], %rd52;
$L__BB2_49:
	bar.sync 	0;
	ld.shared.u32 	%r234, [_ZZ21myevd_fused_batched_8PdS_S_S_PiiiiE4step];
	setp.ge.s32 	%p25, %r234, %r66;
	@%p25 bra 	$L__BB2_58;
	setp.eq.s32 	%p26, %r2, 0;
	setp.lt.u32 	%p27, %r1, %r79;
	and.pred  	%p1, %p26, %p27;
	not.b32 	%r139, %r1;
	add.s32 	%r72, %r65, %r139;
	not.pred 	%p28, %p1;
	shl.b32 	%r145, %r72, 2;
$L__BB2_51:
	@%p28 bra 	$L__BB2_55;
	shl.b32 	%r140, %r234, 6;
	mov.u32 	%r141, _ZZ21myevd_fused_batched_8PdS_S_S_PiiiiE17shared_roundRobin;
	add.s32 	%r142, %r141, %r140;
	shl.b32 	%r143, %r1, 2;
	add.s32 	%r144, %r142, %r143;
	ld.shared.u32 	%r74, [%r144];
	add.s32 	%r146, %r142, %r145;
	ld.shared.u32 	%r75, [%r146];
	shl.b32 	%r147, %r74, 2;
	mov.u32 	%r148, _ZZ21myevd_fused_batched_8PdS_S_S_PiiiiE12shared_pairs;
	add.s32 	%r149, %r148, %r147;
	st.shared.u32 	[%r149], %r74;
	st.shared.u32 	[%r149+64], %r75;
	shl.b32 	%r150, %r75, 2;
	add.s32 	%r151, %r148, %r150;
	st.shared.u32 	[%r151], %r74;
	st.shared.u32 	[%r151+64], %r75;
	shl.b32 	%r152, %r74, 7;
	mov.u32 	%r153, _ZZ21myevd_fused_batched_8PdS_S_S_PiiiiE8shared_G;
	add.s32 	%r76, %r153, %r152;
	shl.b32 	%r154, %r75, 3;
	add.s32 	%r155, %r76, %r154;
	ld.shared.f64 	%fd37, [%r155];
	setp.eq.f64 	%p29, %fd37, 0d0000000000000000;
	@%p29 bra 	$L__BB2_54;
	shl.b32 	%r161, %r74, 3;
	add.s32 	%r162, %r76, %r161;
	ld.shared.f64 	%fd45, [%r162];
	shl.b32 	%r163, %r75, 7;
	add.s32 	%r165, %r153, %r163;
	add.s32 	%r167, %r165, %r154;
	ld.shared.f64 	%fd46, [%r167];
	sub.f64 	%fd47, %fd45, %fd46;
	add.f64 	%fd48, %fd37, %fd37;
	div.rn.f64 	%fd49, %fd47, %fd48;
	setp.ge.f64 	%p30, %fd49, 0d0000000000000000;
	selp.f64 	%fd50, 0d3FF0000000000000, %fd91, %p30;
	setp.lt.f64 	%p31, %fd49, 0d0000000000000000;
	selp.f64 	%fd91, 0dBFF0000000000000, %fd50, %p31;
	abs.f64 	%fd51, %fd49;
	fma.rn.f64 	%fd52, %fd49, %fd49, 0d3FF0000000000000;
	sqrt.rn.f64 	%fd53, %fd52;
	add.f64 	%fd54, %fd51, %fd53;
	div.rn.f64 	%fd55, %fd91, %fd54;
	fma.rn.f64 	%fd56, %fd55, %fd55, 0d3FF0000000000000;
	sqrt.rn.f64 	%fd57, %fd56;
	rcp.rn.f64 	%fd58, %fd57;
	mul.f64 	%fd59, %fd55, %fd58;
	mov.u32 	%r168, _ZZ21myevd_fused_batched_8PdS_S_S_PiiiiE16shared_operators;
	add.s32 	%r169, %r168, %r161;
	st.shared.f64 	[%r169], %fd58;
	st.shared.f64 	[%r169+128], %fd59;
	neg.f64 	%fd60, %fd59;
	add.s32 	%r170, %r168, %r154;
	st.shared.f64 	[%r170], %fd60;
	st.shared.f64 	[%r170+128], %fd58;
	bra.uni 	$L__BB2_55;
$L__BB2_54:
	shl.b32 	%r156, %r74, 3;
	mov.u32 	%r157, _ZZ21myevd_fused_batched_8PdS_S_S_PiiiiE16shared_operators;
	add.s32 	%r158, %r157, %r156;
	mov.b64 	%rd54, 4607182418800017408;
	st.shared.u64 	[%r158], %rd54;
	mov.b64 	%rd55, 0;
	st.shared.u64 	[%r158+128], %rd55;
	add.s32 	%r160, %r157, %r154;
	st.shared.u64 	[%r160], %rd55;
	st.shared.u64 	[%r160+128], %rd54;
$L__BB2_55:
	setp.ne.s32 	%p32, %r67, 0;
	bar.sync 	0;
	shl.b32 	%r171, %r2, 3;
	mov.u32 	%r172, _ZZ21myevd_fused_batched_8PdS_S_S_PiiiiE16shared_operators;
	add.s32 	%r173, %r172, %r171;
	ld.shared.f64 	%fd61, [%r173];
	shl.b32 	%r174, %r2, 2;
	mov.u32 	%r175, _ZZ21myevd_fused_batched_8PdS_S_S_PiiiiE12shared_pairs;
	add.s32 	%r176, %r175, %r174;
	ld.shared.u32 	%r177, [%r176];
	shl.b32 	%r178, %r177, 7;
	mov.u32 	%r179, _ZZ21myevd_fused_batched_8PdS_S_S_PiiiiE8shared_G;
	add.s32 	%r180, %r179, %r178;
	shl.b32 	%r181, %r1, 2;
	add.s32 	%r182, %r175, %r181;
	ld.shared.u32 	%r183, [%r182];
	shl.b32 	%r184, %r183, 3;
	add.s32 	%r185, %r180, %r184;
	ld.shared.f64 	%fd62, [%r185];
	shl.b32 	%r186, %r1, 3;
	add.s32 	%r187, %r172, %r186;
	ld.shared.f64 	%fd63, [%r187];
	ld.shared.u32 	%r188, [%r182+64];
	shl.b32 	%r189, %r188, 3;
	add.s32 	%r190, %r180, %r189;
	ld.shared.f64 	%fd64, [%r190];
	ld.shared.f64 	%fd65, [%r187+128];
	mul.f64 	%fd66, %fd64, %fd65;
	fma.rn.f64 	%fd67, %fd62, %fd63, %fd66;
	ld.shared.f64 	%fd68, [%r173+128];
	ld.shared.u32 	%r191, [%r176+64];
	shl.b32 	%r192, %r191, 7;
	add.s32 	%r193, %r179, %r192;
	add.s32 	%r194, %r193, %r184;
	ld.shared.f64 	%fd69, [%r194];
	add.s32 	%r195, %r193, %r189;
	ld.shared.f64 	%fd70, [%r195];
	mul.f64 	%fd71, %fd70, %fd65;
	fma.rn.f64 	%fd72, %fd69, %fd63, %fd71;
	mul.f64 	%fd73, %fd68, %fd72;
	fma.rn.f64 	%fd74, %fd61, %fd67, %fd73;
	add.s32 	%r196, %r69, %r184;
	ld.shared.f64 	%fd75, [%r196];
	add.s32 	%r197, %r69, %r189;
	ld.shared.f64 	%fd76, [%r197];
	mul.f64 	%fd77, %fd76, %fd65;
	fma.rn.f64 	%fd78, %fd75, %fd63, %fd77;
	bar.sync 	0;
	shl.b32 	%r198, %r2, 7;
	add.s32 	%r199, %r179, %r198;
	add.s32 	%r200, %r199, %r186;
	st.shared.f64 	[%r200], %fd74;
	st.shared.f64 	[%r70], %fd78;
	@%p32 bra 	$L__BB2_57;
	ld.shared.u32 	%r201, [_ZZ21myevd_fused_batched_8PdS_S_S_PiiiiE4step];
	add.s32 	%r202, %r201, 1;
	st.shared.u32 	[_ZZ21myevd_fused_batched_8PdS_S_S_PiiiiE4step], %r202;
$L__BB2_57:
	bar.sync 	0;
	ld.shared.u32 	%r234, [_ZZ21myevd_fused_batched_8PdS_S_S_PiiiiE4step];
	setp.lt.s32 	%p33, %r234, %r66;
	@%p33 bra 	$L__BB2_51;
$L__BB2_58:
	ld.param.u64 	%rd59, [_Z21myevd_fused_batched_8PdS_S_S_Piiii_param_3];
	cvta.to.global.u64 	%rd56, %rd59;
	shl.b32 	%r203, %r2, 3;
	add.s32 	%r204, %r68, %r203;
	ld.shared.f64 	%fd79, [%r204];
	mov.u32 	%r205, %ctaid.y;
	mul.lo.s32 	%r206, %r205, %r78;
	shl.b32 	%r207, %r206, 2;
	mov.u32 	%r208, %ctaid.x;
	shl.b32 	%r209, %r208, 2;
	shl.b32 	%r210, %r2, 1;
	add.s32 	%r211, %r207, %r209;
	mad.lo.s32 	%r212, %r211, %r79, %r210;
	mad.lo.s32 	%r213, %r212, %r79, %r1;
	mul.wide.u32 	%rd57, %r213, 8;
	add.s64 	%rd58, %rd56, %rd57;
	st.global.f64 	[%rd58], %fd79;
	ret;

}
	// .globl	_Z22myevd_fused_batched_16PdS_S_S_Piiii
.visible .entry _Z22myevd_fused_batched_16PdS_S_S_Piiii(
	.param .u64 .ptr .align 1 _Z22myevd_fused_batched_16PdS_S_S_Piiii_param_0,
	.param .u64 .ptr .align 1 _Z22myevd_fused_batched_16PdS_S_S_Piiii_param_1,
	.param .u64 .ptr .align 1 _Z22myevd_fused_batched_16PdS_S_S_Piiii_param_2,
	.param .u64 .ptr .align 1 _Z22myevd_fused_batched_16PdS_S_S_Piiii_param_3,
	.param .u64 .ptr .align 1 _Z22myevd_fused_batched_16PdS_S_S_Piiii_param_4,
	.param .u32 _Z22myevd_fused_batched_16PdS_S_S_Piiii_param_5,
	.param .u32 _Z22myevd_fused_batched_16PdS_S_S_Piiii_param_6,
	.param .u32 _Z22myevd_fused_batched_16PdS_S_S_Piiii_param_7
)
{
	.reg .pred 	%p<53>;
	.reg .b32 	%r<814>;
	.reg .b64 	%rd<250>;
	.reg .b64 	%fd<366>;
	// demoted variable
	.shared .align 8 .b8 _ZZ22myevd_fused_batched_16PdS_S_S_PiiiiE8shared_G[8192];
	// demoted variable
	.shared .align 4 .b8 _ZZ22myevd_fused_batched_16PdS_S_S_PiiiiE17shared_roundRobin[3968];
	// demoted variable
	.shared .align 8 .b8 _ZZ22myevd_fused_batched_16PdS_S_S_PiiiiE8shared_V[8192];
	// demoted variable
	.shared .align 8 .b8 _ZZ22myevd_fused_batched_16PdS_S_S_PiiiiE16shared_operators[512];
	// demoted variable
	.shared .align 4 .b8 _ZZ22myevd_fused_batched_16PdS_S_S_PiiiiE12shared_pairs[256];
	// demoted variable
	.shared .align 4 .u32 _ZZ22myevd_fused_batched_16PdS_S_S_PiiiiE4step;
	ld.param.u64 	%rd6, [_Z22myevd_fused_batched_16PdS_S_S_Piiii_param_0];
	ld.param.u64 	%rd7, [_Z22myevd_fused_batched_16PdS_S_S_Piiii_param_1];
	ld.param.u64 	%rd8, [_Z22myevd_fused_batched_16PdS_S_S_Piiii_param_2];
	ld.param.u64 	%rd5, [_Z22myevd_fused_batched_16PdS_S_S_Piiii_param_4];
	ld.param.u32 	%r308, [_Z22myevd_fused_batched_16PdS_S_S_Piiii_param_5];
	ld.param.u32 	%r309, [_Z22myevd_fused_batched_16PdS_S_S_Piiii_param_6];
	ld.param.u32 	%r310, [_Z22myevd_fused_batched_16PdS_S_S_Piiii_param_7];
	cvta.to.global.u64 	%rd1, %rd7;
	cvta.to.global.u64 	%rd2, %rd6;
	cvta.to.global.u64 	%rd3, %rd8;
	mov.u32 	%r1, %tid.x;
	mov.u32 	%r2, %tid.y;
	setp.ge.s32 	%p2, %r2, %r309;
	@%p2 bra 	$L__BB3_28;
	setp.lt.u32 	%p22, %r1, %r309;
	@%p22 bra 	$L__BB3_15;
	setp.lt.s32 	%p23, %r310, 1;
	mov.f64 	%fd363, 0d0000000000000000;
	@%p23 bra 	$L__BB3_55;
	mov.u32 	%r483, %ctaid.y;
	mul.lo.s32 	%r3, %r308, %r483;
	mov.u32 	%r4, %ctaid.x;
	mul.lo.s32 	%r484, %r310, %r4;
	sub.s32 	%r5, %r1, %r309;
	mad.lo.s32 	%r6, %r3, %r310, %r484;
	and.b32  	%r7, %r310, 15;
	setp.lt.u32 	%p24, %r310, 16;
	mov.f64 	%fd363, 0d0000000000000000;
	mov.b32 	%r798, 0;
	@%p24 bra 	$L__BB3_6;
	and.b32  	%r798, %r310, 2147483632;
	neg.s32 	%r758, %r798;
	add.s32 	%r485, %r4, %r3;
	mul.lo.s32 	%r486, %r310, %r485;
	mul.lo.s32 	%r487, %r486, %r309;
	add.s32 	%r488, %r487, %r309;
	add.s32 	%r489, %r2, %r488;
	add.s32 	%r490, %r489, -1;
	mad.lo.s32 	%r757, %r309, %r490, %r1;
	mul.lo.s32 	%r491, %r309, %r309;
	shl.b32 	%r11, %r491, 4;
	add.s32 	%r492, %r486, 2;
	mad.lo.s32 	%r493, %r309, %r492, %r2;
	add.s32 	%r494, %r493, -1;
	mad.lo.s32 	%r756, %r309, %r494, %r1;
	add.s32 	%r495, %r486, 3;
	mad.lo.s32 	%r496, %r309, %r495, %r2;
	add.s32 	%r497, %r496, -1;
	mad.lo.s32 	%r755, %r309, %r497, %r1;
	add.s32 	%r498, %r486, 4;
	mad.lo.s32 	%r499, %r309, %r498, %r2;
	add.s32 	%r500, %r499, -1;
	mad.lo.s32 	%r754, %r309, %r500, %r1;
	add.s32 	%r501, %r486, 5;
	mad.lo.s32 	%r502, %r309, %r501, %r2;
	add.s32 	%r503, %r502, -1;
	mad.lo.s32 	%r753, %r309, %r503, %r1;
	add.s32 	%r504, %r486, 6;
	mad.lo.s32 	%r505, %r309, %r504, %r2;
	add.s32 	%r506, %r505, -1;
	mad.lo.s32 	%r752, %r309, %r506, %r1;
	add.s32 	%r507, %r486, 7;
	mad.lo.s32 	%r508, %r309, %r507, %r2;
	add.s32 	%r509, %r508, -1;
	mad.lo.s32 	%r751, %r309, %r509, %r1;
	add.s32 	%r510, %r486, 8;
	mad.lo.s32 	%r511, %r309, %r510, %r2;
	add.s32 	%r512, %r511, -1;
	mad.lo.s32 	%r750, %r309, %r512, %r1;
	add.s32 	%r513, %r486, 9;
	mad.lo.s32 	%r514, %r309, %r513, %r2;
	add.s32 	%r515, %r514, -1;
	mad.lo.s32 	%r749, %r309, %r515, %r1;
	add.s32 	%r516, %r486, 10;
	mad.lo.s32 	%r517, %r309, %r516, %r2;
	add.s32 	%r518, %r517, -1;
	mad.lo.s32 	%r748, %r309, %r518, %r1;
	add.s32 	%r519, %r486, 11;
	mad.lo.s32 	%r520, %r309, %r519, %r2;
	add.s32 	%r521, %r520, -1;
	mad.lo.s32 	%r747, %r309, %r521, %r1;
	add.s32 	%r522, %r486, 12;
	mad.lo.s32 	%r523, %r309, %r522, %r2;
	add.s32 	%r524, %r523, -1;
	mad.lo.s32 	%r746, %r309, %r524, %r1;
	add.s32 	%r525, %r486, 13;
	mad.lo.s32 	%r526, %r309, %r525, %r2;
	add.s32 	%r527, %r526, -1;
	mad.lo.s32 	%r745, %r309, %r527, %r1;
	add.s32 	%r528, %r486, 14;
	mad.lo.s32 	%r529, %r309, %r528, %r2;
	add.s32 	%r530, %r529, -1;
	mad.lo.s32 	%r744, %r309, %r530, %r1;
	add.s32 	%r531, %r486, 15;
	mad.lo.s32 	%r532, %r309, %r531, %r2;
	add.s32 	%r533, %r532, -1;
	mad.lo.s32 	%r743, %r309, %r533, %r1;
	add.s32 	%r534, %r2, %r487;
	add.s32 	%r535, %r534, -1;
	mad.lo.s32 	%r742, %r309, %r535, %r1;
	mov.f64 	%fd363, 0d0000000000000000;
$L__BB3_5:
	.pragma "nounroll";
	mul.wide.u32 	%rd125, %r742, 8;
	add.s64 	%rd126, %rd2, %rd125;
	ld.global.f64 	%fd178, [%rd126];
	add.f64 	%fd179, %fd363, %fd178;
	mul.wide.u32 	%rd127, %r757, 8;
	add.s64 	%rd128, %rd2, %rd127;
	ld.global.f64 	%fd180, [%rd128];
	add.f64 	%fd181, %fd179, %fd180;
	mul.wide.u32 	%rd129, %r756, 8;
	add.s64 	%rd130, %rd2, %rd129;
	ld.global.f64 	%fd182, [%rd130];
	add.f64 	%fd183, %fd181, %fd182;
	mul.wide.u32 	%rd131, %r755, 8;
	add.s64 	%rd132, %rd2, %rd131;
	ld.global.f64 	%fd184, [%rd132];
	add.f64 	%fd185, %fd183, %fd184;
	mul.wide.u32 	%rd133, %r754, 8;
	add.s64 	%rd134, %rd2, %rd133;
	ld.global.f64 	%fd186, [%rd134];
	add.f64 	%fd187, %fd185, %fd186;
	mul.wide.u32 	%rd135, %r753, 8;
	add.s64 	%rd136, %rd2, %rd135;
	ld.global.f64 	%fd188, [%rd136];
	add.f64 	%fd189, %fd187, %fd188;
	mul.wide.u32 	%rd137, %r752, 8;
	add.s64 	%rd138, %rd2, %rd137;
	ld.global.f64 	%fd190, [%rd138];
	add.f64 	%fd191, %fd189, %fd190;
	mul.wide.u32 	%rd139, %r751, 8;
	add.s64 	%rd140, %rd2, %rd139;
	ld.global.f64 	%fd192, [%rd140];
	add.f64 	%fd193, %fd191, %fd192;
	mul.wide.u32 	%rd141, %r750, 8;
	add.s64 	%rd142, %rd2, %rd141;
	ld.global.f64 	%fd194, [%rd142];
	add.f64 	%fd195, %fd193, %fd194;
	mul.wide.u32 	%rd143, %r749, 8;
	add.s64 	%rd144, %rd2, %rd143;
	ld.global.f64 	%fd196, [%rd144];
	add.f64 	%fd197, %fd195, %fd196;
	mul.wide.u32 	%rd145, %r748, 8;
	add.s64 	%rd146, %rd2, %rd145;
	ld.global.f64 	%fd198, [%rd146];
	add.f64 	%fd199, %fd197, %fd198;
	mul.wide.u32 	%rd147, %r747, 8;
	add.s64 	%rd148, %rd2, %rd147;
	ld.global.f64 	%fd200, [%rd148];
	add.f64 	%fd201, %fd199, %fd200;
	mul.wide.u32 	%rd149, %r746, 8;
	add.s64 	%rd150, %rd2, %rd149;
	ld.global.f64 	%fd202, [%rd150];
	add.f64 	%fd203, %fd201, %fd202;
	mul.wide.u32 	%rd151, %r745, 8;
	add.s64 	%rd152, %rd2, %rd151;
	ld.global.f64 	%fd204, [%rd152];
	add.f64 	%fd205, %fd203, %fd204;
	mul.wide.u32 	%rd153, %r744, 8;
	add.s64 	%rd154, %rd2, %rd153;
	ld.global.f64 	%fd206, [%rd154];
	add.f64 	%fd207, %fd205, %fd206;
	mul.wide.u32 	%rd155, %r743, 8;
	add.s64 	%rd156, %rd2, %rd155;
	ld.global.f64 	%fd208, [%rd156];
	add.f64 	%fd363, %fd207, %fd208;
	add.s32 	%r758, %r758, 16;
	add.s32 	%r757, %r757, %r11;
	add.s32 	%r756, %r756, %r11;
	add.s32 	%r755, %r755, %r11;
	add.s32 	%r754, %r754, %r11;
	add.s32 	%r753, %r753, %r11;
	add.s32 	%r752, %r752, %r11;
	add.s32 	%r751, %r751, %r11;
	add.s32 	%r750, %r750, %r11;
	add.s32 	%r749, %r749, %r11;
	add.s32 	%r748, %r748, %r11;
	add.s32 	%r747, %r747, %r11;
	add.s32 	%r746, %r746, %r11;
	add.s32 	%r745, %r745, %r11;
	add.s32 	%r744, %r744, %r11;
	add.s32 	%r743, %r743, %r11;
	add.s32 	%r742, %r742, %r11;
	setp.eq.s32 	%p25, %r758, 0;
	@%p25 bra 	$L__BB3_6;
	bra.uni 	$L__BB3_5;
$L__BB3_6:
	setp.eq.s32 	%p26, %r7, 0;
	@%p26 bra 	$L__BB3_55;
	and.b32  	%r250, %r310, 7;
	setp.lt.u32 	%p27, %r7, 8;
	@%p27 bra 	$L__BB3_9;
	add.s32 	%r536, %r6, %r798;
	mad.lo.s32 	%r537, %r536, %r309, %r2;
	mad.lo.s32 	%r538, %r537, %r309, %r5;
	mul.wide.u32 	%rd157, %r538, 8;
	add.s64 	%rd158, %rd2, %rd157;
	ld.global.f64 	%fd210, [%rd158];
	add.f64 	%fd211, %fd363, %fd210;
	add.s32 	%r539, %r537, %r309;
	mad.lo.s32 	%r540, %r539, %r309, %r5;
	mul.wide.u32 	%rd159, %r540, 8;
	add.s64 	%rd160, %rd2, %rd159;
	ld.global.f64 	%fd212, [%rd160];
	add.f64 	%fd213, %fd211, %fd212;
	add.s32 	%r541, %r539, %r309;
	mad.lo.s32 	%r542, %r541, %r309, %r5;
	mul.wide.u32 	%rd161, %r542, 8;
	add.s64 	%rd162, %rd2, %rd161;
	ld.global.f64 	%fd214, [%rd162];
	add.f64 	%fd215, %fd213, %fd214;
	add.s32 	%r543, %r541, %r309;
	mad.lo.s32 	%r544, %r543, %r309, %r5;
	mul.wide.u32 	%rd163, %r544, 8;
	add.s64 	%rd164, %rd2, %rd163;
	ld.global.f64 	%fd216, [%rd164];
	add.f64 	%fd217, %fd215, %fd216;
	add.s32 	%r545, %r543, %r309;
	mad.lo.s32 	%r546, %r545, %r309, %r5;
	mul.wide.u32 	%rd165, %r546, 8;
	add.s64 	%rd166, %rd2, %rd165;
	ld.global.f64 	%fd218, [%rd166];
	add.f64 	%fd219, %fd217, %fd218;
	add.s32 	%r547, %r545, %r309;
	mad.lo.s32 	%r548, %r547, %r309, %r5;
	mul.wide.u32 	%rd167, %r548, 8;
	add.s64 	%rd168, %rd2, %rd167;
	ld.global.f64 	%fd220, [%rd168];
	add.f64 	%fd221, %fd219, %fd220;
	add.s32 	%r549, %r547, %r309;
	mad.lo.s32 	%r550, %r549, %r309, %r5;
	mul.wide.u32 	%rd169, %r550, 8;
	add.s64 	%rd170, %rd2, %rd169;
	ld.global.f64 	%fd222, [%rd170];
	add.f64 	%fd223, %fd221, %fd222;
	add.s32 	%r551, %r549, %r309;
	mad.lo.s32 	%r552, %r551, %r309, %r5;
	mul.wide.u32 	%rd171, %r552, 8;
	add.s64 	%rd172, %rd2, %rd171;
	ld.global.f64 	%fd224, [%rd172];
	add.f64 	%fd363, %fd223, %fd224;
	add.s32 	%r798, %r798, 8;
$L__BB3_9:
	setp.eq.s32 	%p28, %r250, 0;
	@%p28 bra 	$L__BB3_55;
	and.b32  	%r253, %r310, 3;
	setp.lt.u32 	%p29, %r250, 4;
	@%p29 bra 	$L__BB3_12;
	add.s32 	%r553, %r6, %r798;
	mad.lo.s32 	%r554, %r553, %r309, %r2;
	mad.lo.s32 	%r555, %r554, %r309, %r5;
	mul.wide.u32 	%rd173, %r555, 8;
	add.s64 	%rd174, %rd2, %rd173;
	ld.global.f64 	%fd226, [%rd174];
	add.f64 	%fd227, %fd363, %fd226;
	add.s32 	%r556, %r554, %r309;
	mad.lo.s32 	%r557, %r556, %r309, %r5;
	mul.wide.u32 	%rd175, %r557, 8;
	add.s64 	%rd176, %rd2, %rd175;
	ld.global.f64 	%fd228, [%rd176];
	add.f64 	%fd229, %fd227, %fd228;
	add.s32 	%r558, %r556, %r309;
	mad.lo.s32 	%r559, %r558, %r309, %r5;
	mul.wide.u32 	%rd177, %r559, 8;
	add.s64 	%rd178, %rd2, %rd177;
	ld.global.f64 	%fd230, [%rd178];
	add.f64 	%fd231, %fd229, %fd230;
	add.s32 	%r560, %r558, %r309;
	mad.lo.s32 	%r561, %r560, %r309, %r5;
	mul.wide.u32 	%rd179, %r561, 8;
	add.s64 	%rd180, %rd2, %rd179;
	ld.global.f64 	%fd232, [%rd180];
	add.f64 	%fd363, %fd231, %fd232;
	add.s32 	%r798, %r798, 4;
$L__BB3_12:
	setp.eq.s32 	%p30, %r253, 0;
	@%p30 bra 	$L__BB3_55;
	add.s32 	%r562, %r4, %r3;
	mad.lo.s32 	%r563, %r310, %r562, %r798;
	mad.lo.s32 	%r564, %r309, %r563, %r2;
	add.s32 	%r565, %r564, -1;
	mad.lo.s32 	%r802, %r309, %r565, %r1;
	mul.lo.s32 	%r257, %r309, %r309;
	neg.s32 	%r801, %r253;
$L__BB3_14:
	.pragma "nounroll";
	mul.wide.u32 	%rd181, %r802, 8;
	add.s64 	%rd182, %rd2, %rd181;
	ld.global.f64 	%fd233, [%rd182];
	add.f64 	%fd363, %fd363, %fd233;
	add.s32 	%r802, %r802, %r257;
	add.s32 	%r801, %r801, 1;
	setp.eq.s32 	%p31, %r801, 0;
	@%p31 bra 	$L__BB3_55;
	bra.uni 	$L__BB3_14;
$L__BB3_15:
	setp.lt.s32 	%p32, %r310, 1;
	mov.f64 	%fd363, 0d0000000000000000;
	@%p32 bra 	$L__BB3_55;
	mov.u32 	%r567, %ctaid.y;
	mul.lo.s32 	%r27, %r308, %r567;
	mov.u32 	%r28, %ctaid.x;
	mul.lo.s32 	%r568, %r310, %r28;
	mad.lo.s32 	%r29, %r27, %r310, %r568;
	and.b32  	%r30, %r310, 15;
	setp.lt.u32 	%p33, %r310, 16;
	mov.f64 	%fd363, 0d0000000000000000;
	mov.b32 	%r794, 0;
	@%p33 bra 	$L__BB3_19;
	and.b32  	%r794, %r310, 2147483632;
	neg.s32 	%r741, %r794;
	add.s32 	%r569, %r28, %r27;
	mul.lo.s32 	%r570, %r310, %r569;
	mul.lo.s32 	%r571, %r570, %r309;
	add.s32 	%r572, %r571, %r309;
	add.s32 	%r573, %r2, %r572;
	mad.lo.s32 	%r740, %r309, %r573, %r1;
	mul.lo.s32 	%r574, %r309, %r309;
	shl.b32 	%r34, %r574, 4;
	add.s32 	%r575, %r570, 2;
	mad.lo.s32 	%r576, %r309, %r575, %r2;
	mad.lo.s32 	%r739, %r309, %r576, %r1;
	add.s32 	%r577, %r570, 3;
	mad.lo.s32 	%r578, %r309, %r577, %r2;
	mad.lo.s32 	%r738, %r309, %r578, %r1;
	add.s32 	%r579, %r570, 4;
	mad.lo.s32 	%r580, %r309, %r579, %r2;
	mad.lo.s32 	%r737, %r309, %r580, %r1;
	add.s32 	%r581, %r570, 5;
	mad.lo.s32 	%r582, %r309, %r581, %r2;
	mad.lo.s32 	%r736, %r309, %r582, %r1;
	add.s32 	%r583, %r570, 6;
	mad.lo.s32 	%r584, %r309, %r583, %r2;
	mad.lo.s32 	%r735, %r309, %r584, %r1;
	add.s32 	%r585, %r570, 7;
	mad.lo.s32 	%r586, %r309, %r585, %r2;
	mad.lo.s32 	%r734, %r309, %r586, %r1;
	add.s32 	%r587, %r570, 8;
	mad.lo.s32 	%r588, %r309, %r587, %r2;
	mad.lo.s32 	%r733, %r309, %r588, %r1;
	add.s32 	%r589, %r570, 9;
	mad.lo.s32 	%r590, %r309, %r589, %r2;
	mad.lo.s32 	%r732, %r309, %r590, %r1;
	add.s32 	%r591, %r570, 10;
	mad.lo.s32 	%r592, %r309, %r591, %r2;
	mad.lo.s32 	%r731, %r309, %r592, %r1;
	add.s32 	%r593, %r570, 11;
	mad.lo.s32 	%r594, %r309, %r593, %r2;
	mad.lo.s32 	%r730, %r309, %r594, %r1;
	add.s32 	%r595, %r570, 12;
	mad.lo.s32 	%r596, %r309, %r595, %r2;
	mad.lo.s32 	%r729, %r309, %r596, %r1;
	add.s32 	%r597, %r570, 13;
	mad.lo.s32 	%r598, %r309, %r597, %r2;
	mad.lo.s32 	%r728, %r309, %r598, %r1;
	add.s32 	%r599, %r570, 14;
	mad.lo.s32 	%r600, %r309, %r599, %r2;
	mad.lo.s32 	%r727, %r309, %r600, %r1;
	add.s32 	%r601, %r570, 15;
	mad.lo.s32 	%r602, %r309, %r601, %r2;
	mad.lo.s32 	%r726, %r309, %r602, %r1;
	add.s32 	%r603, %r2, %r571;
	mad.lo.s32 	%r725, %r309, %r603, %r1;
	mov.f64 	%fd363, 0d0000000000000000;
$L__BB3_18:
	.pragma "nounroll";
	mul.wide.u32 	%rd183, %r725, 8;
	add.s64 	%rd184, %rd1, %rd183;
	ld.global.f64 	%fd238, [%rd184];
	add.f64 	%fd239, %fd363, %fd238;
	mul.wide.u32 	%rd185, %r740, 8;
	add.s64 	%rd186, %rd1, %rd185;
	ld.global.f64 	%fd240, [%rd186];
	add.f64 	%fd241, %fd239, %fd240;
	mul.wide.u32 	%rd187, %r739, 8;
	add.s64 	%rd188, %rd1, %rd187;
	ld.global.f64 	%fd242, [%rd188];
	add.f64 	%fd243, %fd241, %fd242;
	mul.wide.u32 	%rd189, %r738, 8;
	add.s64 	%rd190, %rd1, %rd189;
	ld.global.f64 	%fd244, [%rd190];
	add.f64 	%fd245, %fd243, %fd244;
	mul.wide.u32 	%rd191, %r737, 8;
	add.s64 	%rd192, %rd1, %rd191;
	ld.global.f64 	%fd246, [%rd192];
	add.f64 	%fd247, %fd245, %fd246;
	mul.wide.u32 	%rd193, %r736, 8;
	add.s64 	%rd194, %rd1, %rd193;
	ld.global.f64 	%fd248, [%rd194];
	add.f64 	%fd249, %fd247, %fd248;
	mul.wide.u32 	%rd195, %r735, 8;
	add.s64 	%rd196, %rd1, %rd195;
	ld.global.f64 	%fd250, [%rd196];
	add.f64 	%fd251, %fd249, %fd250;
	mul.wide.u32 	%rd197, %r734, 8;
	add.s64 	%rd198, %rd1, %rd197;
	ld.global.f64 	%fd252, [%rd198];
	add.f64 	%fd253, %fd251, %fd252;
	mul.wide.u32 	%rd199, %r733, 8;
	add.s64 	%rd200, %rd1, %rd199;
	ld.global.f64 	%fd254, [%rd200];
	add.f64 	%fd255, %fd253, %fd254;
	mul.wide.u32 	%rd201, %r732, 8;
	add.s64 	%rd202, %rd1, %rd201;
	ld.global.f64 	%fd256, [%rd202];
	add.f64 	%fd257, %fd255, %fd256;
	mul.wide.u32 	%rd203, %r731, 8;
	add.s64 	%rd204, %rd1, %rd203;
	ld.global.f64 	%fd258, [%rd204];
	add.f64 	%fd259, %fd257, %fd258;
	mul.wide.u32 	%rd205, %r730, 8;
	add.s64 	%rd206, %rd1, %rd205;
	ld.global.f64 	%fd260, [%rd206];
	add.f64 	%fd261, %fd259, %fd260;
	mul.wide.u32 	%rd207, %r729, 8;
	add.s64 	%rd208, %rd1, %rd207;
	ld.global.f64 	%fd262, [%rd208];
	add.f64 	%fd263, %fd261, %fd262;
	mul.wide.u32 	%rd209, %r728, 8;
	add.s64 	%rd210, %rd1, %rd209;
	ld.global.f64 	%fd264, [%rd210];
	add.f64 	%fd265, %fd263, %fd264;
	mul.wide.u32 	%rd211, %r727, 8;
	add.s64 	%rd212, %rd1, %rd211;
	ld.global.f64 	%fd266, [%rd212];
	add.f64 	%fd267, %fd265, %fd266;
	mul.wide.u32 	%rd213, %r726, 8;
	add.s64 	%rd214, %rd1, %rd213;
	ld.global.f64 	%fd268, [%rd214];
	add.f64 	%fd363, %fd267, %fd268;
	add.s32 	%r741, %r741, 16;
	add.s32 	%r740, %r740, %r34;
	add.s32 	%r739, %r739, %r34;
	add.s32 	%r738, %r738, %r34;
	add.s32 	%r737, %r737, %r34;
	add.s32 	%r736, %r736, %r34;
	add.s32 	%r735, %r735, %r34;
	add.s32 	%r734, %r734, %r34;
	add.s32 	%r733, %r733, %r34;
	add.s32 	%r732, %r732, %r34;
	add.s32 	%r731, %r731, %r34;
	add.s32 	%r730, %r730, %r34;
	add.s32 	%r729, %r729, %r34;
	add.s32 	%r728, %r728, %r34;
	add.s32 	%r727, %r727, %r34;
	add.s32 	%r726, %r726, %r34;
	add.s32 	%r725, %r725, %r34;
	setp.eq.s32 	%p34, %r741, 0;
	@%p34 bra 	$L__BB3_19;
	bra.uni 	$L__BB3_18;
$L__BB3_19:
	setp.eq.s32 	%p35, %r30, 0;
	@%p35 bra 	$L__BB3_55;
	and.b32  	%r236, %r310, 7;
	setp.lt.u32 	%p36, %r30, 8;
	@%p36 bra 	$L__BB3_22;
	add.s32 	%r604, %r29, %r794;
	mad.lo.s32 	%r605, %r604, %r309, %r2;
	mad.lo.s32 	%r606, %r605, %r309, %r1;
	mul.wide.u32 	%rd215, %r606, 8;
	add.s64 	%rd216, %rd1, %rd215;
	ld.global.f64 	%fd270, [%rd216];
	add.f64 	%fd271, %fd363, %fd270;
	add.s32 	%r607, %r605, %r309;
	mad.lo.s32 	%r608, %r607, %r309, %r1;
	mul.wide.u32 	%rd217, %r608, 8;
	add.s64 	%rd218, %rd1, %rd217;
	ld.global.f64 	%fd272, [%rd218];
	add.f64 	%fd273, %fd271, %fd272;
	add.s32 	%r609, %r607, %r309;
	mad.lo.s32 	%r610, %r609, %r309, %r1;
	mul.wide.u32 	%rd219, %r610, 8;
	add.s64 	%rd220, %rd1, %rd219;
	ld.global.f64 	%fd274, [%rd220];
	add.f64 	%fd275, %fd273, %fd274;
	add.s32 	%r611, %r609, %r309;
	mad.lo.s32 	%r612, %r611, %r309, %r1;
	mul.wide.u32 	%rd221, %r612, 8;
	add.s64 	%rd222, %rd1, %rd221;
	ld.global.f64 	%fd276, [%rd222];
	add.f64 	%fd277, %fd275, %fd276;
	add.s32 	%r613, %r611, %r309;
	mad.lo.s32 	%r614, %r613, %r309, %r1;
	mul.wide.u32 	%rd223, %r614, 8;
	add.s64 	%rd224, %rd1, %rd223;
	ld.global.f64 	%fd278, [%rd224];
	add.f64 	%fd279, %fd277, %fd278;
	add.s32 	%r615, %r613, %r309;
	mad.lo.s32 	%r616, %r615, %r309, %r1;
	mul.wide.u32 	%rd225, %r616, 8;
	add.s64 	%rd226, %rd1, %rd225;
	ld.global.f64 	%fd280, [%rd226];
	add.f64 	%fd281, %fd279, %fd280;
	add.s32 	%r617, %r615, %r309;
	mad.lo.s32 	%r618, %r617, %r309, %r1;
	mul.wide.u32 	%rd227, %r618, 8;
	add.s64 	%rd228, %rd1, %rd227;
	ld.global.f64 	%fd282, [%rd228];
	add.f64 	%fd283, %fd281, %fd282;
	add.s32 	%r619, %r617, %r309;
	mad.lo.s32 	%r620, %r619, %r309, %r1;
	mul.wide.u32 	%rd229, %r620, 8;
	add.s64 	%rd230, %rd1, %rd229;
	ld.global.f64 	%fd284, [%rd230];
	add.f64 	%fd363, %fd283, %fd284;
	add.s32 	%r794, %r794, 8;
$L__BB3_22:
	setp.eq.s32 	%p37, %r236, 0;
	@%p37 bra 	$L__BB3_55;
	and.b32  	%r239, %r310, 3;
	setp.lt.u32 	%p38, %r236, 4;
	@%p38 bra 	$L__BB3_25;
	add.s32 	%r621, %r29, %r794;
	mad.lo.s32 	%r622, %r621, %r309, %r2;
	mad.lo.s32 	%r623, %r622, %r309, %r1;
	mul.wide.u32 	%rd231, %r623, 8;
	add.s64 	%rd232, %rd1, %rd231;
	ld.global.f64 	%fd286, [%rd232];
	add.f64 	%fd287, %fd363, %fd286;
	add.s32 	%r624, %r622, %r309;
	mad.lo.s32 	%r625, %r624, %r309, %r1;
	mul.wide.u32 	%rd233, %r625, 8;
	add.s64 	%rd234, %rd1, %rd233;
	ld.global.f64 	%fd288, [%rd234];
	add.f64 	%fd289, %fd287, %fd288;
	add.s32 	%r626, %r624, %r309;
	mad.lo.s32 	%r627, %r626, %r309, %r1;
	mul.wide.u32 	%rd235, %r627, 8;
	add.s64 	%rd236, %rd1, %rd235;
	ld.global.f64 	%fd290, [%rd236];
	add.f64 	%fd291, %fd289, %fd290;
	add.s32 	%r628, %r626, %r309;
	mad.lo.s32 	%r629, %r628, %r309, %r1;
	mul.wide.u32 	%rd237, %r629, 8;
	add.s64 	%rd238, %rd1, %rd237;
	ld.global.f64 	%fd292, [%rd238];
	add.f64 	%fd363, %fd291, %fd292;
	add.s32 	%r794, %r794, 4;
$L__BB3_25:
	setp.eq.s32 	%p39, %r239, 0;
	@%p39 bra 	$L__BB3_55;
	add.s32 	%r630, %r28, %r27;
	mad.lo.s32 	%r631, %r310, %r630, %r794;
	mad.lo.s32 	%r632, %r309, %r631, %r2;
	mad.lo.s32 	%r797, %r309, %r632, %r1;
	mul.lo.s32 	%r243, %r309, %r309;
	neg.s32 	%r796, %r239;
$L__BB3_27:
	.pragma "nounroll";
	mul.wide.u32 	%rd239, %r797, 8;
	add.s64 	%rd240, %rd1, %rd239;
	ld.global.f64 	%fd293, [%rd240];
	add.f64 	%fd363, %fd363, %fd293;
	add.s32 	%r797, %r797, %r243;
	add.s32 	%r796, %r796, 1;
	setp.eq.s32 	%p40, %r796, 0;
	@%p40 bra 	$L__BB3_55;
	bra.uni 	$L__BB3_27;
$L__BB3_28:
	setp.lt.s32 	%p3, %r1, %r309;
	@%p3 bra 	$L__BB3_42;
	setp.lt.s32 	%p4, %r310, 1;
	mov.f64 	%fd363, 0d0000000000000000;
	@%p4 bra 	$L__BB3_55;
	mov.u32 	%r312, %ctaid.y;
	mul.lo.s32 	%r118, %r308, %r312;
	mov.u32 	%r119, %ctaid.x;
	mul.lo.s32 	%r313, %r310, %r119;
	sub.s32 	%r120, %r2, %r309;
	sub.s32 	%r121, %r1, %r309;
	mad.lo.s32 	%r122, %r118, %r310, %r313;
	and.b32  	%r123, %r310, 15;
	setp.lt.u32 	%p5, %r310, 16;
	mov.f64 	%fd363, 0d0000000000000000;
	mov.b32 	%r808, 0;
	@%p5 bra 	$L__BB3_33;
	and.b32  	%r808, %r310, 2147483632;
	neg.s32 	%r792, %r808;
	add.s32 	%r314, %r119, %r118;
	mul.lo.s32 	%r315, %r310, %r314;
	mul.lo.s32 	%r316, %r309, %r315;
	add.s32 	%r317, %r2, %r316;
	add.s32 	%r318, %r317, -1;
	mad.lo.s32 	%r791, %r309, %r318, %r1;
	mul.lo.s32 	%r319, %r309, %r309;
	shl.b32 	%r127, %r319, 4;
	add.s32 	%r320, %r316, %r309;
	add.s32 	%r321, %r2, %r320;
	add.s32 	%r322, %r321, -1;
	mad.lo.s32 	%r790, %r309, %r322, %r1;
	add.s32 	%r323, %r315, 2;
	mad.lo.s32 	%r324, %r309, %r323, %r2;
	add.s32 	%r325, %r324, -1;
	mad.lo.s32 	%r789, %r309, %r325, %r1;
	add.s32 	%r326, %r315, 3;
	mad.lo.s32 	%r327, %r309, %r326, %r2;
	add.s32 	%r328, %r327, -1;
	mad.lo.s32 	%r788, %r309, %r328, %r1;
	add.s32 	%r329, %r315, 4;
	mad.lo.s32 	%r330, %r309, %r329, %r2;
	add.s32 	%r331, %r330, -1;
	mad.lo.s32 	%r787, %r309, %r331, %r1;
	add.s32 	%r332, %r315, 5;
	mad.lo.s32 	%r333, %r309, %r332, %r2;
	add.s32 	%r334, %r333, -1;
	mad.lo.s32 	%r786, %r309, %r334, %r1;
	add.s32 	%r335, %r315, 6;
	mad.lo.s32 	%r336, %r309, %r335, %r2;
	add.s32 	%r337, %r336, -1;
	mad.lo.s32 	%r785, %r309, %r337, %r1;
	add.s32 	%r338, %r315, 7;
	mad.lo.s32 	%r339, %r309, %r338, %r2;
	add.s32 	%r340, %r339, -1;
	mad.lo.s32 	%r784, %r309, %r340, %r1;
	add.s32 	%r341, %r315, 8;
	mad.lo.s32 	%r342, %r309, %r341, %r2;
	add.s32 	%r343, %r342, -1;
	mad.lo.s32 	%r783, %r309, %r343, %r1;
	add.s32 	%r344, %r315, 9;
	mad.lo.s32 	%r345, %r309, %r344, %r2;
	add.s32 	%r346, %r345, -1;
	mad.lo.s32 	%r782, %r309, %r346, %r1;
	add.s32 	%r347, %r315, 10;
	mad.lo.s32 	%r348, %r309, %r347, %r2;
	add.s32 	%r349, %r348, -1;
	mad.lo.s32 	%r781, %r309, %r349, %r1;
	add.s32 	%r350, %r315, 11;
	mad.lo.s32 	%r351, %r309, %r350, %r2;
	add.s32 	%r352, %r351, -1;
	mad.lo.s32 	%r780, %r309, %r352, %r1;
	add.s32 	%r353, %r315, 12;
	mad.lo.s32 	%r354, %r309, %r353, %r2;
	add.s32 	%r355, %r354, -1;
	mad.lo.s32 	%r779, %r309, %r355, %r1;
	add.s32 	%r356, %r315, 13;
	mad.lo.s32 	%r357, %r309, %r356, %r2;
	add.s32 	%r358, %r357, -1;
	mad.lo.s32 	%r778, %r309, %r358, %r1;
	add.s32 	%r359, %r315, 14;
	mad.lo.s32 	%r360, %r309, %r359, %r2;
	add.s32 	%r361, %r360, -1;
	mad.lo.s32 	%r777, %r309, %r361, %r1;
	add.s32 	%r362, %r315, -1;
	mad.lo.s32 	%r363, %r309, %r362, %r2;
	add.s32 	%r364, %r363, -1;
	mad.lo.s32 	%r776, %r309, %r364, %r1;
	mov.f64 	%fd363, 0d0000000000000000;
$L__BB3_32:
	.pragma "nounroll";
	mul.wide.u32 	%rd9, %r776, 8;
	add.s64 	%rd10, %rd3, %rd9;
	ld.global.f64 	%fd58, [%rd10];
	add.f64 	%fd59, %fd363, %fd58;
	mul.wide.u32 	%rd11, %r791, 8;
	add.s64 	%rd12, %rd3, %rd11;
	ld.global.f64 	%fd60, [%rd12];
	add.f64 	%fd61, %fd59, %fd60;
	mul.wide.u32 	%rd13, %r790, 8;
	add.s64 	%rd14, %rd3, %rd13;
	ld.global.f64 	%fd62, [%rd14];
	add.f64 	%fd63, %fd61, %fd62;
	mul.wide.u32 	%rd15, %r789, 8;
	add.s64 	%rd16, %rd3, %rd15;
	ld.global.f64 	%fd64, [%rd16];
	add.f64 	%fd65, %fd63, %fd64;
	mul.wide.u32 	%rd17, %r788, 8;
	add.s64 	%rd18, %rd3, %rd17;
	ld.global.f64 	%fd66, [%rd18];
	add.f64 	%fd67, %fd65, %fd66;
	mul.wide.u32 	%rd19, %r787, 8;
	add.s64 	%rd20, %rd3, %rd19;
	ld.global.f64 	%fd68, [%rd20];
	add.f64 	%fd69, %fd67, %fd68;
	mul.wide.u32 	%rd21, %r786, 8;
	add.s64 	%rd22, %rd3, %rd21;
	ld.global.f64 	%fd70, [%rd22];
	add.f64 	%fd71, %fd69, %fd70;
	mul.wide.u32 	%rd23, %r785, 8;
	add.s64 	%rd24, %rd3, %rd23;
	ld.global.f64 	%fd72, [%rd24];
	add.f64 	%fd73, %fd71, %fd72;
	mul.wide.u32 	%rd25, %r784, 8;
	add.s64 	%rd26, %rd3, %rd25;
	ld.global.f64 	%fd74, [%rd26];
	add.f64 	%fd75, %fd73, %fd74;
	mul.wide.u32 	%rd27, %r783, 8;
	add.s64 	%rd28, %rd3, %rd27;
	ld.global.f64 	%fd76, [%rd28];
	add.f64 	%fd77, %fd75, %fd76;
	mul.wide.u32 	%rd29, %r782, 8;
	add.s64 	%rd30, %rd3, %rd29;
	ld.global.f64 	%fd78, [%rd30];
	add.f64 	%fd79, %fd77, %fd78;
	mul.wide.u32 	%rd31, %r781, 8;
	add.s64 	%rd32, %rd3, %rd31;
	ld.global.f64 	%fd80, [%rd32];
	add.f64 	%fd81, %fd79, %fd80;
	mul.wide.u32 	%rd33, %r780, 8;
	add.s64 	%rd34, %rd3, %rd33;
	ld.global.f64 	%fd82, [%rd34];
	add.f64 	%fd83, %fd81, %fd82;
	mul.wide.u32 	%rd35, %r779, 8;
	add.s64 	%rd36, %rd3, %rd35;
	ld.global.f64 	%fd84, [%rd36];
	add.f64 	%fd85, %fd83, %fd84;
	mul.wide.u32 	%rd37, %r778, 8;
	add.s64 	%rd38, %rd3, %rd37;
	ld.global.f64 	%fd86, [%rd38];
	add.f64 	%fd87, %fd85, %fd86;
	mul.wide.u32 	%rd39, %r777, 8;
	add.s64 	%rd40, %rd3, %rd39;
	ld.global.f64 	%fd88, [%rd40];
	add.f64 	%fd363, %fd87, %fd88;
	add.s32 	%r792, %r792, 16;
	add.s32 	%r791, %r791, %r127;
	add.s32 	%r790, %r790, %r127;
	add.s32 	%r789, %r789, %r127;
	add.s32 	%r788, %r788, %r127;
	add.s32 	%r787, %r787, %r127;
	add.s32 	%r786, %r786, %r127;
	add.s32 	%r785, %r785, %r127;
	add.s32 	%r784, %r784, %r127;
	add.s32 	%r783, %r783, %r127;
	add.s32 	%r782, %r782, %r127;
	add.s32 	%r781, %r781, %r127;
	add.s32 	%r780, %r780, %r127;
	add.s32 	%r779, %r779, %r127;
	add.s32 	%r778, %r778, %r127;
	add.s32 	%r777, %r777, %r127;
	add.s32 	%r776, %r776, %r127;
	setp.eq.s32 	%p6, %r792, 0;
	@%p6 bra 	$L__BB3_33;
	bra.uni 	$L__BB3_32;
$L__BB3_33:
	setp.eq.s32 	%p7, %r123, 0;
	@%p7 bra 	$L__BB3_55;
	and.b32  	%r278, %r310, 7;
	setp.lt.u32 	%p8, %r123, 8;
	@%p8 bra 	$L__BB3_36;
	add.s32 	%r365, %r122, %r808;
	mul.lo.s32 	%r366, %r365, %r309;
	add.s32 	%r367, %r366, %r120;
	mad.lo.s32 	%r368, %r367, %r309, %r121;
	mul.wide.u32 	%rd41, %r368, 8;
	add.s64 	%rd42, %rd3, %rd41;
	ld.global.f64 	%fd90, [%rd42];
	add.f64 	%fd91, %fd363, %fd90;
	add.s32 	%r369, %r366, %r2;
	mad.lo.s32 	%r370, %r369, %r309, %r121;
	mul.wide.u32 	%rd43, %r370, 8;
	add.s64 	%rd44, %rd3, %rd43;
	ld.global.f64 	%fd92, [%rd44];
	add.f64 	%fd93, %fd91, %fd92;
	add.s32 	%r371, %r369, %r309;
	mad.lo.s32 	%r372, %r371, %r309, %r121;
	mul.wide.u32 	%rd45, %r372, 8;
	add.s64 	%rd46, %rd3, %rd45;
	ld.global.f64 	%fd94, [%rd46];
	add.f64 	%fd95, %fd93, %fd94;
	add.s32 	%r373, %r371, %r309;
	mad.lo.s32 	%r374, %r373, %r309, %r121;
	mul.wide.u32 	%rd47, %r374, 8;
	add.s64 	%rd48, %rd3, %rd47;
	ld.global.f64 	%fd96, [%rd48];
	add.f64 	%fd97, %fd95, %fd96;
	add.s32 	%r375, %r373, %r309;
	mad.lo.s32 	%r376, %r375, %r309, %r121;
	mul.wide.u32 	%rd49, %r376, 8;
	add.s64 	%rd50, %rd3, %rd49;
	ld.global.f64 	%fd98, [%rd50];
	add.f64 	%fd99, %fd97, %fd98;
	add.s32 	%r377, %r375, %r309;
	mad.lo.s32 	%r378, %r377, %r309, %r121;
	mul.wide.u32 	%rd51, %r378, 8;
	add.s64 	%rd52, %rd3, %rd51;
	ld.global.f64 	%fd100, [%rd52];
	add.f64 	%fd101, %fd99, %fd100;
	add.s32 	%r379, %r377, %r309;
	mad.lo.s32 	%r380, %r379, %r309, %r121;
	mul.wide.u32 	%rd53, %r380, 8;
	add.s64 	%rd54, %rd3, %rd53;
	ld.global.f64 	%fd102, [%rd54];
	add.f64 	%fd103, %fd101, %fd102;
	add.s32 	%r381, %r379, %r309;
	mad.lo.s32 	%r382, %r381, %r309, %r121;
	mul.wide.u32 	%rd55, %r382, 8;
	add.s64 	%rd56, %rd3, %rd55;
	ld.global.f64 	%fd104, [%rd56];
	add.f64 	%fd363, %fd103, %fd104;
	add.s32 	%r808, %r808, 8;
$L__BB3_36:
	setp.eq.s32 	%p9, %r278, 0;
	@%p9 bra 	$L__BB3_55;
	and.b32  	%r281, %r310, 3;
	setp.lt.u32 	%p10, %r278, 4;
	@%p10 bra 	$L__BB3_39;
	add.s32 	%r383, %r122, %r808;
	mul.lo.s32 	%r384, %r383, %r309;
	add.s32 	%r385, %r384, %r120;
	mad.lo.s32 	%r386, %r385, %r309, %r121;
	mul.wide.u32 	%rd57, %r386, 8;
	add.s64 	%rd58, %rd3, %rd57;
	ld.global.f64 	%fd106, [%rd58];
	add.f64 	%fd107, %fd363, %fd106;
	add.s32 	%r387, %r384, %r2;
	mad.lo.s32 	%r388, %r387, %r309, %r121;
	mul.wide.u32 	%rd59, %r388, 8;
	add.s64 	%rd60, %rd3, %rd59;
	ld.global.f64 	%fd108, [%rd60];
	add.f64 	%fd109, %fd107, %fd108;
	add.s32 	%r389, %r387, %r309;
	mad.lo.s32 	%r390, %r389, %r309, %r121;
	mul.wide.u32 	%rd61, %r390, 8;
	add.s64 	%rd62, %rd3, %rd61;
	ld.global.f64 	%fd110, [%rd62];
	add.f64 	%fd111, %fd109, %fd110;
	add.s32 	%r391, %r389, %r309;
	mad.lo.s32 	%r392, %r391, %r309, %r121;
	mul.wide.u32 	%rd63, %r392, 8;
	add.s64 	%rd64, %rd3, %rd63;
	ld.global.f64 	%fd112, [%rd64];
	add.f64 	%fd363, %fd111, %fd112;
	add.s32 	%r808, %r808, 4;
$L__BB3_39:
	setp.eq.s32 	%p11, %r281, 0;
	@%p11 bra 	$L__BB3_55;
	add.s32 	%r393, %r119, %r118;
	mad.lo.s32 	%r394, %r310, %r393, %r808;
	add.s32 	%r395, %r394, -1;
	mad.lo.s32 	%r396, %r309, %r395, %r2;
	add.s32 	%r397, %r396, -1;
	mad.lo.s32 	%r812, %r309, %r397, %r1;
	mul.lo.s32 	%r285, %r309, %r309;
	neg.s32 	%r811, %r281;
$L__BB3_41:
	.pragma "nounroll";
	mul.wide.u32 	%rd65, %r812, 8;
	add.s64 	%rd66, %rd3, %rd65;
	ld.global.f64 	%fd113, [%rd66];
	add.f64 	%fd363, %fd363, %fd113;
	add.s32 	%r812, %r812, %r285;
	add.s32 	%r811, %r811, 1;
	setp.ne.s32 	%p12, %r811, 0;
	@%p12 bra 	$L__BB3_41;
	bra.uni 	$L__BB3_55;
$L__BB3_42:
	setp.lt.s32 	%p13, %r310, 1;
	mov.f64 	%fd363, 0d0000000000000000;
	@%p13 bra 	$L__BB3_55;
	mov.u32 	%r399, %ctaid.y;
	mul.lo.s32 	%r143, %r308, %r399;
	mov.u32 	%r144, %ctaid.x;
	mul.lo.s32 	%r400, %r310, %r144;
	sub.s32 	%r145, %r2, %r309;
	mad.lo.s32 	%r146, %r143, %r310, %r400;
	and.b32  	%r147, %r310, 15;
	setp.lt.u32 	%p14, %r310, 16;
	mov.f64 	%fd363, 0d0000000000000000;
	mov.b32 	%r804, 0;
	@%p14 bra 	$L__BB3_46;
	and.b32  	%r804, %r310, 2147483632;
	neg.s32 	%r775, %r804;
	add.s32 	%r401, %r144, %r143;
	mul.lo.s32 	%r402, %r310, %r401;
	mul.lo.s32 	%r403, %r402, %r309;
	add.s32 	%r404, %r403, %r309;
	add.s32 	%r405, %r1, %r404;
	add.s32 	%r406, %r405, -1;
	mad.lo.s32 	%r774, %r309, %r406, %r2;
	mul.lo.s32 	%r407, %r309, %r309;
	shl.b32 	%r151, %r407, 4;
	add.s32 	%r408, %r402, 2;
	mad.lo.s32 	%r409, %r309, %r408, %r1;
	add.s32 	%r410, %r409, -1;
	mad.lo.s32 	%r773, %r309, %r410, %r2;
	add.s32 	%r411, %r402, 3;
	mad.lo.s32 	%r412, %r309, %r411, %r1;
	add.s32 	%r413, %r412, -1;
	mad.lo.s32 	%r772, %r309, %r413, %r2;
	add.s32 	%r414, %r402, 4;
	mad.lo.s32 	%r415, %r309, %r414, %r1;
	add.s32 	%r416, %r415, -1;
	mad.lo.s32 	%r771, %r309, %r416, %r2;
	add.s32 	%r417, %r402, 5;
	mad.lo.s32 	%r418, %r309, %r417, %r1;
	add.s32 	%r419, %r418, -1;
	mad.lo.s32 	%r770, %r309, %r419, %r2;
	add.s32 	%r420, %r402, 6;
	mad.lo.s32 	%r421, %r309, %r420, %r1;
	add.s32 	%r422, %r421, -1;
	mad.lo.s32 	%r769, %r309, %r422, %r2;
	add.s32 	%r423, %r402, 7;
	mad.lo.s32 	%r424, %r309, %r423, %r1;
	add.s32 	%r425, %r424, -1;
	mad.lo.s32 	%r768, %r309, %r425, %r2;
	add.s32 	%r426, %r402, 8;
	mad.lo.s32 	%r427, %r309, %r426, %r1;
	add.s32 	%r428, %r427, -1;
	mad.lo.s32 	%r767, %r309, %r428, %r2;
	add.s32 	%r429, %r402, 9;
	mad.lo.s32 	%r430, %r309, %r429, %r1;
	add.s32 	%r431, %r430, -1;
	mad.lo.s32 	%r766, %r309, %r431, %r2;
	add.s32 	%r432, %r402, 10;
	mad.lo.s32 	%r433, %r309, %r432, %r1;
	add.s32 	%r434, %r433, -1;
	mad.lo.s32 	%r765, %r309, %r434, %r2;
	add.s32 	%r435, %r402, 11;
	mad.lo.s32 	%r436, %r309, %r435, %r1;
	add.s32 	%r437, %r436, -1;
	mad.lo.s32 	%r764, %r309, %r437, %r2;
	add.s32 	%r438, %r402, 12;
	mad.lo.s32 	%r439, %r309, %r438, %r1;
	add.s32 	%r440, %r439, -1;
	mad.lo.s32 	%r763, %r309, %r440, %r2;
	add.s32 	%r441, %r402, 13;
	mad.lo.s32 	%r442, %r309, %r441, %r1;
	add.s32 	%r443, %r442, -1;
	mad.lo.s32 	%r762, %r309, %r443, %r2;
	add.s32 	%r444, %r402, 14;
	mad.lo.s32 	%r445, %r309, %r444, %r1;
	add.s32 	%r446, %r445, -1;
	mad.lo.s32 	%r761, %r309, %r446, %r2;
	add.s32 	%r447, %r402, 15;
	mad.lo.s32 	%r448, %r309, %r447, %r1;
	add.s32 	%r449, %r448, -1;
	mad.lo.s32 	%r760, %r309, %r449, %r2;
	add.s32 	%r450, %r1, %r403;
	add.s32 	%r451, %r450, -1;
	mad.lo.s32 	%r759, %r309, %r451, %r2;
	mov.f64 	%fd363, 0d0000000000000000;
$L__BB3_45:
	.pragma "nounroll";
	mul.wide.u32 	%rd67, %r759, 8;
	add.s64 	%rd68, %rd2, %rd67;
	ld.global.f64 	%fd118, [%rd68];
	add.f64 	%fd119, %fd363, %fd118;
	mul.wide.u32 	%rd69, %r774, 8;
	add.s64 	%rd70, %rd2, %rd69;
	ld.global.f64 	%fd120, [%rd70];
	add.f64 	%fd121, %fd119, %fd120;
	mul.wide.u32 	%rd71, %r773, 8;
	add.s64 	%rd72, %rd2, %rd71;
	ld.global.f64 	%fd122, [%rd72];
	add.f64 	%fd123, %fd121, %fd122;
	mul.wide.u32 	%rd73, %r772, 8;
	add.s64 	%rd74, %rd2, %rd73;
	ld.global.f64 	%fd124, [%rd74];
	add.f64 	%fd125, %fd123, %fd124;
	mul.wide.u32 	%rd75, %r771, 8;
	add.s64 	%rd76, %rd2, %rd75;
	ld.global.f64 	%fd126, [%rd76];
	add.f64 	%fd127, %fd125, %fd126;
	mul.wide.u32 	%rd77, %r770, 8;
	add.s64 	%rd78, %rd2, %rd77;
	ld.global.f64 	%fd128, [%rd78];
	add.f64 	%fd129, %fd127, %fd128;
	mul.wide.u32 	%rd79, %r769, 8;
	add.s64 	%rd80, %rd2, %rd79;
	ld.global.f64 	%fd130, [%rd80];
	add.f64 	%fd131, %fd129, %fd130;
	mul.wide.u32 	%rd81, %r768, 8;
	add.s64 	%rd82, %rd2, %rd81;
	ld.global.f64 	%fd132, [%rd82];
	add.f64 	%fd133, %fd131, %fd132;
	mul.wide.u32 	%rd83, %r767, 8;
	add.s64 	%rd84, %rd2, %rd83;
	ld.global.f64 	%fd134, [%rd84];
	add.f64 	%fd135, %fd133, %fd134;
	mul.wide.u32 	%rd85, %r766, 8;
	add.s64 	%rd86, %rd2, %rd85;
	ld.global.f64 	%fd136, [%rd86];
	add.f64 	%fd137, %fd135, %fd136;
	mul.wide.u32 	%rd87, %r765, 8;
	add.s64 	%rd88, %rd2, %rd87;
	ld.global.f64 	%fd138, [%rd88];
	add.f64 	%fd139, %fd137, %fd138;
	mul.wide.u32 	%rd89, %r764, 8;
	add.s64 	%rd90, %rd2, %rd89;
	ld.global.f64 	%fd140, [%rd90];
	add.f64 	%fd141, %fd139, %fd140;
	mul.wide.u32 	%rd91, %r763, 8;
	add.s64 	%rd92, %rd2, %rd91;
	ld.global.f64 	%fd142, [%rd92];
	add.f64 	%fd143, %fd141, %fd142;
	mul.wide.u32 	%rd93, %r762, 8;
	add.s64 	%rd94, %rd2, %rd93;
	ld.global.f64 	%fd144, [%rd94];
	add.f64 	%fd145, %fd143, %fd144;
	mul.wide.u32 	%rd95, %r761, 8;
	add.s64 	%rd96, %rd2, %rd95;
	ld.global.f64 	%fd146, [%rd96];
	add.f64 	%fd147, %fd145, %fd146;
	mul.wide.u32 	%rd97, %r760, 8;
	add.s64 	%rd98, %rd2, %rd97;
	ld.global.f64 	%fd148, [%rd98];
	add.f64 	%fd363, %fd147, %fd148;
	add.s32 	%r775, %r775, 16;
	add.s32 	%r774, %r774, %r151;
	add.s32 	%r773, %r773, %r151;
	add.s32 	%r772, %r772, %r151;
	add.s32 	%r771, %r771, %r151;
	add.s32 	%r770, %r770, %r151;
	add.s32 	%r769, %r769, %r151;
	add.s32 	%r768, %r768, %r151;
	add.s32 	%r767, %r767, %r151;
	add.s32 	%r766, %r766, %r151;
	add.s32 	%r765, %r765, %r151;
	add.s32 	%r764, %r764, %r151;
	add.s32 	%r763, %r763, %r151;
	add.s32 	%r762, %r762, %r151;
	add.s32 	%r761, %r761, %r151;
	add.s32 	%r760, %r760, %r151;
	add.s32 	%r759, %r759, %r151;
	setp.eq.s32 	%p15, %r775, 0;
	@%p15 bra 	$L__BB3_46;
	bra.uni 	$L__BB3_45;
$L__BB3_46:
	setp.eq.s32 	%p16, %r147, 0;
	@%p16 bra 	$L__BB3_55;
	and.b32  	%r264, %r310, 7;
	setp.lt.u32 	%p17, %r147, 8;
	@%p17 bra 	$L__BB3_49;
	add.s32 	%r452, %r146, %r804;
	mad.lo.s32 	%r453, %r452, %r309, %r1;
	mad.lo.s32 	%r454, %r453, %r309, %r145;
	mul.wide.u32 	%rd99, %r454, 8;
	add.s64 	%rd100, %rd2, %rd99;
	ld.global.f64 	%fd150, [%rd100];
	add.f64 	%fd151, %fd363, %fd150;
	add.s32 	%r455, %r453, %r309;
	mad.lo.s32 	%r456, %r455, %r309, %r145;
	mul.wide.u32 	%rd101, %r456, 8;
	add.s64 	%rd102, %rd2, %rd101;
	ld.global.f64 	%fd152, [%rd102];
	add.f64 	%fd153, %fd151, %fd152;
	add.s32 	%r457, %r455, %r309;
	mad.lo.s32 	%r458, %r457, %r309, %r145;
	mul.wide.u32 	%rd103, %r458, 8;
	add.s64 	%rd104, %rd2, %rd103;
	ld.global.f64 	%fd154, [%rd104];
	add.f64 	%fd155, %fd153, %fd154;
	add.s32 	%r459, %r457, %r309;
	mad.lo.s32 	%r460, %r459, %r309, %r145;
	mul.wide.u32 	%rd105, %r460, 8;
	add.s64 	%rd106, %rd2, %rd105;
	ld.global.f64 	%fd156, [%rd106];
	add.f64 	%fd157, %fd155, %fd156;
	add.s32 	%r461, %r459, %r309;
	mad.lo.s32 	%r462, %r461, %r309, %r145;
	mul.wide.u32 	%rd107, %r462, 8;
	add.s64 	%rd108, %rd2, %rd107;
	ld.global.f64 	%fd158, [%rd108];
	add.f64 	%fd159, %fd157, %fd158;
	add.s32 	%r463, %r461, %r309;
	mad.lo.s32 	%r464, %r463, %r309, %r145;
	mul.wide.u32 	%rd109, %r464, 8;
	add.s64 	%rd110, %rd2, %rd109;
	ld.global.f64 	%fd160, [%rd110];
	add.f64 	%fd161, %fd159, %fd160;
	add.s32 	%r465, %r463, %r309;
	mad.lo.s32 	%r466, %r465, %r309, %r145;
	mul.wide.u32 	%rd111, %r466, 8;
	add.s64 	%rd112, %rd2, %rd111;
	ld.global.f64 	%fd162, [%rd112];
	add.f64 	%fd163, %fd161, %fd162;
	add.s32 	%r467, %r465, %r309;
	mad.lo.s32 	%r468, %r467, %r309, %r145;
	mul.wide.u32 	%rd113, %r468, 8;
	add.s64 	%rd114, %rd2, %rd113;
	ld.global.f64 	%fd164, [%rd114];
	add.f64 	%fd363, %fd163, %fd164;
	add.s32 	%r804, %r804, 8;
$L__BB3_49:
	setp.eq.s32 	%p18, %r264, 0;
	@%p18 bra 	$L__BB3_55;
	and.b32  	%r267, %r310, 3;
	setp.lt.u32 	%p19, %r264, 4;
	@%p19 bra 	$L__BB3_52;
	add.s32 	%r469, %r146, %r804;
	mad.lo.s32 	%r470, %r469, %r309, %r1;
	mad.lo.s32 	%r471, %r470, %r309, %r145;
	mul.wide.u32 	%rd115, %r471, 8;
	add.s64 	%rd116, %rd2, %rd115;
	ld.global.f64 	%fd166, [%rd116];
	add.f64 	%fd167, %fd363, %fd166;
	add.s32 	%r472, %r470, %r309;
	mad.lo.s32 	%r473, %r472, %r309, %r145;
	mul.wide.u32 	%rd117, %r473, 8;
	add.s64 	%rd118, %rd2, %rd117;
	ld.global.f64 	%fd168, [%rd118];
	add.f64 	%fd169, %fd167, %fd168;
	add.s32 	%r474, %r472, %r309;
	mad.lo.s32 	%r475, %r474, %r309, %r145;
	mul.wide.u32 	%rd119, %r475, 8;
	add.s64 	%rd120, %rd2, %rd119;
	ld.global.f64 	%fd170, [%rd120];
	add.f64 	%fd171, %fd169, %fd170;
	add.s32 	%r476, %r474, %r309;
	mad.lo.s32 	%r477, %r476, %r309, %r145;
	mul.wide.u32 	%rd121, %r477, 8;
	add.s64 	%rd122, %rd2, %rd121;
	ld.global.f64 	%fd172, [%rd122];
	add.f64 	%fd363, %fd171, %fd172;
	add.s32 	%r804, %r804, 4;
$L__BB3_52:
	setp.eq.s32 	%p20, %r267, 0;
	@%p20 bra 	$L__BB3_55;
	add.s32 	%r478, %r144, %r143;
	mad.lo.s32 	%r479, %r310, %r478, %r804;
	mad.lo.s32 	%r480, %r309, %r479, %r1;
	add.s32 	%r481, %r480, -1;
	mad.lo.s32 	%r807, %r309, %r481, %r2;
	mul.lo.s32 	%r271, %r309, %r309;
	neg.s32 	%r806, %r267;
$L__BB3_54:
	.pragma "nounroll";
	mul.wide.u32 	%rd123, %r807, 8;
	add.s64 	%rd124, %rd2, %rd123;
	ld.global.f64 	%fd173, [%rd124];
	add.f64 	%fd363, %fd363, %fd173;
	add.s32 	%r807, %r807, %r271;
	add.s32 	%r806, %r806, 1;
	setp.eq.s32 	%p21, %r806, 0;
	@%p21 bra 	$L__BB3_55;
	bra.uni 	$L__BB3_54;
$L__BB3_55:
	shl.b32 	%r633, %r1, 8;
	mov.u32 	%r634, _ZZ22myevd_fused_batched_16PdS_S_S_PiiiiE8shared_G;
	add.s32 	%r635, %r634, %r633;
	shl.b32 	%r636, %r2, 3;
	add.s32 	%r637, %r635, %r636;
	st.shared.f64 	[%r637], %fd363;
	shl.b32 	%r291, %r309, 1;
	add.s32 	%r292, %r291, -1;
	setp.ge.u32 	%p41, %r2, %r292;
	@%p41 bra 	$L__BB3_57;
	mul.lo.s32 	%r638, %r2, %r309;
	shl.b32 	%r639, %r638, 1;
	add.s32 	%r640, %r639, %r1;
	cvta.to.global.u64 	%rd241, %rd5;
	mul.wide.u32 	%rd242, %r640, 4;
	add.s64 	%rd243, %rd241, %rd242;
	ld.global.u32 	%r641, [%rd243];
	shl.b32 	%r642, %r2, 7;
	mov.u32 	%r643, _ZZ22myevd_fused_batched_16PdS_S_S_PiiiiE17shared_roundRobin;
	add.s32 	%r644, %r643, %r642;
	shl.b32 	%r645, %r1, 2;
	add.s32 	%r646, %r644, %r645;
	st.shared.u32 	[%r646], %r641;
$L__BB3_57:
	or.b32  	%r293, %r2, %r1;
	setp.ne.s32 	%p42, %r293, 0;
	@%p42 bra 	$L__BB3_59;
	mov.b32 	%r647, 0;
	st.shared.u32 	[_ZZ22myevd_fused_batched_16PdS_S_S_PiiiiE4step], %r647;
$L__BB3_59:
	setp.eq.s32 	%p43, %r2, %r1;
	selp.f64 	%fd294, 0d3FF0000000000000, 0d0000000000000000, %p43;
	shl.b32 	%r648, %r2, 8;
	mov.u32 	%r649, _ZZ22myevd_fused_batched_16PdS_S_S_PiiiiE8shared_V;
	add.s32 	%r294, %r649, %r648;
	shl.b32 	%r650, %r1, 3;
	add.s32 	%r295, %r294, %r650;
	st.shared.f64 	[%r295], %fd294;
	bar.sync 	0;
	ld.shared.u32 	%r813, [_ZZ22myevd_fused_batched_16PdS_S_S_PiiiiE4step];
	setp.ge.s32 	%p44, %r813, %r292;
	@%p44 bra 	$L__BB3_68;
	setp.eq.s32 	%p45, %r2, 0;
	setp.lt.u32 	%p46, %r1, %r309;
	and.pred  	%p1, %p45, %p46;
	not.b32 	%r651, %r1;
	add.s32 	%r297, %r291, %r651;
	mov.u32 	%r653, _ZZ22myevd_fused_batched_16PdS_S_S_PiiiiE16shared_operators;
	add.s32 	%r298, %r653, %r636;
	shl.b32 	%r654, %r2, 2;
	mov.u32 	%r655, _ZZ22myevd_fused_batched_16PdS_S_S_PiiiiE12shared_pairs;
	add.s32 	%r299, %r655, %r654;
	shl.b32 	%r656, %r1, 2;
	add.s32 	%r300, %r655, %r656;
	add.s32 	%r301, %r653, %r650;
	add.s32 	%r660, %r634, %r648;
	add.s32 	%r302, %r660, %r650;
	not.pred 	%p47, %p1;
	shl.b32 	%r666, %r297, 2;
$L__BB3_61:
	@%p47 bra 	$L__BB3_65;
	shl.b32 	%r661, %r813, 7;
	mov.u32 	%r662, _ZZ22myevd_fused_batched_16PdS_S_S_PiiiiE17shared_roundRobin;
	add.s32 	%r663, %r662, %r661;
	shl.b32 	%r664, %r1, 2;
	add.s32 	%r665, %r663, %r664;
	ld.shared.u32 	%r304, [%r665];
	add.s32 	%r667, %r663, %r666;
	ld.shared.u32 	%r305, [%r667];
	shl.b32 	%r668, %r304, 2;
	mov.u32 	%r669, _ZZ22myevd_fused_batched_16PdS_S_S_PiiiiE12shared_pairs;
	add.s32 	%r670, %r669, %r668;
	st.shared.u32 	[%r670], %r304;
	st.shared.u32 	[%r670+128], %r305;
	shl.b32 	%r671, %r305, 2;
	add.s32 	%r672, %r669, %r671;
	st.shared.u32 	[%r672], %r304;
	st.shared.u32 	[%r672+128], %r305;
	shl.b32 	%r673, %r304, 8;
	mov.u32 	%r674, _ZZ22myevd_fused_batched_16PdS_S_S_PiiiiE8shared_G;
	add.s32 	%r306, %r674, %r673;
	shl.b32 	%r675, %r305, 3;
	add.s32 	%r676, %r306, %r675;
	ld.shared.f64 	%fd51, [%r676];
	setp.eq.f64 	%p48, %fd51, 0d0000000000000000;
	@%p48 bra 	$L__BB3_64;
	shl.b32 	%r682, %r304, 3;
	add.s32 	%r683, %r306, %r682;
	ld.shared.f64 	%fd296, [%r683];
	shl.b32 	%r684, %r305, 8;
	add.s32 	%r686, %r674, %r684;
	add.s32 	%r688, %r686, %r675;
	ld.shared.f64 	%fd297, [%r688];
	sub.f64 	%fd298, %fd296, %fd297;
	add.f64 	%fd299, %fd51, %fd51;
	div.rn.f64 	%fd300, %fd298, %fd299;
	setp.ge.f64 	%p49, %fd300, 0d0000000000000000;
	selp.f64 	%fd301, 0d3FF0000000000000, %fd365, %p49;
	setp.lt.f64 	%p50, %fd300, 0d0000000000000000;
	selp.f64 	%fd365, 0dBFF0000000000000, %fd301, %p50;
	abs.f64 	%fd302, %fd300;
	fma.rn.f64 	%fd303, %fd300, %fd300, 0d3FF0000000000000;
	sqrt.rn.f64 	%fd304, %fd303;
	add.f64 	%fd305, %fd302, %fd304;
	div.rn.f64 	%fd306, %fd365, %fd305;
	fma.rn.f64 	%fd307, %fd306, %fd306, 0d3FF0000000000000;
	sqrt.rn.f64 	%fd308, %fd307;
	rcp.rn.f64 	%fd309, %fd308;
	mul.f64 	%fd310, %fd306, %fd309;
	mov.u32 	%r689, _ZZ22myevd_fused_batched_16PdS_S_S_PiiiiE16shared_operators;
	add.s32 	%r690, %r689, %r682;
	st.shared.f64 	[%r690], %fd309;
	st.shared.f64 	[%r690+256], %fd310;
	neg.f64 	%fd311, %fd310;
	add.s32 	%r691, %r689, %r675;
	st.shared.f64 	[%r691], %fd311;
	st.shared.f64 	[%r691+256], %fd309;
	bra.uni 	$L__BB3_65;
$L__BB3_64:
	shl.b32 	%r677, %r304, 3;
	mov.u32 	%r678, _ZZ22myevd_fused_batched_16PdS_S_S_PiiiiE16shared_operators;
	add.s32 	%r679, %r678, %r677;
	mov.b64 	%rd244, 4607182418800017408;
	st.shared.u64 	[%r679], %rd244;
	mov.b64 	%rd245, 0;
	st.shared.u64 	[%r679+256], %rd245;
	add.s32 	%r681, %r678, %r675;
	st.shared.u64 	[%r681], %rd245;
	st.shared.u64 	[%r681+256], %rd244;
$L__BB3_65:
	setp.ne.s32 	%p51, %r293, 0;
	bar.sync 	0;
	ld.shared.f64 	%fd312, [%r298];
	ld.shared.u32 	%r692, [%r299];
	shl.b32 	%r693, %r692, 8;
	mov.u32 	%r694, _ZZ22myevd_fused_batched_16PdS_S_S_PiiiiE8shared_G;
	add.s32 	%r695, %r694, %r693;
	ld.shared.u32 	%r696, [%r300];
	shl.b32 	%r697, %r696, 3;
	add.s32 	%r698, %r695, %r697;
	ld.shared.f64 	%fd313, [%r698];
	ld.shared.f64 	%fd314, [%r301];
	ld.shared.u32 	%r699, [%r300+128];
	shl.b32 	%r700, %r699, 3;
	add.s32 	%r701, %r695, %r700;
	ld.shared.f64 	%fd315, [%r701];
	ld.shared.f64 	%fd316, [%r301+256];
	mul.f64 	%fd317, %fd315, %fd316;
	fma.rn.f64 	%fd318, %fd313, %fd314, %fd317;
	ld.shared.f64 	%fd319, [%r298+256];
	ld.shared.u32 	%r702, [%r299+128];
	shl.b32 	%r703, %r702, 8;
	add.s32 	%r704, %r694, %r703;
	add.s32 	%r705, %r704, %r697;
	ld.shared.f64 	%fd320, [%r705];
	add.s32 	%r706, %r704, %r700;
	ld.shared.f64 	%fd321, [%r706];
	mul.f64 	%fd322, %fd321, %fd316;
	fma.rn.f64 	%fd323, %fd320, %fd314, %fd322;
	mul.f64 	%fd324, %fd319, %fd323;
	fma.rn.f64 	%fd325, %fd312, %fd318, %fd324;
	add.s32 	%r707, %r294, %r697;
	ld.shared.f64 	%fd326, [%r707];
	add.s32 	%r708, %r294, %r700;
	ld.shared.f64 	%fd327, [%r708];
	mul.f64 	%fd328, %fd327, %fd316;
	fma.rn.f64 	%fd329, %fd326, %fd314, %fd328;
	bar.sync 	0;
	st.shared.f64 	[%r302], %fd325;
	st.shared.f64 	[%r295], %fd329;
	@%p51 bra 	$L__BB3_67;
	ld.shared.u32 	%r709, [_ZZ22myevd_fused_batched_16PdS_S_S_PiiiiE4step];
	add.s32 	%r710, %r709, 1;
	st.shared.u32 	[_ZZ22myevd_fused_batched_16PdS_S_S_PiiiiE4step], %r710;
$L__BB3_67:
	bar.sync 	0;
	ld.shared.u32 	%r813, [_ZZ22myevd_fused_batched_16PdS_S_S_PiiiiE4step];
	setp.lt.s32 	%p52, %r813, %r292;
	@%p52 bra 	$L__BB3_61;
$L__BB3_68:
	ld.param.u64 	%rd249, [_Z22myevd_fused_batched_16PdS_S_S_Piiii_param_3];
	cvta.to.global.u64 	%rd246, %rd249;
	shl.b32 	%r711, %r1, 8;
	mov.u32 	%r712, _ZZ22myevd_fused_batched_16PdS_S_S_PiiiiE8shared_V;
	add.s32 	%r713, %r712, %r711;
	shl.b32 	%r714, %r2, 3;
	add.s32 	%r715, %r713, %r714;
	ld.shared.f64 	%fd330, [%r715];
	mov.u32 	%r716, %ctaid.y;
	mul.lo.s32 	%r717, %r716, %r308;
	shl.b32 	%r718, %r717, 2;
	mov.u32 	%r719, %ctaid.x;
	shl.b32 	%r720, %r719, 2;
	shl.b32 	%r721, %r2, 1;
	add.s32 	%r722, %r718, %r720;
	mad.lo.s32 	%r723, %r722, %r309, %r721;
	mad.lo.s32 	%r724, %r723, %r309, %r1;
	mul.wide.u32 	%rd247, %r724, 8;
	add.s64 	%rd248, %rd246, %rd247;
	st.global.f64 	[%rd248], %fd330;
	bar.sync 	0;
	ret;

}
	// .globl	_Z22myevd_fused_batched_24PdS_S_S_Piiii
.visible .entry _Z22myevd_fused_batched_24PdS_S_S_Piiii(
	.param .u64 .ptr .align 1 _Z22myevd_fused_batched_24PdS_S_S_Piiii_param_0,
	.param .u64 .ptr .align 1 _Z22myevd_fused_batched_24PdS_S_S_Piiii_param_1,
	.param .u64 .ptr .align 1 _Z22myevd_fused_batched_24PdS_S_S_Piiii_param_2,
	.param .u64 .ptr .align 1 _Z22myevd_fused_batched_24PdS_S_S_Piiii_param_3,
	.param .u64 .ptr .align 1 _Z22myevd_fused_batched_24PdS_S_S_Piiii_param_4,
	.param .u32 _Z22myevd_fused_batched_24PdS_S_S_Piiii_param_5,
	.param .u32 _Z22myevd_fused_batched_24PdS_S_S_Piiii_param_6,
	.param .u32 _Z22myevd_fused_batched_24PdS_S_S_Piiii_param_7
)
{
	.reg .pred 	%p<20>;
	.reg .b32 	%r<317>;
	.reg .b64 	%rd<122>;
	.reg .b64 	%fd<282>;
	// demoted variable
	.shared .align 8 .b8 _ZZ22myevd_fused_batched_24PdS_S_S_PiiiiE8shared_G[18432];
	// demoted variable
	.shared .align 4 .b8 _ZZ22myevd_fused_batched_24PdS_S_S_PiiiiE17shared_roundRobin[9024];
	// demoted variable
	.shared .align 4 .u32 _ZZ22myevd_fused_batched_24PdS_S_S_PiiiiE4step;
	// demoted variable
	.shared .align 8 .b8 _ZZ22myevd_fused_batched_24PdS_S_S_PiiiiE8shared_V[18432];
	// demoted variable
	.shared .align 8 .b8 _ZZ22myevd_fused_batched_24PdS_S_S_PiiiiE16shared_operators[768];
	// demoted variable
	.shared .align 4 .b8 _ZZ22myevd_fused_batched_24PdS_S_S_PiiiiE12shared_pairs[384];
	ld.param.u64 	%rd6, [_Z22myevd_fused_batched_24PdS_S_S_Piiii_param_0];
	ld.param.u64 	%rd7, [_Z22myevd_fused_batched_24PdS_S_S_Piiii_param_1];
	ld.param.u64 	%rd8, [_Z22myevd_fused_batched_24PdS_S_S_Piiii_param_2];
	ld.param.u64 	%rd5, [_Z22myevd_fused_batched_24PdS_S_S_Piiii_param_3];
	ld.param.u64 	%rd9, [_Z22myevd_fused_batched_24PdS_S_S_Piiii_param_4];
	ld.param.u32 	%r100, [_Z22myevd_fused_batched_24PdS_S_S_Piiii_param_5];
	ld.param.u32 	%r101, [_Z22myevd_fused_batched_24PdS_S_S_Piiii_param_6];
	ld.param.u32 	%r102, [_Z22myevd_fused_batched_24PdS_S_S_Piiii_param_7];
	cvta.to.global.u64 	%rd1, %rd8;
	cvta.to.global.u64 	%rd2, %rd6;
	cvta.to.global.u64 	%rd3, %rd7;
	cvta.to.global.u64 	%rd4, %rd9;
	mov.u32 	%r1, %tid.x;
	mov.u32 	%r2, %tid.y;
	setp.lt.s32 	%p1, %r102, 1;
	mov.f64 	%fd276, 0d0000000000000000;
	mov.f64 	%fd277, %fd276;
	mov.f64 	%fd278, %fd276;
	mov.f64 	%fd279, %fd276;
	@%p1 bra 	$L__BB4_12;
	mov.u32 	%r104, %ctaid.y;
	mul.lo.s32 	%r3, %r100, %r104;
	mov.u32 	%r4, %ctaid.x;
	mul.lo.s32 	%r105, %r102, %r4;
	mad.lo.s32 	%r5, %r3, %r102, %r105;
	mul.lo.s32 	%r6, %r101, %r101;
	mad.lo.s32 	%r7, %r101, %r2, %r1;
	mad.lo.s32 	%r8, %r101, %r1, %r2;
	and.b32  	%r9, %r102, 7;
	setp.lt.u32 	%p2, %r102, 8;
	mov.f64 	%fd279, 0d0000000000000000;
	mov.b32 	%r314, 0;
	mov.f64 	%fd278, %fd279;
	mov.f64 	%fd277, %fd279;
	mov.f64 	%fd276, %fd279;
	@%p2 bra 	$L__BB4_4;
	and.b32  	%r314, %r102, 2147483640;
	neg.s32 	%r312, %r314;
	add.s32 	%r106, %r4, %r3;
	mul.lo.s32 	%r107, %r102, %r106;
	mul.lo.s32 	%r108, %r107, %r101;
	add.s32 	%r109, %r108, %r101;
	add.s32 	%r110, %r1, %r109;
	mad.lo.s32 	%r311, %r101, %r110, %r2;
	shl.b32 	%r13, %r6, 3;
	add.s32 	%r111, %r107, 2;
	mul.lo.s32 	%r112, %r101, %r111;
	add.s32 	%r113, %r1, %r112;
	mad.lo.s32 	%r310, %r101, %r113, %r2;
	add.s32 	%r114, %r107, 3;
	mul.lo.s32 	%r115, %r101, %r114;
	add.s32 	%r116, %r1, %r115;
	mad.lo.s32 	%r309, %r101, %r116, %r2;
	add.s32 	%r117, %r107, 4;
	mul.lo.s32 	%r118, %r101, %r117;
	add.s32 	%r119, %r1, %r118;
	mad.lo.s32 	%r308, %r101, %r119, %r2;
	add.s32 	%r120, %r107, 5;
	mul.lo.s32 	%r121, %r101, %r120;
	add.s32 	%r122, %r1, %r121;
	mad.lo.s32 	%r307, %r101, %r122, %r2;
	add.s32 	%r123, %r107, 6;
	mul.lo.s32 	%r124, %r101, %r123;
	add.s32 	%r125, %r1, %r124;
	mad.lo.s32 	%r306, %r101, %r125, %r2;
	add.s32 	%r126, %r107, 7;
	mul.lo.s32 	%r127, %r101, %r126;
	add.s32 	%r128, %r1, %r127;
	mad.lo.s32 	%r305, %r101, %r128, %r2;
	add.s32 	%r129, %r1, %r108;
	mad.lo.s32 	%r304, %r101, %r129, %r2;
	add.s32 	%r130, %r2, %r109;
	mad.lo.s32 	%r303, %r101, %r130, %r1;
	add.s32 	%r131, %r2, %r112;
	mad.lo.s32 	%r302, %r101, %r131, %r1;
	add.s32 	%r132, %r2, %r115;
	mad.lo.s32 	%r301, %r101, %r132, %r1;
	add.s32 	%r133, %r2, %r118;
	mad.lo.s32 	%r300, %r101, %r133, %r1;
	add.s32 	%r134, %r2, %r121;
	mad.lo.s32 	%r299, %r101, %r134, %r1;
	add.s32 	%r135, %r2, %r124;
	mad.lo.s32 	%r298, %r101, %r135, %r1;
	add.s32 	%r136, %r2, %r127;
	mad.lo.s32 	%r297, %r101, %r136, %r1;
	add.s32 	%r137, %r2, %r108;
	mad.lo.s32 	%r296, %r101, %r137, %r1;
	mov.f64 	%fd279, 0d0000000000000000;
$L__BB4_3:
	.pragma "nounroll";
	mul.wide.u32 	%rd10, %r296, 8;
	add.s64 	%rd11, %rd3, %rd10;
	ld.global.f64 	%fd57, [%rd11];
	add.f64 	%fd58, %fd279, %fd57;
	add.s64 	%rd12, %rd2, %rd10;
	ld.global.f64 	%fd59, [%rd12];
	add.f64 	%fd60, %fd278, %fd59;
	mul.wide.u32 	%rd13, %r304, 8;
	add.s64 	%rd14, %rd2, %rd13;
	ld.global.f64 	%fd61, [%rd14];
	add.f64 	%fd62, %fd277, %fd61;
	add.s64 	%rd15, %rd1, %rd10;
	ld.global.f64 	%fd63, [%rd15];
	add.f64 	%fd64, %fd276, %fd63;
	mul.wide.u32 	%rd16, %r303, 8;
	add.s64 	%rd17, %rd3, %rd16;
	ld.global.f64 	%fd65, [%rd17];
	add.f64 	%fd66, %fd58, %fd65;
	add.s64 	%rd18, %rd2, %rd16;
	ld.global.f64 	%fd67, [%rd18];
	add.f64 	%fd68, %fd60, %fd67;
	mul.wide.u32 	%rd19, %r311, 8;
	add.s64 	%rd20, %rd2, %rd19;
	ld.global.f64 	%fd69, [%rd20];
	add.f64 	%fd70, %fd62, %fd69;
	add.s64 	%rd21, %rd1, %rd16;
	ld.global.f64 	%fd71, [%rd21];
	add.f64 	%fd72, %fd64, %fd71;
	mul.wide.u32 	%rd22, %r302, 8;
	add.s64 	%rd23, %rd3, %rd22;
	ld.global.f64 	%fd73, [%rd23];
	add.f64 	%fd74, %fd66, %fd73;
	add.s64 	%rd24, %rd2, %rd22;
	ld.global.f64 	%fd75, [%rd24];
	add.f64 	%fd76, %fd68, %fd75;
	mul.wide.u32 	%rd25, %r310, 8;
	add.s64 	%rd26, %rd2, %rd25;
	ld.global.f64 	%fd77, [%rd26];
	add.f64 	%fd78, %fd70, %fd77;
	add.s64 	%rd27, %rd1, %rd22;
	ld.global.f64 	%fd79, [%rd27];
	add.f64 	%fd80, %fd72, %fd79;
	mul.wide.u32 	%rd28, %r301, 8;
	add.s64 	%rd29, %rd3, %rd28;
	ld.global.f64 	%fd81, [%rd29];
	add.f64 	%fd82, %fd74, %fd81;
	add.s64 	%rd30, %rd2, %rd28;
	ld.global.f64 	%fd83, [%rd30];
	add.f64 	%fd84, %fd76, %fd83;
	mul.wide.u32 	%rd31, %r309, 8;
	add.s64 	%rd32, %rd2, %rd31;
	ld.global.f64 	%fd85, [%rd32];
	add.f64 	%fd86, %fd78, %fd85;
	add.s64 	%rd33, %rd1, %rd28;
	ld.global.f64 	%fd87, [%rd33];
	add.f64 	%fd88, %fd80, %fd87;
	mul.wide.u32 	%rd34, %r300, 8;
	add.s64 	%rd35, %rd3, %rd34;
	ld.global.f64 	%fd89, [%rd35];
	add.f64 	%fd90, %fd82, %fd89;
	add.s64 	%rd36, %rd2, %rd34;
	ld.global.f64 	%fd91, [%rd36];
	add.f64 	%fd92, %fd84, %fd91;
	mul.wide.u32 	%rd37, %r308, 8;
	add.s64 	%rd38, %rd2, %rd37;
	ld.global.f64 	%fd93, [%rd38];
	add.f64 	%fd94, %fd86, %fd93;
	add.s64 	%rd39, %rd1, %rd34;
	ld.global.f64 	%fd95, [%rd39];
	add.f64 	%fd96, %fd88, %fd95;
	mul.wide.u32 	%rd40, %r299, 8;
	add.s64 	%rd41, %rd3, %rd40;
	ld.global.f64 	%fd97, [%rd41];
	add.f64 	%fd98, %fd90, %fd97;
	add.s64 	%rd42, %rd2, %rd40;
	ld.global.f64 	%fd99, [%rd42];
	add.f64 	%fd100, %fd92, %fd99;
	mul.wide.u32 	%rd43, %r307, 8;
	add.s64 	%rd44, %rd2, %rd43;
	ld.global.f64 	%fd101, [%rd44];
	add.f64 	%fd102, %fd94, %fd101;
	add.s64 	%rd45, %rd1, %rd40;
	ld.global.f64 	%fd103, [%rd45];
	add.f64 	%fd104, %fd96, %fd103;
	mul.wide.u32 	%rd46, %r298, 8;
	add.s64 	%rd47, %rd3, %rd46;
	ld.global.f64 	%fd105, [%rd47];
	add.f64 	%fd106, %fd98, %fd105;
	add.s64 	%rd48, %rd2, %rd46;
	ld.global.f64 	%fd107, [%rd48];
	add.f64 	%fd108, %fd100, %fd107;
	mul.wide.u32 	%rd49, %r306, 8;
	add.s64 	%rd50, %rd2, %rd49;
	ld.global.f64 	%fd109, [%rd50];
	add.f64 	%fd110, %fd102, %fd109;
	add.s64 	%rd51, %rd1, %rd46;
	ld.global.f64 	%fd111, [%rd51];
	add.f64 	%fd112, %fd104, %fd111;
	mul.wide.u32 	%rd52, %r297, 8;
	add.s64 	%rd53, %rd3, %rd52;
	ld.global.f64 	%fd113, [%rd53];
	add.f64 	%fd279, %fd106, %fd113;
	add.s64 	%rd54, %rd2, %rd52;
	ld.global.f64 	%fd114, [%rd54];
	add.f64 	%fd278, %fd108, %fd114;
	mul.wide.u32 	%rd55, %r305, 8;
	add.s64 	%rd56, %rd2, %rd55;
	ld.global.f64 	%fd115, [%rd56];
	add.f64 	%fd277, %fd110, %fd115;
	add.s64 	%rd57, %rd1, %rd52;
	ld.global.f64 	%fd116, [%rd57];
	add.f64 	%fd276, %fd112, %fd116;
	add.s32 	%r312, %r312, 8;
	add.s32 	%r311, %r311, %r13;
	add.s32 	%r310, %r310, %r13;
	add.s32 	%r309, %r309, %r13;
	add.s32 	%r308, %r308, %r13;
	add.s32 	%r307, %r307, %r13;
	add.s32 	%r306, %r306, %r13;
	add.s32 	%r305, %r305, %r13;
	add.s32 	%r304, %r304, %r13;
	add.s32 	%r303, %r303, %r13;
	add.s32 	%r302, %r302, %r13;
	add.s32 	%r301, %r301, %r13;
	add.s32 	%r300, %r300, %r13;
	add.s32 	%r299, %r299, %r13;
	add.s32 	%r298, %r298, %r13;
	add.s32 	%r297, %r297, %r13;
	add.s32 	%r296, %r296, %r13;
	setp.ne.s32 	%p3, %r312, 0;
	@%p3 bra 	$L__BB4_3;
$L__BB4_4:
	setp.eq.s32 	%p4, %r9, 0;
	@%p4 bra 	$L__BB4_12;
	and.b32  	%r64, %r102, 3;
	setp.lt.u32 	%p5, %r9, 4;
	@%p5 bra 	$L__BB4_7;
	add.s32 	%r138, %r5, %r314;
	mul.lo.s32 	%r139, %r6, %r138;
	add.s32 	%r140, %r7, %r139;
	mul.wide.u32 	%rd58, %r140, 8;
	add.s64 	%rd59, %rd3, %rd58;
	ld.global.f64 	%fd118, [%rd59];
	add.f64 	%fd119, %fd279, %fd118;
	add.s64 	%rd60, %rd2, %rd58;
	ld.global.f64 	%fd120, [%rd60];
	add.f64 	%fd121, %fd278, %fd120;
	add.s32 	%r141, %r8, %r139;
	mul.wide.u32 	%rd61, %r141, 8;
	add.s64 	%rd62, %rd2, %rd61;
	ld.global.f64 	%fd122, [%rd62];
	add.f64 	%fd123, %fd277, %fd122;
	add.s64 	%rd63, %rd1, %rd58;
	ld.global.f64 	%fd124, [%rd63];
	add.f64 	%fd125, %fd276, %fd124;
	add.s32 	%r142, %r140, %r6;
	mul.wide.u32 	%rd64, %r142, 8;
	add.s64 	%rd65, %rd3, %rd64;
	ld.global.f64 	%fd126, [%rd65];
	add.f64 	%fd127, %fd119, %fd126;
	add.s64 	%rd66, %rd2, %rd64;
	ld.global.f64 	%fd128, [%rd66];
	add.f64 	%fd129, %fd121, %fd128;
	add.s32 	%r143, %r141, %r6;
	mul.wide.u32 	%rd67, %r143, 8;
	add.s64 	%rd68, %rd2, %rd67;
	ld.global.f64 	%fd130, [%rd68];
	add.f64 	%fd131, %fd123, %fd130;
	add.s64 	%rd69, %rd1, %rd64;
	ld.global.f64 	%fd132, [%rd69];
	add.f64 	%fd133, %fd125, %fd132;
	add.s32 	%r144, %r142, %r6;
	mul.wide.u32 	%rd70, %r144, 8;
	add.s64 	%rd71, %rd3, %rd70;
	ld.global.f64 	%fd134, [%rd71];
	add.f64 	%fd135, %fd127, %fd134;
	add.s64 	%rd72, %rd2, %rd70;
	ld.global.f64 	%fd136, [%rd72];
	add.f64 	%fd137, %fd129, %fd136;
	add.s32 	%r145, %r143, %r6;
	mul.wide.u32 	%rd73, %r145, 8;
	add.s64 	%rd74, %rd2, %rd73;
	ld.global.f64 	%fd138, [%rd74];
	add.f64 	%fd139, %fd131, %fd138;
	add.s64 	%rd75, %rd1, %rd70;
	ld.global.f64 	%fd140, [%rd75];
	add.f64 	%fd141, %fd133, %fd140;
	add.s32 	%r146, %r144, %r6;
	mul.wide.u32 	%rd76, %r146, 8;
	add.s64 	%rd77, %rd3, %rd76;
	ld.global.f64 	%fd142, [%rd77];
	add.f64 	%fd279, %fd135, %fd142;
	add.s64 	%rd78, %rd2, %rd76;
	ld.global.f64 	%fd143, [%rd78];
	add.f64 	%fd278, %fd137, %fd143;
	add.s32 	%r147, %r145, %r6;
	mul.wide.u32 	%rd79, %r147, 8;
	add.s64 	%rd80, %rd2, %rd79;
	ld.global.f64 	%fd144, [%rd80];
	add.f64 	%fd277, %fd139, %fd144;
	add.s64 	%rd81, %rd1, %rd76;
	ld.global.f64 	%fd145, [%rd81];
	add.f64 	%fd276, %fd141, %fd145;
	add.s32 	%r314, %r314, 4;
$L__BB4_7:
	setp.eq.s32 	%p6, %r64, 0;
	@%p6 bra 	$L__BB4_12;
	setp.eq.s32 	%p7, %r64, 1;
	@%p7 bra 	$L__BB4_10;
	add.s32 	%r148, %r5, %r314;
	mul.lo.s32 	%r149, %r6, %r148;
	add.s32 	%r150, %r7, %r149;
	mul.wide.u32 	%rd82, %r150, 8;
	add.s64 	%rd83, %rd3, %rd82;
	ld.global.f64 	%fd147, [%rd83];
	add.f64 	%fd148, %fd279, %fd147;
	add.s64 	%rd84, %rd2, %rd82;
	ld.global.f64 	%fd149, [%rd84];
	add.f64 	%fd150, %fd278, %fd149;
	add.s32 	%r151, %r8, %r149;
	mul.wide.u32 	%rd85, %r151, 8;
	add.s64 	%rd86, %rd2, %rd85;
	ld.global.f64 	%fd151, [%rd86];
	add.f64 	%fd152, %fd277, %fd151;
	add.s64 	%rd87, %rd1, %rd82;
	ld.global.f64 	%fd153, [%rd87];
	add.f64 	%fd154, %fd276, %fd153;
	add.s32 	%r152, %r150, %r6;
	mul.wide.u32 	%rd88, %r152, 8;
	add.s64 	%rd89, %rd3, %rd88;
	ld.global.f64 	%fd155, [%rd89];
	add.f64 	%fd279, %fd148, %fd155;
	add.s64 	%rd90, %rd2, %rd88;
	ld.global.f64 	%fd156, [%rd90];
	add.f64 	%fd278, %fd150, %fd156;
	add.s32 	%r153, %r151, %r6;
	mul.wide.u32 	%rd91, %r153, 8;
	add.s64 	%rd92, %rd2, %rd91;
	ld.global.f64 	%fd157, [%rd92];
	add.f64 	%fd277, %fd152, %fd157;
	add.s64 	%rd93, %rd1, %rd88;
	ld.global.f64 	%fd158, [%rd93];
	add.f64 	%fd276, %fd154, %fd158;
	add.s32 	%r314, %r314, 2;
$L__BB4_10:
	and.b32  	%r154, %r102, 1;
	setp.eq.b32 	%p8, %r154, 1;
	not.pred 	%p9, %p8;
	@%p9 bra 	$L__BB4_12;
	add.s32 	%r155, %r5, %r314;
	mul.lo.s32 	%r156, %r6, %r155;
	add.s32 	%r157, %r7, %r156;
	mul.wide.u32 	%rd94, %r157, 8;
	add.s64 	%rd95, %rd3, %rd94;
	ld.global.f64 	%fd159, [%rd95];
	add.f64 	%fd279, %fd279, %fd159;
	add.s64 	%rd96, %rd2, %rd94;
	ld.global.f64 	%fd160, [%rd96];
	add.f64 	%fd278, %fd278, %fd160;
	add.s32 	%r158, %r8, %r156;
	mul.wide.u32 	%rd97, %r158, 8;
	add.s64 	%rd98, %rd2, %rd97;
	ld.global.f64 	%fd161, [%rd98];
	add.f64 	%fd277, %fd277, %fd161;
	add.s64 	%rd99, %rd1, %rd94;
	ld.global.f64 	%fd162, [%rd99];
	add.f64 	%fd276, %fd276, %fd162;
$L__BB4_12:
	mov.u32 	%r159, _ZZ22myevd_fused_batched_24PdS_S_S_PiiiiE8shared_G;
	mad.lo.s32 	%r160, %r1, 384, %r159;
	shl.b32 	%r161, %r2, 3;
	add.s32 	%r162, %r160, %r161;
	st.shared.f64 	[%r162], %fd279;
	mul.lo.s32 	%r69, %r101, 384;
	add.s32 	%r163, %r162, %r69;
	st.shared.f64 	[%r163], %fd278;
	add.s32 	%r70, %r101, %r2;
	shl.b32 	%r71, %r101, 3;
	add.s32 	%r164, %r162, %r71;
	st.shared.f64 	[%r164], %fd277;
	add.s32 	%r165, %r163, %r71;
	st.shared.f64 	[%r165], %fd276;
	mul.lo.s32 	%r166, %r1, %r101;
	shl.b32 	%r167, %r166, 1;
	add.s32 	%r168, %r167, %r2;
	mul.wide.u32 	%rd100, %r168, 4;
	add.s64 	%rd101, %rd4, %rd100;
	ld.global.u32 	%r169, [%rd101];
	mov.u32 	%r170, _ZZ22myevd_fused_batched_24PdS_S_S_PiiiiE17shared_roundRobin;
	mad.lo.s32 	%r72, %r1, 192, %r170;
	shl.b32 	%r171, %r2, 2;
	add.s32 	%r172, %r72, %r171;
	st.shared.u32 	[%r172], %r169;
	add.s32 	%r173, %r70, %r167;
	mul.wide.u32 	%rd102, %r173, 4;
	add.s64 	%rd103, %rd4, %rd102;
	ld.global.u32 	%r174, [%rd103];
	shl.b32 	%r73, %r101, 2;
	add.s32 	%r175, %r172, %r73;
	st.shared.u32 	[%r175], %r174;
	add.s32 	%r74, %r101, -1;
	setp.ge.u32 	%p10, %r1, %r74;
	@%p10 bra 	$L__BB4_14;
	add.s32 	%r176, %r101, %r1;
	mul.lo.s32 	%r177, %r101, %r176;
	shl.b32 	%r178, %r177, 1;
	add.s32 	%r179, %r178, %r2;
	mul.wide.u32 	%rd104, %r179, 4;
	add.s64 	%rd105, %rd4, %rd104;
	ld.global.u32 	%r180, [%rd105];
	mad.lo.s32 	%r181, %r101, 192, %r72;
	add.s32 	%r183, %r181, %r171;
	st.shared.u32 	[%r183], %r180;
	add.s32 	%r184, %r70, %r178;
	mul.wide.u32 	%rd106, %r184, 4;
	add.s64 	%rd107, %rd4, %rd106;
	ld.global.u32 	%r185, [%rd107];
	add.s32 	%r186, %r183, %r73;
	st.shared.u32 	[%r186], %r185;
$L__BB4_14:
	or.b32  	%r75, %r2, %r1;
	setp.ne.s32 	%p11, %r75, 0;
	@%p11 bra 	$L__BB4_16;
	mov.b32 	%r187, 0;
	st.shared.u32 	[_ZZ22myevd_fused_batched_24PdS_S_S_PiiiiE4step], %r187;
$L__BB4_16:
	mov.u32 	%r188, _ZZ22myevd_fused_batched_24PdS_S_S_PiiiiE8shared_V;
	mad.lo.s32 	%r76, %r2, 384, %r188;
	shl.b32 	%r189, %r1, 3;
	add.s32 	%r77, %r76, %r189;
	mov.b64 	%rd108, 0;
	st.shared.u64 	[%r77], %rd108;
	add.s32 	%r78, %r76, %r69;
	add.s32 	%r79, %r78, %r189;
	st.shared.u64 	[%r79], %rd108;
	add.s32 	%r80, %r77, %r71;
	st.shared.u64 	[%r80], %rd108;
	add.s32 	%r81, %r79, %r71;
	st.shared.u64 	[%r81], %rd108;
	bar.sync 	0;
	setp.ne.s32 	%p12, %r2, %r1;
	@%p12 bra 	$L__BB4_18;
	mov.b64 	%rd110, 4607182418800017408;
	st.shared.u64 	[%r77], %rd110;
	st.shared.u64 	[%r81], %rd110;
	bra.uni 	$L__BB4_19;
$L__BB4_18:
	mov.b64 	%rd109, 0;
	st.shared.u64 	[%r77], %rd109;
$L__BB4_19:
	bar.sync 	0;
	ld.shared.u32 	%r316, [_ZZ22myevd_fused_batched_24PdS_S_S_PiiiiE4step];
	shl.b32 	%r83, %r101, 1;
	add.s32 	%r84, %r74, %r101;
	setp.ge.s32 	%p13, %r316, %r84;
	@%p13 bra 	$L__BB4_28;
	mov.u32 	%r191, _ZZ22myevd_fused_batched_24PdS_S_S_PiiiiE16shared_operators;
	add.s32 	%r85, %r191, %r161;
	mov.u32 	%r193, _ZZ22myevd_fused_batched_24PdS_S_S_PiiiiE12shared_pairs;
	add.s32 	%r86, %r193, %r171;
	shl.b32 	%r194, %r1, 2;
	add.s32 	%r87, %r193, %r194;
	add.s32 	%r88, %r191, %r189;
	add.s32 	%r89, %r87, %r73;
	add.s32 	%r90, %r88, %r71;
	add.s32 	%r91, %r85, %r71;
	add.s32 	%r92, %r86, %r73;
	mad.lo.s32 	%r197, %r2, 384, %r159;
	add.s32 	%r93, %r197, %r189;
	add.s32 	%r94, %r93, %r69;
$L__BB4_21:
	setp.ne.s32 	%p14, %r2, 0;
	@%p14 bra 	$L__BB4_25;
	mov.u32 	%r198, _ZZ22myevd_fused_batched_24PdS_S_S_PiiiiE17shared_roundRobin;
	mad.lo.s32 	%r199, %r316, 192, %r198;
	shl.b32 	%r200, %r1, 2;
	add.s32 	%r201, %r199, %r200;
	ld.shared.u32 	%r96, [%r201];
	not.b32 	%r202, %r1;
	add.s32 	%r203, %r83, %r202;
	shl.b32 	%r204, %r203, 2;
	add.s32 	%r205, %r199, %r204;
	ld.shared.u32 	%r97, [%r205];
	shl.b32 	%r206, %r96, 2;
	mov.u32 	%r207, _ZZ22myevd_fused_batched_24PdS_S_S_PiiiiE12shared_pairs;
	add.s32 	%r208, %r207, %r206;
	st.shared.u32 	[%r208], %r96;
	st.shared.u32 	[%r208+192], %r97;
	shl.b32 	%r209, %r97, 2;
	add.s32 	%r210, %r207, %r209;
	st.shared.u32 	[%r210], %r96;
	st.shared.u32 	[%r210+192], %r97;
	mov.u32 	%r211, _ZZ22myevd_fused_batched_24PdS_S_S_PiiiiE8shared_G;
	mad.lo.s32 	%r98, %r96, 384, %r211;
	shl.b32 	%r212, %r97, 3;
	add.s32 	%r213, %r98, %r212;
	ld.shared.f64 	%fd50, [%r213];
	setp.eq.f64 	%p15, %fd50, 0d0000000000000000;
	@%p15 bra 	$L__BB4_24;
	shl.b32 	%r219, %r96, 3;
	add.s32 	%r220, %r98, %r219;
	ld.shared.f64 	%fd164, [%r220];
	mad.lo.s32 	%r222, %r97, 384, %r211;
	add.s32 	%r224, %r222, %r212;
	ld.shared.f64 	%fd165, [%r224];
	sub.f64 	%fd166, %fd164, %fd165;
	add.f64 	%fd167, %fd50, %fd50;
	div.rn.f64 	%fd168, %fd166, %fd167;
	setp.ge.f64 	%p16, %fd168, 0d0000000000000000;
	selp.f64 	%fd169, 0d3FF0000000000000, %fd281, %p16;
	setp.lt.f64 	%p17, %fd168, 0d0000000000000000;
	selp.f64 	%fd281, 0dBFF0000000000000, %fd169, %p17;
	abs.f64 	%fd170, %fd168;
	fma.rn.f64 	%fd171, %fd168, %fd168, 0d3FF0000000000000;
	sqrt.rn.f64 	%fd172, %fd171;
	add.f64 	%fd173, %fd170, %fd172;
	div.rn.f64 	%fd174, %fd281, %fd173;
	fma.rn.f64 	%fd175, %fd174, %fd174, 0d3FF0000000000000;
	sqrt.rn.f64 	%fd176, %fd175;
	rcp.rn.f64 	%fd177, %fd176;
	mul.f64 	%fd178, %fd174, %fd177;
	mov.u32 	%r225, _ZZ22myevd_fused_batched_24PdS_S_S_PiiiiE16shared_operators;
	add.s32 	%r226, %r225, %r219;
	st.shared.f64 	[%r226], %fd177;
	st.shared.f64 	[%r226+384], %fd178;
	neg.f64 	%fd179, %fd178;
	add.s32 	%r227, %r225, %r212;
	st.shared.f64 	[%r227], %fd179;
	st.shared.f64 	[%r227+384], %fd177;
	bra.uni 	$L__BB4_25;
$L__BB4_24:
	shl.b32 	%r214, %r96, 3;
	mov.u32 	%r215, _ZZ22myevd_fused_batched_24PdS_S_S_PiiiiE16shared_operators;
	add.s32 	%r216, %r215, %r214;
	mov.b64 	%rd111, 4607182418800017408;
	st.shared.u64 	[%r216], %rd111;
	mov.b64 	%rd112, 0;
	st.shared.u64 	[%r216+384], %rd112;
	add.s32 	%r218, %r215, %r212;
	st.shared.u64 	[%r218], %rd112;
	st.shared.u64 	[%r218+384], %rd111;
$L__BB4_25:
	setp.ne.s32 	%p18, %r75, 0;
	bar.sync 	0;
	ld.shared.f64 	%fd180, [%r85];
	ld.shared.u32 	%r228, [%r86];
	mov.u32 	%r229, _ZZ22myevd_fused_batched_24PdS_S_S_PiiiiE8shared_G;
	mad.lo.s32 	%r230, %r228, 384, %r229;
	ld.shared.u32 	%r231, [%r87];
	shl.b32 	%r232, %r231, 3;
	add.s32 	%r233, %r230, %r232;
	ld.shared.f64 	%fd181, [%r233];
	ld.shared.f64 	%fd182, [%r88];
	ld.shared.u32 	%r234, [%r87+192];
	shl.b32 	%r235, %r234, 3;
	add.s32 	%r236, %r230, %r235;
	ld.shared.f64 	%fd183, [%r236];
	ld.shared.f64 	%fd184, [%r88+384];
	mul.f64 	%fd185, %fd183, %fd184;
	fma.rn.f64 	%fd186, %fd181, %fd182, %fd185;
	ld.shared.f64 	%fd187, [%r85+384];
	ld.shared.u32 	%r237, [%r86+192];
	mad.lo.s32 	%r238, %r237, 384, %r229;
	add.s32 	%r239, %r238, %r232;
	ld.shared.f64 	%fd188, [%r239];
	add.s32 	%r240, %r238, %r235;
	ld.shared.f64 	%fd189, [%r240];
	mul.f64 	%fd190, %fd189, %fd184;
	fma.rn.f64 	%fd191, %fd188, %fd182, %fd190;
	mul.f64 	%fd192, %fd187, %fd191;
	fma.rn.f64 	%fd193, %fd180, %fd186, %fd192;
	add.s32 	%r241, %r76, %r232;
	ld.shared.f64 	%fd194, [%r241];
	add.s32 	%r242, %r76, %r235;
	ld.shared.f64 	%fd195, [%r242];
	mul.f64 	%fd196, %fd195, %fd184;
	fma.rn.f64 	%fd197, %fd194, %fd182, %fd196;
	ld.shared.u32 	%r243, [%r89];
	shl.b32 	%r244, %r243, 3;
	add.s32 	%r245, %r230, %r244;
	ld.shared.f64 	%fd198, [%r245];
	ld.shared.f64 	%fd199, [%r90];
	ld.shared.u32 	%r246, [%r89+192];
	shl.b32 	%r247, %r246, 3;
	add.s32 	%r248, %r230, %r247;
	ld.shared.f64 	%fd200, [%r248];
	ld.shared.f64 	%fd201, [%r90+384];
	mul.f64 	%fd202, %fd200, %fd201;
	fma.rn.f64 	%fd203, %fd198, %fd199, %fd202;
	add.s32 	%r249, %r238, %r244;
	ld.shared.f64 	%fd204, [%r249];
	add.s32 	%r250, %r238, %r247;
	ld.shared.f64 	%fd205, [%r250];
	mul.f64 	%fd206, %fd205, %fd201;
	fma.rn.f64 	%fd207, %fd204, %fd199, %fd206;
	mul.f64 	%fd208, %fd187, %fd207;
	fma.rn.f64 	%fd209, %fd180, %fd203, %fd208;
	add.s32 	%r251, %r76, %r244;
	ld.shared.f64 	%fd210, [%r251];
	add.s32 	%r252, %r76, %r247;
	ld.shared.f64 	%fd211, [%r252];
	mul.f64 	%fd212, %fd211, %fd201;
	fma.rn.f64 	%fd213, %fd210, %fd199, %fd212;
	ld.shared.f64 	%fd214, [%r91];
	ld.shared.u32 	%r253, [%r92];
	mad.lo.s32 	%r254, %r253, 384, %r229;
	add.s32 	%r255, %r254, %r232;
	ld.shared.f64 	%fd215, [%r255];
	add.s32 	%r256, %r254, %r235;
	ld.shared.f64 	%fd216, [%r256];
	mul.f64 	%fd217, %fd216, %fd184;
	fma.rn.f64 	%fd218, %fd215, %fd182, %fd217;
	ld.shared.f64 	%fd219, [%r91+384];
	ld.shared.u32 	%r257, [%r92+192];
	mad.lo.s32 	%r258, %r257, 384, %r229;
	add.s32 	%r259, %r258, %r232;
	ld.shared.f64 	%fd220, [%r259];
	add.s32 	%r260, %r258, %r235;
	ld.shared.f64 	%fd221, [%r260];
	mul.f64 	%fd222, %fd221, %fd184;
	fma.rn.f64 	%fd223, %fd220, %fd182, %fd222;
	mul.f64 	%fd224, %fd219, %fd223;
	fma.rn.f64 	%fd225, %fd214, %fd218, %fd224;
	add.s32 	%r261, %r78, %r232;
	ld.shared.f64 	%fd226, [%r261];
	add.s32 	%r262, %r78, %r235;
	ld.shared.f64 	%fd227, [%r262];
	mul.f64 	%fd228, %fd227, %fd184;
	fma.rn.f64 	%fd229, %fd226, %fd182, %fd228;
	add.s32 	%r263, %r254, %r244;
	ld.shared.f64 	%fd230, [%r263];
	add.s32 	%r264, %r254, %r247;
	ld.shared.f64 	%fd231, [%r264];
	mul.f64 	%fd232, %fd231, %fd201;
	fma.rn.f64 	%fd233, %fd230, %fd199, %fd232;
	add.s32 	%r265, %r258, %r244;
	ld.shared.f64 	%fd234, [%r265];
	add.s32 	%r266, %r258, %r247;
	ld.shared.f64 	%fd235, [%r266];
	mul.f64 	%fd236, %fd235, %fd201;
	fma.rn.f64 	%fd237, %fd234, %fd199, %fd236;
	mul.f64 	%fd238, %fd219, %fd237;
	fma.rn.f64 	%fd239, %fd214, %fd233, %fd238;
	add.s32 	%r267, %r78, %r244;
	ld.shared.f64 	%fd240, [%r267];
	add.s32 	%r268, %r78, %r247;
	ld.shared.f64 	%fd241, [%r268];
	mul.f64 	%fd242, %fd241, %fd201;
	fma.rn.f64 	%fd243, %fd240, %fd199, %fd242;
	bar.sync 	0;
	st.shared.f64 	[%r93], %fd193;
	st.shared.f64 	[%r77], %fd197;
	add.s32 	%r269, %r93, %r71;
	st.shared.f64 	[%r269], %fd209;
	st.shared.f64 	[%r80], %fd213;
	st.shared.f64 	[%r94], %fd225;
	st.shared.f64 	[%r79], %fd229;
	add.s32 	%r270, %r94, %r71;
	st.shared.f64 	[%r270], %fd239;
	st.shared.f64 	[%r81], %fd243;
	@%p18 bra 	$L__BB4_27;
	ld.shared.u32 	%r271, [_ZZ22myevd_fused_batched_24PdS_S_S_PiiiiE4step];
	add.s32 	%r272, %r271, 1;
	st.shared.u32 	[_ZZ22myevd_fused_batched_24PdS_S_S_PiiiiE4step], %r272;
$L__BB4_27:
	bar.sync 	0;
	ld.shared.u32 	%r316, [_ZZ22myevd_fused_batched_24PdS_S_S_PiiiiE4step];
	setp.lt.s32 	%p19, %r316, %r84;
	@%p19 bra 	$L__BB4_21;
$L__BB4_28:
	cvta.to.global.u64 	%rd113, %rd5;
	mov.u32 	%r273, _ZZ22myevd_fused_batched_24PdS_S_S_PiiiiE8shared_V;
	mad.lo.s32 	%r274, %r1, 384, %r273;
	shl.b32 	%r275, %r2, 3;
	add.s32 	%r276, %r274, %r275;
	ld.shared.f64 	%fd244, [%r276];
	mov.u32 	%r277, %ctaid.y;
	mul.lo.s32 	%r278, %r277, %r100;
	shl.b32 	%r279, %r278, 2;
	mov.u32 	%r280, %ctaid.x;
	shl.b32 	%r281, %r280, 2;
	add.s32 	%r282, %r279, %r281;
	mul.lo.s32 	%r283, %r101, %r101;
	mul.lo.s32 	%r284, %r283, %r282;
	mul.lo.s32 	%r285, %r2, %r101;
	shl.b32 	%r286, %r285, 1;
	add.s32 	%r287, %r286, %r1;
	add.s32 	%r288, %r287, %r284;
	mul.wide.u32 	%rd114, %r288, 8;
	add.s64 	%rd115, %rd113, %rd114;
	st.global.f64 	[%rd115], %fd244;
	add.s32 	%r289, %r276, %r69;
	ld.shared.f64 	%fd245, [%r289];
	add.s32 	%r290, %r288, %r101;
	mul.wide.u32 	%rd116, %r290, 8;
	add.s64 	%rd117, %rd113, %rd116;
	st.global.f64 	[%rd117], %fd245;
	add.s32 	%r291, %r276, %r71;
	ld.shared.f64 	%fd246, [%r291];
	mad.lo.s32 	%r292, %r83, %r70, %r1;
	add.s32 	%r293, %r292, %r284;
	mul.wide.u32 	%rd118, %r293, 8;
	add.s64 	%rd119, %rd113, %rd118;
	st.global.f64 	[%rd119], %fd246;
	add.s32 	%r294, %r289, %r71;
	ld.shared.f64 	%fd247, [%r294];
	add.s32 	%r295, %r293, %r101;
	mul.wide.u32 	%rd120, %r295, 8;
	add.s64 	%rd121, %rd113, %rd120;
	st.global.f64 	[%rd121], %fd247;
	ret;

}


// ===== COMPILED SASS (sm_100) =====

	.target	sm_100

	.elftype	@"ET_EXEC"


//--------------------- .note.nv.tkinfo           --------------------------
	.section	.note.nv.tkinfo,"",@"SHT_NOTE"
	.sectionflags	@"SHF_NOTE_NV_TKINFO"
	.tkinfo
        /*0018*/ 	.word	0x00000002
        /*0030*/ 	.string	""
        /*0030*/ 	.string	"ptxas"
        /*0030*/ 	.string	"Cuda compilation tools, release 13.0, V13.0.88"
        /*0030*/ 	.string	"Build cuda_13.0.r13.0/compiler.36424714_0"
        /*0030*/ 	.string	"-arch sm_100 -m 64 "



//--------------------- .note.nv.cuinfo           --------------------------
	.section	.note.nv.cuinfo,"",@"SHT_NOTE"
	.sectionflags	@"SHF_NOTE_NV_CUINFO"
        /*0018*/ 	.short	0x0002
        /*001a*/ 	.short	0x0064
        /*001c*/ 	.short	0x0082
	.zero		2


//--------------------- .nv.info                  --------------------------
	.section	.nv.info,"",@"SHT_CUDA_INFO"
	.align	4


	//----- nvinfo : EIATTR_REGCOUNT
	.align		4
        /*0000*/ 	.byte	0x04, 0x2f
        /*0002*/ 	.short	(.L_1 - .L_0)
	.align		4
.L_0:
        /*0004*/ 	.word	index@(_Z19myevd_fused_batchedPdS_S_S_Piiii)
        /*0008*/ 	.word	0x00000022


	//----- nvinfo : EIATTR_FRAME_SIZE
	.align		4
.L_1:
        /*000c*/ 	.byte	0x04, 0x11
        /*000e*/ 	.short	(.L_3 - .L_2)
	.align		4
.L_2:
        /*0010*/ 	.word	index@($__internal_14_$__cuda_sm20_dsqrt_rn_f64_mediumpath_v1)
        /*0014*/ 	.word	0x00000000


	//----- nvinfo : EIATTR_FRAME_SIZE
	.align		4
.L_3:
        /*0018*/ 	.byte	0x04, 0x11
        /*001a*/ 	.short	(.L_5 - .L_4)
	.align		4
.L_4:
        /*001c*/ 	.word	index@($__internal_13_$__cuda_sm20_div_rn_f64_full)
        /*0020*/ 	.word	0x00000000


	//----- nvinfo : EIATTR_FRAME_SIZE
	.align		4
.L_5:
        /*0024*/ 	.byte	0x04, 0x11
        /*0026*/ 	.short	(.L_7 - .L_6)
	.align		4
.L_6:
        /*0028*/ 	.word	index@($__internal_12_$__cuda_sm20_dblrcp_rn_slowpath_v3)
        /*002c*/ 	.word	0x00000000


	//----- nvinfo : EIATTR_FRAME_SIZE
	.align		4
.L_7:
        /*0030*/ 	.byte	0x04, 0x11
        /*0032*/ 	.short	(.L_9 - .L_8)
	.align		4
.L_8:
        /*0034*/ 	.word	index@(_Z19myevd_fused_batchedPdS_S_S_Piiii)
        /*0038*/ 	.word	0x00000000


	//----- nvinfo : EIATTR_REGCOUNT
	.align		4
.L_9:
        /*003c*/ 	.byte	0x04, 0x2f
        /*003e*/ 	.short	(.L_11 - .L_10)
	.align		4
.L_10:
        /*0040*/ 	.word	index@(_Z21myevd_fused_batched_4PdS_S_S_Piiii)
        /*0044*/ 	.word	0x00000022


	//----- nvinfo : EIATTR_FRAME_SIZE
	.align		4
.L_11:
        /*0048*/ 	.byte	0x04, 0x11
        /*004a*/ 	.short	(.L_13 - .L_12)
	.align		4
.L_12:
        /*004c*/ 	.word	index@($__internal_11_$__cuda_sm20_dsqrt_rn_f64_mediumpath_v1)
        /*0050*/ 	.word	0x00000000


	//----- nvinfo : EIATTR_FRAME_SIZE
	.align		4
.L_13:
        /*0054*/ 	.byte	0x04, 0x11
        /*0056*/ 	.short	(.L_15 - .L_14)
	.align		4
.L_14:
        /*0058*/ 	.word	index@($__internal_10_$__cuda_sm20_div_rn_f64_full)
        /*005c*/ 	.word	0x00000000


	//----- nvinfo : EIATTR_FRAME_SIZE
	.align		4
.L_15:
        /*0060*/ 	.byte	0x04, 0x11
        /*0062*/ 	.short	(.L_17 - .L_16)
	.align		4
.L_16:
        /*0064*/ 	.word	index@($__internal_9_$__cuda_sm20_dblrcp_rn_slowpath_v3)
        /*0068*/ 	.word	0x00000000


	//----- nvinfo : EIATTR_FRAME_SIZE
	.align		4
.L_17:
        /*006c*/ 	.byte	0x04, 0x11
        /*006e*/ 	.short	(.L_19 - .L_18)
	.align		4
.L_18:
        /*0070*/ 	.word	index@(_Z21myevd_fused_batched_4PdS_S_S_Piiii)
        /*0074*/ 	.word	0x00000000


	//----- nvinfo : EIATTR_REGCOUNT
	.align		4
.L_19:
        /*0078*/ 	.byte	0x04, 0x2f
        /*007a*/ 	.short	(.L_21 - .L_20)
	.align		4
.L_20:
        /*007c*/ 	.word	index@(_Z21myevd_fused_batched_8PdS_S_S_Piiii)
        /*0080*/ 	.word	0x00000022


	//----- nvinfo : EIATTR_FRAME_SIZE
	.align		4
.L_21:
        /*0084*/ 	.byte	0x04, 0x11
        /*0086*/ 	.short	(.L_23 - .L_22)
	.align		4
.L_22:
        /*0088*/ 	.word	index@($__internal_8_$__cuda_sm20_dsqrt_rn_f64_mediumpath_v1)
        /*008c*/ 	.word	0x00000000


	//----- nvinfo : EIATTR_FRAME_SIZE
	.align		4
.L_23:
        /*0090*/ 	.byte	0x04, 0x11
        /*0092*/ 	.short	(.L_25 - .L_24)
	.align		4
.L_24:
        /*0094*/ 	.word	index@($__internal_7_$__cuda_sm20_div_rn_f64_full)
        /*0098*/ 	.word	0x00000000


	//----- nvinfo : EIATTR_FRAME_SIZE
	.align		4
.L_25:
        /*009c*/ 	.byte	0x04, 0x11
        /*009e*/ 	.short	(.L_27 - .L_26)
	.align		4
.L_26:
        /*00a0*/ 	.word	index@($__internal_6_$__cuda_sm20_dblrcp_rn_slowpath_v3)
        /*00a4*/ 	.word	0x00000000


	//----- nvinfo : EIATTR_FRAME_SIZE
	.align		4
.L_27:
        /*00a8*/ 	.byte	0x04, 0x11
        /*00aa*/ 	.short	(.L_29 - .L_28)
	.align		4
.L_28:
        /*00ac*/ 	.word	index@(_Z21myevd_fused_batched_8PdS_S_S_Piiii)
        /*00b0*/ 	.word	0x00000000


	//----- nvinfo : EIATTR_REGCOUNT
	.align		4
.L_29:
        /*00b4*/ 	.byte	0x04, 0x2f
        /*00b6*/ 	.short	(.L_31 - .L_30)
	.align		4
.L_30:
        /*00b8*/ 	.word	index@(_Z22myevd_fused_batched_16PdS_S_S_Piiii)
        /*00bc*/ 	.word	0x00000028


	//----- nvinfo : EIATTR_FRAME_SIZE
	.align		4
.L_31:
        /*00c0*/ 	.byte	0x04, 0x11
        /*00c2*/ 	.short	(.L_33 - .L_32)
	.align		4
.L_32:
        /*00c4*/ 	.word	index@($__internal_5_$__cuda_sm20_dsqrt_rn_f64_mediumpath_v1)
        /*00c8*/ 	.word	0x00000000


	//----- nvinfo : EIATTR_FRAME_SIZE
	.align		4
.L_33:
        /*00cc*/ 	.byte	0x04, 0x11
        /*00ce*/ 	.short	(.L_35 - .L_34)
	.align		4
.L_34:
        /*00d0*/ 	.word	index@($__internal_4_$__cuda_sm20_div_rn_f64_full)
        /*00d4*/ 	.word	0x00000000


	//----- nvinfo : EIATTR_FRAME_SIZE
	.align		4
.L_35:
        /*00d8*/ 	.byte	0x04, 0x11
        /*00da*/ 	.short	(.L_37 - .L_36)
	.align		4
.L_36:
        /*00dc*/ 	.word	index@($__internal_3_$__cuda_sm20_dblrcp_rn_slowpath_v3)
        /*00e0*/ 	.word	0x00000000


	//----- nvinfo : EIATTR_FRAME_SIZE
	.align		4
.L_37:
        /*00e4*/ 	.byte	0x04, 0x11
        /*00e6*/ 	.short	(.L_39 - .L_38)
	.align		4
.L_38:
        /*00e8*/ 	.word	index@(_Z22myevd_fused_batched_16PdS_S_S_Piiii)
        /*00ec*/ 	.word	0x00000000


	//----- nvinfo : EIATTR_REGCOUNT
	.align		4
.L_39:
        /*00f0*/ 	.byte	0x04, 0x2f
        /*00f2*/ 	.short	(.L_41 - .L_40)
	.align		4
.L_40:
        /*00f4*/ 	.word	index@(_Z22myevd_fused_batched_24PdS_S_S_Piiii)
        /*00f8*/ 	.word	0x00000038


	//----- nvinfo : EIATTR_FRAME_SIZE
	.align		4
.L_41:
        /*00fc*/ 	.byte	0x04, 0x11
        /*00fe*/ 	.short	(.L_43 - .L_42)
	.align		4
.L_42:
        /*0100*/ 	.word	index@($__internal_2_$__cuda_sm20_dsqrt_rn_f64_mediumpath_v1)
        /*0104*/ 	.word	0x00000000


	//----- nvinfo : EIATTR_FRAME_SIZE
	.align		4
.L_43:
        /*0108*/ 	.byte	0x04, 0x11
        /*010a*/ 	.short	(.L_45 - .L_44)
	.align		4
.L_44:
        /*010c*/ 	.word	index@($__internal_1_$__cuda_sm20_div_rn_f64_full)
        /*0110*/ 	.word	0x00000000


	//----- nvinfo : EIATTR_FRAME_SIZE
	.align		4
.L_45:
        /*0114*/ 	.byte	0x04, 0x11
        /*0116*/ 	.short	(.L_47 - .L_46)
	.align		4
.L_46:
        /*0118*/ 	.word	index@($__internal_0_$__cuda_sm20_dblrcp_rn_slowpath_v3)
        /*011c*/ 	.word	0x00000000


	//----- nvinfo : EIATTR_FRAME_SIZE
	.align		4
.L_47:
        /*0120*/ 	.byte	0x04, 0x11
        /*0122*/ 	.short	(.L_49 - .L_48)
	.align		4
.L_48:
        /*0124*/ 	.word	index@(_Z22myevd_fused_batched_24PdS_S_S_Piiii)
        /*0128*/ 	.word	0x00000000


	//----- nvinfo : EIATTR_MIN_STACK_SIZE
	.align		4
.L_49:
        /*012c*/ 	.byte	0x04, 0x12
        /*012e*/ 	.short	(.L_51 - .L_50)
	.align		4
.L_50:
        /*0130*/ 	.word	index@(_Z22myevd_fused_batched_24PdS_S_S_Piiii)
        /*0134*/ 	.word	0x00000000


	//----- nvinfo : EIATTR_MIN_STACK_SIZE
	.align		4
.L_51:
        /*0138*/ 	.byte	0x04, 0x12
        /*013a*/ 	.short	(.L_53 - .L_52)
	.align		4
.L_52:
        /*013c*/ 	.word	index@(_Z22myevd_fused_batched_16PdS_S_S_Piiii)
        /*0140*/ 	.word	0x00000000


	//----- nvinfo : EIATTR_MIN_STACK_SIZE
	.align		4
.L_53:
        /*0144*/ 	.byte	0x04, 0x12
        /*0146*/ 	.short	(.L_55 - .L_54)
	.align		4
.L_54:
        /*0148*/ 	.word	index@(_Z21myevd_fused_batched_8PdS_S_S_Piiii)
        /*014c*/ 	.word	0x00000000


	//----- nvinfo : EIATTR_MIN_STACK_SIZE
	.align		4
.L_55:
        /*0150*/ 	.byte	0x04, 0x12
        /*0152*/ 	.short	(.L_57 - .L_56)
	.align		4
.L_56:
        /*0154*/ 	.word	index@(_Z21myevd_fused_batched_4PdS_S_S_Piiii)
        /*0158*/ 	.word	0x00000000


	//----- nvinfo : EIATTR_MIN_STACK_SIZE
	.align		4
.L_57:
        /*015c*/ 	.byte	0x04, 0x12
        /*015e*/ 	.short	(.L_59 - .L_58)
	.align		4
.L_58:
        /*0160*/ 	.word	index@(_Z19myevd_fused_batchedPdS_S_S_Piiii)
        /*0164*/ 	.word	0x00000000
.L_59:


//--------------------- .nv.compat                --------------------------
	.section	.nv.compat,"",@"SHT_CUDA_COMPAT_INFO"
	.align	4
        /*0000*/ 	.byte	0x02, 0x09, 0x00, 0x00, 0x02, 0x02, 0x01, 0x00, 0x02, 0x05, 0x05, 0x00, 0x03, 0x07, 0x01, 0x01
        /*0010*/ 	.byte	0x02, 0x03, 0x00, 0x00, 0x02, 0x06, 0x01, 0x00, 0x04, 0x0b, 0x08, 0x00, 0x01, 0x00, 0x00, 0x00
        /*0020*/ 	.byte	0x00, 0x00, 0x00, 0x00


//--------------------- .nv.info._Z22myevd_fused_batched_24PdS_S_S_Piiii --------------------------
	.section	.nv.info._Z22myevd_fused_batched_24PdS_S_S_Piiii,"",@"SHT_CUDA_INFO"
	.sectionflags	@""
	.align	4


	//----- nvinfo : EIATTR_CUDA_API_VERSION
	.align		4
        /*0000*/ 	.byte	0x04, 0x37
        /*0002*/ 	.short	(.L_61 - .L_60)
.L_60:
        /*0004*/ 	.word	0x00000082


	//----- nvinfo : EIATTR_KPARAM_INFO
	.align		4
.L_61:
        /*0008*/ 	.byte	0x04, 0x17
        /*000a*/ 	.short	(.L_63 - .L_62)
.L_62:
        /*000c*/ 	.word	0x00000000
        /*0010*/ 	.short	0x0007
        /*0012*/ 	.short	0x0030
        /*0014*/ 	.byte	0x00, 0xf0, 0x11, 0x00


	//----- nvinfo : EIATTR_KPARAM_INFO
	.align		4
.L_63:
        /*0018*/ 	.byte	0x04, 0x17
        /*001a*/ 	.short	(.L_65 - .L_64)
.L_64:
        /*001c*/ 	.word	0x00000000
        /*0020*/ 	.short	0x0006
        /*0022*/ 	.short	0x002c
        /*0024*/ 	.byte	0x00, 0xf0, 0x11, 0x00


	//----- nvinfo : EIATTR_KPARAM_INFO
	.align		4
.L_65:
        /*0028*/ 	.byte	0x04, 0x17
        /*002a*/ 	.short	(.L_67 - .L_66)
.L_66:
        /*002c*/ 	.word	0x00000000
        /*0030*/ 	.short	0x0005
        /*0032*/ 	.short	0x0028
        /*0034*/ 	.byte	0x00, 0xf0, 0x11, 0x00


	//----- nvinfo : EIATTR_KPARAM_INFO
	.align		4
.L_67:
        /*0038*/ 	.byte	0x04, 0x17
        /*003a*/ 	.short	(.L_69 - .L_68)
.L_68:
        /*003c*/ 	.word	0x00000000
        /*0040*/ 	.short	0x0004
        /*0042*/ 	.short	0x0020
        /*0044*/ 	.byte	0x00, 0xf5, 0x21, 0x00


	//----- nvinfo : EIATTR_KPARAM_INFO
	.align		4
.L_69:
        /*0048*/ 	.byte	0x04, 0x17
        /*004a*/ 	.short	(.L_71 - .L_70)
.L_70:
        /*004c*/ 	.word	0x00000000
        /*0050*/ 	.short	0x0003
        /*0052*/ 	.short	0x0018
        /*0054*/ 	.byte	0x00, 0xf5, 0x21, 0x00


	//----- nvinfo : EIATTR_KPARAM_INFO
	.align		4
.L_71:
        /*0058*/ 	.byte	0x04, 0x17
        /*005a*/ 	.short	(.L_73 - .L_72)
.L_72:
        /*005c*/ 	.word	0x00000000
        /*0060*/ 	.short	0x0002
        /*0062*/ 	.short	0x0010
        /*0064*/ 	.byte	0x00, 0xf5, 0x21, 0x00


	//----- nvinfo : EIATTR_KPARAM_INFO
	.align		4
.L_73:
        /*0068*/ 	.byte	0x04, 0x17
        /*006a*/ 	.short	(.L_75 - .L_74)
.L_74:
        /*006c*/ 	.word	0x00000000
        /*0070*/ 	.short	0x0001
        /*0072*/ 	.short	0x0008
        /*0074*/ 	.byte	0x00, 0xf5, 0x21, 0x00


	//----- nvinfo : EIATTR_KPARAM_INFO
	.align		4
.L_75:
        /*0078*/ 	.byte	0x04, 0x17
        /*007a*/ 	.short	(.L_77 - .L_76)
.L_76:
        /*007c*/ 	.word	0x00000000
        /*0080*/ 	.short	0x0000
        /*0082*/ 	.short	0x0000
        /*0084*/ 	.byte	0x00, 0xf5, 0x21, 0x00


	//----- nvinfo : EIATTR_SPARSE_MMA_MASK
	.align		4
.L_77:
        /*0088*/ 	.byte	0x03, 0x50
        /*008a*/ 	.short	0x0000


	//----- nvinfo : EIATTR_MAXREG_COUNT
	.align		4
        /*008c*/ 	.byte	0x03, 0x1b
        /*008e*/ 	.short	0x00ff


	//----- nvinfo : EIATTR_NUM_BARRIERS
	.align		4
        /*0090*/ 	.byte	0x02, 0x4c
        /*0092*/ 	.byte	0x01
	.zero		1


	//----- nvinfo : EIATTR_MERCURY_ISA_VERSION
	.align		4
        /*0094*/ 	.byte	0x03, 0x5f
        /*0096*/ 	.short	0x0101


	//----- nvinfo : EIATTR_VRC_CTA_INIT_COUNT
	.align		4
        /*0098*/ 	.byte	0x02, 0x4a
	.zero		1
	.zero		1


	//----- nvinfo : EIATTR_EXIT_INSTR_OFFSETS
	.align		4
        /*009c*/ 	.byte	0x04, 0x1c
        /*009e*/ 	.short	(.L_79 - .L_78)


	//   ....[0]....
.L_78:
        /*00a0*/ 	.word	0x00002ea0


	//----- nvinfo : EIATTR_CRS_STACK_SIZE
	.align		4
.L_79:
        /*00a4*/ 	.byte	0x04, 0x1e
        /*00a6*/ 	.short	(.L_81 - .L_80)
.L_80:
        /*00a8*/ 	.word	0x00000000


	//----- nvinfo : EIATTR_CBANK_PARAM_SIZE
	.align		4
.L_81:
        /*00ac*/ 	.byte	0x03, 0x19
        /*00ae*/ 	.short	0x0034


	//----- nvinfo : EIATTR_PARAM_CBANK
	.align		4
        /*00b0*/ 	.byte	0x04, 0x0a
        /*00b2*/ 	.short	(.L_83 - .L_82)
	.align		4
.L_82:
        /*00b4*/ 	.word	index@(.nv.constant0._Z22myevd_fused_batched_24PdS_S_S_Piiii)
        /*00b8*/ 	.short	0x0380
        /*00ba*/ 	.short	0x0034


	//----- nvinfo : EIATTR_SW_WAR
	.align		4
.L_83:
        /*00bc*/ 	.byte	0x04, 0x36
        /*00be*/ 	.short	(.L_85 - .L_84)
.L_84:
        /*00c0*/ 	.word	0x00000008
.L_85:


//--------------------- .nv.info._Z22myevd_fused_batched_16PdS_S_S_Piiii --------------------------
	.section	.nv.info._Z22myevd_fused_batched_16PdS_S_S_Piiii,"",@"SHT_CUDA_INFO"
	.sectionflags	@""
	.align	4


	//----- nvinfo : EIATTR_CUDA_API_VERSION
	.align		4
        /*0000*/ 	.byte	0x04, 0x37
        /*0002*/ 	.short	(.L_87 - .L_86)
.L_86:
        /*0004*/ 	.word	0x00000082


	//----- nvinfo : EIATTR_KPARAM_INFO
	.align		4
.L_87:
        /*0008*/ 	.byte	0x04, 0x17
        /*000a*/ 	.short	(.L_89 - .L_88)
.L_88:
        /*000c*/ 	.word	0x00000000
        /*0010*/ 	.short	0x0007
        /*0012*/ 	.short	0x0030
        /*0014*/ 	.byte	0x00, 0xf0, 0x11, 0x00


	//----- nvinfo : EIATTR_KPARAM_INFO
	.align		4
.L_89:
        /*0018*/ 	.byte	0x04, 0x17
        /*001a*/ 	.short	(.L_91 - .L_90)
.L_90:
        /*001c*/ 	.word	0x00000000
        /*0020*/ 	.short	0x0006
        /*0022*/ 	.short	0x002c
        /*0024*/ 	.byte	0x00, 0xf0, 0x11, 0x00


	//----- nvinfo : EIATTR_KPARAM_INFO
	.align		4
.L_91:
        /*0028*/ 	.byte	0x04, 0x17
        /*002a*/ 	.short	(.L_93 - .L_92)
.L_92:
        /*002c*/ 	.word	0x00000000
        /*0030*/ 	.short	0x0005
        /*0032*/ 	.short	0x0028
        /*0034*/ 	.byte	0x00, 0xf0, 0x11, 0x00


	//----- nvinfo : EIATTR_KPARAM_INFO
	.align		4
.L_93:
        /*0038*/ 	.byte	0x04, 0x17
        /*003a*/ 	.short	(.L_95 - .L_94)
.L_94:
        /*003c*/ 	.word	0x00000000
        /*0040*/ 	.short	0x0004
        /*0042*/ 	.short	0x0020
        /*0044*/ 	.byte	0x00, 0xf5, 0x21, 0x00


	//----- nvinfo : EIATTR_KPARAM_INFO
	.align		4
.L_95:
        /*0048*/ 	.byte	0x04, 0x17
        /*004a*/ 	.short	(.L_97 - .L_96)
.L_96:
        /*004c*/ 	.word	0x00000000
        /*0050*/ 	.short	0x0003
        /*0052*/ 	.short	0x0018
        /*0054*/ 	.byte	0x00, 0xf5, 0x21, 0x00


	//----- nvinfo : EIATTR_KPARAM_INFO
	.align		4
.L_97:
        /*0058*/ 	.byte	0x04, 0x17
        /*005a*/ 	.short	(.L_99 - .L_98)
.L_98:
        /*005c*/ 	.word	0x00000000
        /*0060*/ 	.short	0x0002
        /*0062*/ 	.short	0x0010
        /*0064*/ 	.byte	0x00, 0xf5, 0x21, 0x00


	//----- nvinfo : EIATTR_KPARAM_INFO
	.align		4
.L_99:
        /*0068*/ 	.byte	0x04, 0x17
        /*006a*/ 	.short	(.L_101 - .L_100)
.L_100:
        /*006c*/ 	.word	0x00000000
        /*0070*/ 	.short	0x0001
        /*0072*/ 	.short	0x0008
        /*0074*/ 	.byte	0x00, 0xf5, 0x21, 0x00


	//----- nvinfo : EIATTR_KPARAM_INFO
	.align		4
.L_101:
        /*0078*/ 	.byte	0x04, 0x17
        /*007a*/ 	.short	(.L_103 - .L_102)
.L_102:
        /*007c*/ 	.word	0x00000000
        /*0080*/ 	.short	0x0000
        /*0082*/ 	.short	0x0000
        /*0084*/ 	.byte	0x00, 0xf5, 0x21, 0x00


	//----- nvinfo : EIATTR_SPARSE_MMA_MASK
	.align		4
.L_103:
        /*0088*/ 	.byte	0x03, 0x50
        /*008a*/ 	.short	0x0000


	//----- nvinfo : EIATTR_MAXREG_COUNT
	.align		4
        /*008c*/ 	.byte	0x03, 0x1b
        /*008e*/ 	.short	0x00ff


	//----- nvinfo : EIATTR_NUM_BARRIERS
	.align		4
        /*0090*/ 	.byte	0x02, 0x4c
        /*0092*/ 	.byte	0x01
	.zero		1


	//----- nvinfo : EIATTR_MERCURY_ISA_VERSION
	.align		4
        /*0094*/ 	.byte	0x03, 0x5f
        /*0096*/ 	.short	0x0101


	//----- nvinfo : EIATTR_INT_WARP_WIDE_INSTR_OFFSETS
	.align		4
        /*0098*/ 	.byte	0x04, 0x31
        /*009a*/ 	.short	(.L_105 - .L_104)


	//   ....[0]....
.L_104:
        /*009c*/ 	.word	0x00003e90


	//----- nvinfo : EIATTR_VRC_CTA_INIT_COUNT
	.align		4
.L_105:
        /*00a0*/ 	.byte	0x02, 0x4a
	.zero		1
	.zero		1


	//----- nvinfo : EIATTR_EXIT_INSTR_OFFSETS
	.align		4
        /*00a4*/ 	.byte	0x04, 0x1c
        /*00a6*/ 	.short	(.L_107 - .L_106)


	//   ....[0]....
.L_106:
        /*00a8*/ 	.word	0x00004ff0


	//----- nvinfo : EIATTR_CRS_STACK_SIZE
	.align		4
.L_107:
        /*00ac*/ 	.byte	0x04, 0x1e
        /*00ae*/ 	.short	(.L_109 - .L_108)
.L_108:
        /*00b0*/ 	.word	0x00000000


	//----- nvinfo : EIATTR_CBANK_PARAM_SIZE
	.align		4
.L_109:
        /*00b4*/ 	.byte	0x03, 0x19
        /*00b6*/ 	.short	0x0034


	//----- nvinfo : EIATTR_PARAM_CBANK
	.align		4
        /*00b8*/ 	.byte	0x04, 0x0a
        /*00ba*/ 	.short	(.L_111 - .L_110)
	.align		4
.L_110:
        /*00bc*/ 	.word	index@(.nv.constant0._Z22myevd_fused_batched_16PdS_S_S_Piiii)
        /*00c0*/ 	.short	0x0380
        /*00c2*/ 	.short	0x0034


	//----- nvinfo : EIATTR_SW_WAR
	.align		4
.L_111:
        /*00c4*/ 	.byte	0x04, 0x36
        /*00c6*/ 	.short	(.L_113 - .L_112)
.L_112:
        /*00c8*/ 	.word	0x00000008
.L_113:


//--------------------- .nv.info._Z21myevd_fused_batched_8PdS_S_S_Piiii --------------------------
	.section	.nv.info._Z21myevd_fused_batched_8PdS_S_S_Piiii,"",@"SHT_CUDA_INFO"
	.sectionflags	@""
	.align	4


	//----- nvinfo : EIATTR_CUDA_API_VERSION
	.align		4
        /*0000*/ 	.byte	0x04, 0x37
        /*0002*/ 	.short	(.L_115 - .L_114)
.L_114:
        /*0004*/ 	.word	0x00000082


	//----- nvinfo : EIATTR_KPARAM_INFO
	.align		4
.L_115:
        /*0008*/ 	.byte	0x04, 0x17
        /*000a*/ 	.short	(.L_117 - .L_116)
.L_116:
        /*000c*/ 	.word	0x00000000
        /*0010*/ 	.short	0x0007
        /*0012*/ 	.short	0x0030
        /*0014*/ 	.byte	0x00, 0xf0, 0x11, 0x00


	//----- nvinfo : EIATTR_KPARAM_INFO
	.align		4
.L_117:
        /*0018*/ 	.byte	0x04, 0x17
        /*001a*/ 	.short	(.L_119 - .L_118)
.L_118:
        /*001c*/ 	.word	0x00000000
        /*0020*/ 	.short	0x0006
        /*0022*/ 	.short	0x002c
        /*0024*/ 	.byte	0x00, 0xf0, 0x11, 0x00


	//----- nvinfo : EIATTR_KPARAM_INFO
	.align		4
.L_119:
        /*0028*/ 	.byte	0x04, 0x17
        /*002a*/ 	.short	(.L_121 - .L_120)
.L_120:
        /*002c*/ 	.word	0x00000000
        /*0030*/ 	.short	0x0005
        /*0032*/ 	.short	0x0028
        /*0034*/ 	.byte	0x00, 0xf0, 0x11, 0x00


	//----- nvinfo : EIATTR_KPARAM_INFO
	.align		4
.L_121:
        /*0038*/ 	.byte	0x04, 0x17
        /*003a*/ 	.short	(.L_123 - .L_122)
.L_122:
        /*003c*/ 	.word	0x00000000
        /*0040*/ 	.short	0x0004
        /*0042*/ 	.short	0x0020
        /*0044*/ 	.byte	0x00, 0xf5, 0x21, 0x00


	//----- nvinfo : EIATTR_KPARAM_INFO
	.align		4
.L_123:
        /*0048*/ 	.byte	0x04, 0x17
        /*004a*/ 	.short	(.L_125 - .L_124)
.L_124:
        /*004c*/ 	.word	0x00000000
        /*0050*/ 	.short	0x0003
        /*0052*/ 	.short	0x0018
        /*0054*/ 	.byte	0x00, 0xf5, 0x21, 0x00


	//----- nvinfo : EIATTR_KPARAM_INFO
	.align		4
.L_125:
        /*0058*/ 	.byte	0x04, 0x17
        /*005a*/ 	.short	(.L_127 - .L_126)
.L_126:
        /*005c*/ 	.word	0x00000000
        /*0060*/ 	.short	0x0002
        /*0062*/ 	.short	0x0010
        /*0064*/ 	.byte	0x00, 0xf5, 0x21, 0x00


	//----- nvinfo : EIATTR_KPARAM_INFO
	.align		4
.L_127:
        /*0068*/ 	.byte	0x04, 0x17
        /*006a*/ 	.short	(.L_129 - .L_128)
.L_128:
        /*006c*/ 	.word	0x00000000
        /*0070*/ 	.short	0x0001
        /*0072*/ 	.short	0x0008
        /*0074*/ 	.byte	0x00, 0xf5, 0x21, 0x00


	//----- nvinfo : EIATTR_KPARAM_INFO
	.align		4
.L_129:
        /*0078*/ 	.byte	0x04, 0x17
        /*007a*/ 	.short	(.L_131 - .L_130)
.L_130:
        /*007c*/ 	.word	0x00000000
        /*0080*/ 	.short	0x0000
        /*0082*/ 	.short	0x0000
        /*0084*/ 	.byte	0x00, 0xf5, 0x21, 0x00


	//----- nvinfo : EIATTR_SPARSE_MMA_MASK
	.align		4
.L_131:
        /*0088*/ 	.byte	0x03, 0x50
        /*008a*/ 	.short	0x0000


	//----- nvinfo : EIATTR_MAXREG_COUNT
	.align		4
        /*008c*/ 	.byte	0x03, 0x1b
        /*008e*/ 	.short	0x00ff


	//----- nvinfo : EIATTR_NUM_BARRIERS
	.align		4
        /*0090*/ 	.byte	0x02, 0x4c
        /*0092*/ 	.byte	0x01
	.zero		1


	//----- nvinfo : EIATTR_MERCURY_ISA_VERSION
	.align		4
        /*0094*/ 	.byte	0x03, 0x5f
        /*0096*/ 	.short	0x0101


	//----- nvinfo : EIATTR_VRC_CTA_INIT_COUNT
	.align		4
        /*0098*/ 	.byte	0x02, 0x4a
	.zero		1
	.zero		1


	//----- nvinfo : EIATTR_EXIT_INSTR_OFFSETS
	.align		4
        /*009c*/ 	.byte	0x04, 0x1c
        /*009e*/ 	.short	(.L_133 - .L_132)


	//   ....[0]....
.L_132:
        /*00a0*/ 	.word	0x00001df0


	//----- nvinfo : EIATTR_CRS_STACK_SIZE
	.align		4
.L_133:
        /*00a4*/ 	.byte	0x04, 0x1e
        /*00a6*/ 	.short	(.L_135 - .L_134)
.L_134:
        /*00a8*/ 	.word	0x00000000


	//----- nvinfo : EIATTR_CBANK_PARAM_SIZE
	.align		4
.L_135:
        /*00ac*/ 	.byte	0x03, 0x19
        /*00ae*/ 	.short	0x0034


	//----- nvinfo : EIATTR_PARAM_CBANK
	.align		4
        /*00b0*/ 	.byte	0x04, 0x0a
        /*00b2*/ 	.short	(.L_137 - .L_136)
	.align		4
.L_136:
        /*00b4*/ 	.word	index@(.nv.constant0._Z21myevd_fused_batched_8PdS_S_S_Piiii)
        /*00b8*/ 	.short	0x0380
        /*00ba*/ 	.short	0x0034


	//----- nvinfo : EIATTR_SW_WAR
	.align		4
.L_137:
        /*00bc*/ 	.byte	0x04, 0x36
        /*00be*/ 	.short	(.L_139 - .L_138)
.L_138:
        /*00c0*/ 	.word	0x00000008
.L_139:


//--------------------- .nv.info._Z21myevd_fused_batched_4PdS_S_S_Piiii --------------------------
	.section	.nv.info._Z21myevd_fused_batched_4PdS_S_S_Piiii,"",@"SHT_CUDA_INFO"
	.sectionflags	@""
	.align	4


	//----- nvinfo : EIATTR_CUDA_API_VERSION
	.align		4
        /*0000*/ 	.byte	0x04, 0x37
        /*0002*/ 	.short	(.L_141 - .L_140)
.L_140:
        /*0004*/ 	.word	0x00000082


	//----- nvinfo : EIATTR_KPARAM_INFO
	.align		4
.L_141:
        /*0008*/ 	.byte	0x04, 0x17
        /*000a*/ 	.short	(.L_143 - .L_142)
.L_142:
        /*000c*/ 	.word	0x00000000
        /*0010*/ 	.short	0x0007
        /*0012*/ 	.short	0x0030
        /*0014*/ 	.byte	0x00, 0xf0, 0x11, 0x00


	//----- nvinfo : EIATTR_KPARAM_INFO
	.align		4
.L_143:
        /*0018*/ 	.byte	0x04, 0x17
        /*001a*/ 	.short	(.L_145 - .L_144)
.L_144:
        /*001c*/ 	.word	0x00000000
        /*0020*/ 	.short	0x0006
        /*0022*/ 	.short	0x002c
        /*0024*/ 	.byte	0x00, 0xf0, 0x11, 0x00


	//----- nvinfo : EIATTR_KPARAM_INFO
	.align		4
.L_145:
        /*0028*/ 	.byte	0x04, 0x17
        /*002a*/ 	.short	(.L_147 - .L_146)
.L_146:
        /*002c*/ 	.word	0x00000000
        /*0030*/ 	.short	0x0005
        /*0032*/ 	.short	0x0028
        /*0034*/ 	.byte	0x00, 0xf0, 0x11, 0x00


	//----- nvinfo : EIATTR_KPARAM_INFO
	.align		4
.L_147:
        /*0038*/ 	.byte	0x04, 0x17
        /*003a*/ 	.short	(.L_149 - .L_148)
.L_148:
        /*003c*/ 	.word	0x00000000
        /*0040*/ 	.short	0x0004
        /*0042*/ 	.short	0x0020
        /*0044*/ 	.byte	0x00, 0xf5, 0x21, 0x00


	//----- nvinfo : EIATTR_KPARAM_INFO
	.align		4
.L_149:
        /*0048*/ 	.byte	0x04, 0x17
        /*004a*/ 	.short	(.L_151 - .L_150)
.L_150:
        /*004c*/ 	.word	0x00000000
        /*0050*/ 	.short	0x0003
        /*0052*/ 	.short	0x0018
        /*0054*/ 	.byte	0x00, 0xf5, 0x21, 0x00


	//----- nvinfo : EIATTR_KPARAM_INFO
	.align		4
.L_151:
        /*0058*/ 	.byte	0x04, 0x17
        /*005a*/ 	.short	(.L_153 - .L_152)
.L_152:
        /*005c*/ 	.word	0x00000000
        /*0060*/ 	.short	0x0002
        /*0062*/ 	.short	0x0010
        /*0064*/ 	.byte	0x00, 0xf5, 0x21, 0x00


	//----- nvinfo : EIATTR_KPARAM_INFO
	.align		4
.L_153:
        /*0068*/ 	.byte	0x04, 0x17
        /*006a*/ 	.short	(.L_155 - .L_154)
.L_154:
        /*006c*/ 	.word	0x00000000
        /*0070*/ 	.short	0x0001
        /*0072*/ 	.short	0x0008
        /*0074*/ 	.byte	0x00, 0xf5, 0x21, 0x00


	//----- nvinfo : EIATTR_KPARAM_INFO
	.align		4
.L_155:
        /*0078*/ 	.byte	0x04, 0x17
        /*007a*/ 	.short	(.L_157 - .L_156)
.L_156:
        /*007c*/ 	.word	0x00000000
        /*0080*/ 	.short	0x0000
        /*0082*/ 	.short	0x0000
        /*0084*/ 	.byte	0x00, 0xf5, 0x21, 0x00


	//----- nvinfo : EIATTR_SPARSE_MMA_MASK
	.align		4
.L_157:
        /*0088*/ 	.byte	0x03, 0x50
        /*008a*/ 	.short	0x0000


	//----- nvinfo : EIATTR_MAXREG_COUNT
	.align		4
        /*008c*/ 	.byte	0x03, 0x1b
        /*008e*/ 	.short	0x00ff


	//----- nvinfo : EIATTR_NUM_BARRIERS
	.align		4
        /*0090*/ 	.byte	0x02, 0x4c
        /*0092*/ 	.byte	0x01
	.zero		1


	//----- nvinfo : EIATTR_MERCURY_ISA_VERSION
	.align		4
        /*0094*/ 	.byte	0x03, 0x5f
        /*0096*/ 	.short	0x0101


	//----- nvinfo : EIATTR_VRC_CTA_INIT_COUNT
	.align		4
        /*0098*/ 	.byte	0x02, 0x4a
	.zero		1
	.zero		1


	//----- nvinfo : EIATTR_EXIT_INSTR_OFFSETS
	.align		4
        /*009c*/ 	.byte	0x04, 0x1c
        /*009e*/ 	.short	(.L_159 - .L_158)


	//   ....[0]....
.L_158:
        /*00a0*/ 	.word	0x00001df0


	//----- nvinfo : EIATTR_CRS_STACK_SIZE
	.align		4
.L_159:
        /*00a4*/ 	.byte	0x04, 0x1e
        /*00a6*/ 	.short	(.L_161 - .L_160)
.L_160:
        /*00a8*/ 	.word	0x00000000


	//----- nvinfo : EIATTR_CBANK_PARAM_SIZE
	.align		4
.L_161:
        /*00ac*/ 	.byte	0x03, 0x19
        /*00ae*/ 	.short	0x0034


	//----- nvinfo : EIATTR_PARAM_CBANK
	.align		4
        /*00b0*/ 	.byte	0x04, 0x0a
        /*00b2*/ 	.short	(.L_163 - .L_162)
	.align		4
.L_162:
        /*00b4*/ 	.word	index@(.nv.constant0._Z21myevd_fused_batched_4PdS_S_S_Piiii)
        /*00b8*/ 	.short	0x0380
        /*00ba*/ 	.short	0x0034


	//----- nvinfo : EIATTR_SW_WAR
	.align		4
.L_163:
        /*00bc*/ 	.byte	0x04, 0x36
        /*00be*/ 	.short	(.L_165 - .L_164)
.L_164:
        /*00c0*/ 	.word	0x00000008
.L_165:


//--------------------- .nv.info._Z19myevd_fused_batchedPdS_S_S_Piiii --------------------------
	.section	.nv.info._Z19myevd_fused_batchedPdS_S_S_Piiii,"",@"SHT_CUDA_INFO"
	.sectionflags	@""
	.align	4


	//----- nvinfo : EIATTR_CUDA_API_VERSION
	.align		4
        /*0000*/ 	.byte	0x04, 0x37
        /*0002*/ 	.short	(.L_167 - .L_166)
.L_166:
        /*0004*/ 	.word	0x00000082


	//----- nvinfo : EIATTR_KPARAM_INFO
	.align		4
.L_167:
        /*0008*/ 	.byte	0x04, 0x17
        /*000a*/ 	.short	(.L_169 - .L_168)
.L_168:
        /*000c*/ 	.word	0x00000000
        /*0010*/ 	.short	0x0007
        /*0012*/ 	.short	0x0030
        /*0014*/ 	.byte	0x00, 0xf0, 0x11, 0x00


	//----- nvinfo : EIATTR_KPARAM_INFO
	.align		4
.L_169:
        /*0018*/ 	.byte	0x04, 0x17
        /*001a*/ 	.short	(.L_171 - .L_170)
.L_170:
        /*001c*/ 	.word	0x00000000
        /*0020*/ 	.short	0x0006
        /*0022*/ 	.short	0x002c
        /*0024*/ 	.byte	0x00, 0xf0, 0x11, 0x00


	//----- nvinfo : EIATTR_KPARAM_INFO
	.align		4
.L_171:
        /*0028*/ 	.byte	0x04, 0x17
        /*002a*/ 	.short	(.L_173 - .L_172)
.L_172:
        /*002c*/ 	.word	0x00000000
        /*0030*/ 	.short	0x0005
        /*0032*/ 	.short	0x0028
        /*0034*/ 	.byte	0x00, 0xf0, 0x11, 0x00


	//----- nvinfo : EIATTR_KPARAM_INFO
	.align		4
.L_173:
        /*0038*/ 	.byte	0x04, 0x17
        /*003a*/ 	.short	(.L_175 - .L_174)
.L_174:
        /*003c*/ 	.word	0x00000000
        /*0040*/ 	.short	0x0004
        /*0042*/ 	.short	0x0020
        /*0044*/ 	.byte	0x00, 0xf5, 0x21, 0x00


	//----- nvinfo : EIATTR_KPARAM_INFO
	.align		4
.L_175:
        /*0048*/ 	.byte	0x04, 0x17
        /*004a*/ 	.short	(.L_177 - .L_176)
.L_176:
        /*004c*/ 	.word	0x00000000
        /*0050*/ 	.short	0x0003
        /*0052*/ 	.short	0x0018
        /*0054*/ 	.byte	0x00, 0xf5, 0x21, 0x00


	//----- nvinfo : EIATTR_KPARAM_INFO
	.align		4
.L_177:
        /*0058*/ 	.byte	0x04, 0x17
        /*005a*/ 	.short	(.L_179 - .L_178)
.L_178:
        /*005c*/ 	.word	0x00000000
        /*0060*/ 	.short	0x0002
        /*0062*/ 	.short	0x0010
        /*0064*/ 	.byte	0x00, 0xf5, 0x21, 0x00


	//----- nvinfo : EIATTR_KPARAM_INFO
	.align		4
.L_179:
        /*0068*/ 	.byte	0x04, 0x17
        /*006a*/ 	.short	(.L_181 - .L_180)
.L_180:
        /*006c*/ 	.word	0x00000000
        /*0070*/ 	.short	0x0001
        /*0072*/ 	.short	0x0008
        /*0074*/ 	.byte	0x00, 0xf5, 0x21, 0x00


	//----- nvinfo : EIATTR_KPARAM_INFO
	.align		4
.L_181:
        /*0078*/ 	.byte	0x04, 0x17
        /*007a*/ 	.short	(.L_183 - .L_182)
.L_182:
        /*007c*/ 	.word	0x00000000
        /*0080*/ 	.short	0x0000
        /*0082*/ 	.short	0x0000
        /*0084*/ 	.byte	0x00, 0xf5, 0x21, 0x00


	//----- nvinfo : EIATTR_SPARSE_MMA_MASK
	.align		4
.L_183:
        /*0088*/ 	.byte	0x03, 0x50
        /*008a*/ 	.short	0x0000


	//----- nvinfo : EIATTR_MAXREG_COUNT
	.align		4
        /*008c*/ 	.byte	0x03, 0x1b
        /*008e*/ 	.short	0x00ff


	//----- nvinfo : EIATTR_NUM_BARRIERS
	.align		4
        /*0090*/ 	.byte	0x02, 0x4c
        /*0092*/ 	.byte	0x01
	.zero		1


	//----- nvinfo : EIATTR_MERCURY_ISA_VERSION
	.align		4
        /*0094*/ 	.byte	0x03, 0x5f
        /*0096*/ 	.short	0x0101


	//----- nvinfo : EIATTR_VRC_CTA_INIT_COUNT
	.align		4
        /*0098*/ 	.byte	0x02, 0x4a
	.zero		1
	.zero		1


	//----- nvinfo : EIATTR_EXIT_INSTR_OFFSETS
	.align		4
        /*009c*/ 	.byte	0x04, 0x1c
        /*009e*/ 	.short	(.L_185 - .L_184)


	//   ....[0]....
.L_184:
        /*00a0*/ 	.word	0x00001e80


	//----- nvinfo : EIATTR_CRS_STACK_SIZE
	.align		4
.L_185:
        /*00a4*/ 	.byte	0x04, 0x1e
        /*00a6*/ 	.short	(.L_187 - .L_186)
.L_186:
        /*00a8*/ 	.word	0x00000000


	//----- nvinfo : EIATTR_CBANK_PARAM_SIZE
	.align		4
.L_187:
        /*00ac*/ 	.byte	0x03, 0x19
        /*00ae*/ 	.short	0x0034


	//----- nvinfo : EIATTR_PARAM_CBANK
	.align		4
        /*00b0*/ 	.byte	0x04, 0x0a
        /*00b2*/ 	.short	(.L_189 - .L_188)
	.align		4
.L_188:
        /*00b4*/ 	.word	index@(.nv.constant0._Z19myevd_fused_batchedPdS_S_S_Piiii)
        /*00b8*/ 	.short	0x0380
        /*00ba*/ 	.short	0x0034


	//----- nvinfo : EIATTR_SW_WAR
	.align		4
.L_189:
        /*00bc*/ 	.byte	0x04, 0x36
        /*00be*/ 	.short	(.L_191 - .L_190)
.L_190:
        /*00c0*/ 	.word	0x00000008
.L_191:


//--------------------- .nv.callgraph             --------------------------
	.section	.nv.callgraph,"",@"SHT_CUDA_CALLGRAPH"
	.align	4
	.sectionentsize	8
	.align		4
        /*0000*/ 	.word	0x00000000
	.align		4
        /*0004*/ 	.word	0xffffffff
	.align		4
        /*0008*/ 	.word	0x00000000
	.align		4
        /*000c*/ 	.word	0xfffffffe
	.align		4
        /*0010*/ 	.word	0x00000000
	.align		4
        /*0014*/ 	.word	0xfffffffd
	.align		4
        /*0018*/ 	.word	0x00000000
	.align		4
        /*001c*/ 	.word	0xfffffffc


//--------------------- .text._Z22myevd_fused_batched_24PdS_S_S_Piiii --------------------------
	.section	.text._Z22myevd_fused_batched_24PdS_S_S_Piiii,"ax",@progbits
	.align	128
        .global         _Z22myevd_fused_batched_24PdS_S_S_Piiii
        .type           _Z22myevd_fused_batched_24PdS_S_S_Piiii,@function
        .size           _Z22myevd_fused_batched_24PdS_S_S_Piiii,(.L_x_234 - _Z22myevd_fused_batched_24PdS_S_S_Piiii)
        .other          _Z22myevd_fused_batched_24PdS_S_S_Piiii,@"STO_CUDA_ENTRY STV_DEFAULT"
_Z22myevd_fused_batched_24PdS_S_S_Piiii:
.text._Z22myevd_fused_batched_24PdS_S_S_Piiii:
[----:B------:R-:W-:Y:S01]  /*0000*/  LDC R1, c[0x0][0x37c] ;  /* 0x0000df00ff017b82 */ /* 0x000fe20000000800 */
[----:B------:R-:W0:Y:S01]  /*0010*/  LDCU UR5, c[0x0][0x3b0] ;  /* 0x00007600ff0577ac */ /* 0x000e220008000800 */
[----:B------:R-:W1:Y:S01]  /*0020*/  S2R R0, SR_TID.X ;  /* 0x0000000000007919 */ /* 0x000e620000002100 */
[----:B------:R-:W-:Y:S02]  /*0030*/  CS2R R24, SRZ ;  /* 0x0000000000187805 */ /* 0x000fe4000001ff00 */
[----:B------:R-:W-:Y:S02]  /*0040*/  CS2R R18, SRZ ;  /* 0x0000000000127805 */ /* 0x000fe4000001ff00 */
[----:B------:R-:W-:Y:S01]  /*0050*/  CS2R R38, SRZ ;  /* 0x0000000000267805 */ /* 0x000fe2000001ff00 */
[----:B------:R-:W2:Y:S01]  /*0060*/  S2R R2, SR_TID.Y ;  /* 0x0000000000027919 */ /* 0x000ea20000002200 */
[----:B------:R-:W-:Y:S01]  /*0070*/  CS2R R30, SRZ ;  /* 0x00000000001e7805 */ /* 0x000fe2000001ff00 */
[----:B------:R-:W3:Y:S01]  /*0080*/  LDCU.64 UR14, c[0x0][0x358] ;  /* 0x00006b00ff0e77ac */ /* 0x000ee20008000a00 */
[----:B0-----:R-:W-:-:S09]  /*0090*/  UISETP.GE.AND UP0, UPT, UR5, 0x1, UPT ;  /* 0x000000010500788c */ /* 0x001fd2000bf06270 */
[----:B---3--:R-:W-:Y:S05]  /*00a0*/  BRA.U !UP0, `(.L_x_0) ;  /* 0x0000001108bc7547 */ /* 0x008fea000b800000 */
[----:B------:R-:W0:Y:S01]  /*00b0*/  S2R R8, SR_CTAID.X ;  /* 0x0000000000087919 */ /* 0x000e220000002500 */
[----:B------:R-:W3:Y:S01]  /*00c0*/  S2UR UR7, SR_CTAID.Y ;  /* 0x00000000000779c3 */ /* 0x000ee20000002600 */
[----:B------:R-:W-:Y:S01]  /*00d0*/  UISETP.GE.U32.AND UP1, UPT, UR5, 0x8, UPT ;  /* 0x000000080500788c */ /* 0x000fe2000bf26070 */
[----:B------:R-:W-:Y:S01]  /*00e0*/  CS2R R30, SRZ ;  /* 0x00000000001e7805 */ /* 0x000fe2000001ff00 */
[----:B------:R-:W-:Y:S01]  /*00f0*/  ULOP3.LUT UR6, UR5, 0x7, URZ, 0xc0, !UPT ;  /* 0x0000000705067892 */ /* 0x000fe2000f8ec0ff */
[----:B------:R-:W-:Y:S02]  /*0100*/  CS2R R38, SRZ ;  /* 0x0000000000267805 */ /* 0x000fe4000001ff00 */
[----:B------:R-:W-:Y:S02]  /*0110*/  CS2R R18, SRZ ;  /* 0x0000000000127805 */ /* 0x000fe4000001ff00 */
[----:B------:R-:W-:Y:S01]  /*0120*/  CS2R R24, SRZ ;  /* 0x0000000000187805 */ /* 0x000fe2000001ff00 */
[----:B------:R-:W-:Y:S01]  /*0130*/  UMOV UR4, URZ ;  /* 0x000000ff00047c82 */ /* 0x000fe20008000000 */
[----:B------:R-:W3:Y:S01]  /*0140*/  LDC.64 R4, c[0x0][0x3a8] ;  /* 0x0000ea00ff047b82 */ /* 0x000ee20000000a00 */
[----:B------:R-:W-:Y:S01]  /*0150*/  UISETP.NE.AND UP0, UPT, UR6, URZ, UPT ;  /* 0x000000ff0600728c */ /* 0x000fe2000bf05270 */
[----:B0-----:R-:W-:-:S02]  /*0160*/  IMAD R6, R8, UR5, RZ ;  /* 0x0000000508067c24 */ /* 0x001fc4000f8e02ff */
[----:B---3--:R-:W-:-:S04]  /*0170*/  IMAD R3, R4, UR7, RZ ;  /* 0x0000000704037c24 */ /* 0x008fc8000f8e02ff */
[----:B------:R-:W-:Y:S02]  /*0180*/  IMAD R4, R3, UR5, R6 ;  /* 0x0000000503047c24 */ /* 0x000fe4000f8e0206 */
[----:B------:R-:W-:Y:S01]  /*0190*/  IMAD R6, R5, R5, RZ ;  /* 0x0000000505067224 */ /* 0x000fe200078e02ff */
[----:B------:R-:W-:Y:S06]  /*01a0*/  BRA.U !UP1, `(.L_x_1) ;  /* 0x0000000909887547 */ /* 0x000fec000b800000 */
[----:B------:R-:W-:Y:S01]  /*01b0*/  IADD3 R3, PT, PT, R3, R8, RZ ;  /* 0x0000000803037210 */ /* 0x000fe20007ffe0ff */
[----:B------:R-:W-:Y:S01]  /*01c0*/  ULOP3.LUT UR4, UR5, 0x7ffffff8, URZ, 0xc0, !UPT ;  /* 0x7ffffff805047892 */ /* 0x000fe2000f8ec0ff */
[----:B------:R-:W-:-:S03]  /*01d0*/  CS2R R30, SRZ ;  /* 0x00000000001e7805 */ /* 0x000fc6000001ff00 */
[----:B------:R-:W-:Y:S01]  /*01e0*/  IMAD R8, R3, UR5, RZ ;  /* 0x0000000503087c24 */ /* 0x000fe2000f8e02ff */
[----:B------:R-:W-:-:S03]  /*01f0*/  UIADD3 UR7, UPT, UPT, -UR4, URZ, URZ ;  /* 0x000000ff04077290 */ /* 0x000fc6000fffe1ff */
[CC--:B------:R-:W-:Y:S01]  /*0200*/  IMAD R3, R8.reuse, R5.reuse, R5 ;  /* 0x0000000508037224 */ /* 0x0c0fe200078e0205 */
[C---:B------:R-:W-:Y:S01]  /*0210*/  IADD3 R11, PT, PT, R8.reuse, 0x3, RZ ;  /* 0x00000003080b7810 */ /* 0x040fe20007ffe0ff */
[C---:B------:R-:W-:Y:S01]  /*0220*/  VIADD R9, R8.reuse, 0x2 ;  /* 0x0000000208097836 */ /* 0x040fe20000000000 */
[C---:B------:R-:W-:Y:S01]  /*0230*/  IADD3 R15, PT, PT, R8.reuse, 0x5, RZ ;  /* 0x00000005080f7810 */ /* 0x040fe20007ffe0ff */
[C---:B------:R-:W-:Y:S01]  /*0240*/  VIADD R16, R8.reuse, 0x6 ;  /* 0x0000000608107836 */ /* 0x040fe20000000000 */
[C---:B------:R-:W-:Y:S01]  /*0250*/  IADD3 R17, PT, PT, R8.reuse, 0x7, RZ ;  /* 0x0000000708117810 */ /* 0x040fe20007ffe0ff */
[C---:B------:R-:W-:Y:S02]  /*0260*/  VIADD R13, R8.reuse, 0x4 ;  /* 0x00000004080d7836 */ /* 0x040fe40000000000 */
[CC--:B-1----:R-:W-:Y:S02]  /*0270*/  IMAD R20, R8.reuse, R5.reuse, R0 ;  /* 0x0000000508147224 */ /* 0x0c2fe400078e0200 */
[-C--:B--2---:R-:W-:Y:S01]  /*0280*/  IMAD R49, R8, R5.reuse, R2 ;  /* 0x0000000508317224 */ /* 0x084fe200078e0202 */
[----:B------:R-:W-:Y:S01]  /*0290*/  IADD3 R8, PT, PT, R3, R2, RZ ;  /* 0x0000000203087210 */ /* 0x000fe20007ffe0ff */
[----:B------:R-:W-:-:S02]  /*02a0*/  IMAD R10, R9, R5, R0 ;  /* 0x00000005090a7224 */ /* 0x000fc400078e0200 */
[-CC-:B------:R-:W-:Y:S02]  /*02b0*/  IMAD R12, R11, R5.reuse, R0.reuse ;  /* 0x000000050b0c7224 */ /* 0x180fe400078e0200 */
[-CC-:B------:R-:W-:Y:S02]  /*02c0*/  IMAD R43, R15, R5.reuse, R0.reuse ;  /* 0x000000050f2b7224 */ /* 0x180fe400078e0200 */
[-CC-:B------:R-:W-:Y:S02]  /*02d0*/  IMAD R45, R16, R5.reuse, R0.reuse ;  /* 0x00000005102d7224 */ /* 0x180fe400078e0200 */
[-CC-:B------:R-:W-:Y:S02]  /*02e0*/  IMAD R47, R17, R5.reuse, R0.reuse ;  /* 0x00000005112f7224 */ /* 0x180fe400078e0200 */
[----:B------:R-:W-:Y:S02]  /*02f0*/  IMAD.IADD R7, R3, 0x1, R0 ;  /* 0x0000000103077824 */ /* 0x000fe400078e0200 */
[----:B------:R-:W-:-:S02]  /*0300*/  IMAD R21, R9, R5, R2 ;  /* 0x0000000509157224 */ /* 0x000fc400078e0202 */
[-C--:B------:R-:W-:Y:S02]  /*0310*/  IMAD R22, R11, R5.reuse, R2 ;  /* 0x000000050b167224 */ /* 0x080fe400078e0202 */
[CC--:B------:R-:W-:Y:S02]  /*0320*/  IMAD R14, R13.reuse, R5.reuse, R0 ;  /* 0x000000050d0e7224 */ /* 0x0c0fe400078e0200 */
[-CC-:B------:R-:W-:Y:S02]  /*0330*/  IMAD R42, R13, R5.reuse, R2.reuse ;  /* 0x000000050d2a7224 */ /* 0x180fe400078e0202 */
[-CC-:B------:R-:W-:Y:S02]  /*0340*/  IMAD R15, R15, R5.reuse, R2.reuse ;  /* 0x000000050f0f7224 */ /* 0x180fe400078e0202 */
[-CC-:B------:R-:W-:Y:S02]  /*0350*/  IMAD R16, R16, R5.reuse, R2.reuse ;  /* 0x0000000510107224 */ /* 0x180fe400078e0202 */
[----:B------:R-:W-:-:S02]  /*0360*/  IMAD R17, R17, R5, R2 ;  /* 0x0000000511117224 */ /* 0x000fc400078e0202 */
[-CC-:B------:R-:W-:Y:S02]  /*0370*/  IMAD R9, R10, R5.reuse, R2.reuse ;  /* 0x000000050a097224 */ /* 0x180fe400078e0202 */
[-CC-:B------:R-:W-:Y:S02]  /*0380*/  IMAD R11, R12, R5.reuse, R2.reuse ;  /* 0x000000050c0b7224 */ /* 0x180fe400078e0202 */
[-C--:B------:R-:W-:Y:S02]  /*0390*/  IMAD R3, R20, R5.reuse, R2 ;  /* 0x0000000514037224 */ /* 0x080fe400078e0202 */
[-C--:B------:R-:W-:Y:S02]  /*03a0*/  IMAD R49, R49, R5.reuse, R0 ;  /* 0x0000000531317224 */ /* 0x080fe400078e0200 */
[-C--:B------:R-:W-:Y:S02]  /*03b0*/  IMAD R7, R7, R5.reuse, R2 ;  /* 0x0000000507077224 */ /* 0x080fe400078e0202 */
[----:B------:R-:W-:-:S02]  /*03c0*/  IMAD R8, R8, R5, R0 ;  /* 0x0000000508087224 */ /* 0x000fc400078e0200 */
[-CC-:B------:R-:W-:Y:S02]  /*03d0*/  IMAD R10, R21, R5.reuse, R0.reuse ;  /* 0x00000005150a7224 */ /* 0x180fe400078e0200 */
[-C--:B------:R-:W-:Y:S02]  /*03e0*/  IMAD R12, R22, R5.reuse, R0 ;  /* 0x00000005160c7224 */ /* 0x080fe400078e0200 */
[-C--:B------:R-:W-:Y:S02]  /*03f0*/  IMAD R13, R14, R5.reuse, R2 ;  /* 0x000000050e0d7224 */ /* 0x080fe400078e0202 */
[-C--:B------:R-:W-:Y:S02]  /*0400*/  IMAD R42, R42, R5.reuse, R0 ;  /* 0x000000052a2a7224 */ /* 0x080fe400078e0200 */
[-C--:B------:R-:W-:Y:S02]  /*0410*/  IMAD R43, R43, R5.reuse, R2 ;  /* 0x000000052b2b7224 */ /* 0x080fe400078e0202 */
[----:B------:R-:W-:-:S02]  /*0420*/  IMAD R44, R15, R5, R0 ;  /* 0x000000050f2c7224 */ /* 0x000fc400078e0200 */
[-C--:B------:R-:W-:Y:S02]  /*0430*/  IMAD R45, R45, R5.reuse, R2 ;  /* 0x000000052d2d7224 */ /* 0x080fe400078e0202 */
[-C--:B------:R-:W-:Y:S02]  /*0440*/  IMAD R46, R16, R5.reuse, R0 ;  /* 0x00000005102e7224 */ /* 0x080fe400078e0200 */
[-C--:B------:R-:W-:Y:S02]  /*0450*/  IMAD R47, R47, R5.reuse, R2 ;  /* 0x000000052f2f7224 */ /* 0x080fe400078e0202 */
[----:B------:R-:W-:-:S07]  /*0460*/  IMAD R48, R17, R5, R0 ;  /* 0x0000000511307224 */ /* 0x000fce00078e0200 */
.L_x_2:
[----:B------:R-:W0:Y:S08]  /*0470*/  LDC.64 R26, c[0x0][0x380] ;  /* 0x0000e000ff1a7b82 */ /* 0x000e300000000a00 */
[----:B------:R-:W1:Y:S08]  /*0480*/  LDC.64 R14, c[0x0][0x390] ;  /* 0x0000e400ff0e7b82 */ /* 0x000e700000000a00 */
[----:B------:R-:W2:Y:S01]  /*0490*/  LDC.64 R40, c[0x0][0x388] ;  /* 0x0000e200ff287b82 */ /* 0x000ea20000000a00 */
[----:B0-----:R-:W-:-:S06]  /*04a0*/  IMAD.WIDE.U32 R16, R49, 0x8, R26 ;  /* 0x0000000831107825 */ /* 0x001fcc00078e001a */
[----:B------:R-:W3:Y:S01]  /*04b0*/  LDG.E.64 R16, desc[UR14][R16.64] ;  /* 0x0000000e10107981 */ /* 0x000ee2000c1e1b00 */
[----:B------:R-:W-:-:S04]  /*04c0*/  IMAD.WIDE.U32 R36, R3, 0x8, R26 ;  /* 0x0000000803247825 */ /* 0x000fc800078e001a */
[--C-:B------:R-:W-:Y:S02]  /*04d0*/  IMAD.WIDE.U32 R28, R7, 0x8, R26.reuse ;  /* 0x00000008071c7825 */ /* 0x100fe400078e001a */
[----:B------:R-:W4:Y:S02]  /*04e0*/  LDG.E.64 R36, desc[UR14][R36.64] ;  /* 0x0000000e24247981 */ /* 0x000f24000c1e1b00 */
[--C-:B------:R-:W-:Y:S02]  /*04f0*/  IMAD.WIDE.U32 R22, R9, 0x8, R26.reuse ;  /* 0x0000000809167825 */ /* 0x100fe400078e001a */
[----:B------:R-:W5:Y:S02]  /*0500*/  LDG.E.64 R28, desc[UR14][R28.64] ;  /* 0x0000000e1c1c7981 */ /* 0x000f64000c1e1b00 */
[----:B------:R-:W-:Y:S02]  /*0510*/  IMAD.WIDE.U32 R32, R8, 0x8, R26 ;  /* 0x0000000808207825 */ /* 0x000fe400078e001a */
[----:B------:R-:W5:Y:S02]  /*0520*/  LDG.E.64 R22, desc[UR14][R22.64] ;  /* 0x0000000e16167981 */ /* 0x000f64000c1e1b00 */
[----:B--2---:R-:W-:-:S02]  /*0530*/  IMAD.WIDE.U32 R20, R49, 0x8, R40 ;  /* 0x0000000831147825 */ /* 0x004fc400078e0028 */
[----:B------:R-:W2:Y:S02]  /*0540*/  LDG.E.64 R32, desc[UR14][R32.64] ;  /* 0x0000000e20207981 */ /* 0x000ea4000c1e1b00 */
[----:B------:R-:W-:Y:S02]  /*0550*/  IMAD.WIDE.U32 R34, R10, 0x8, R26 ;  /* 0x000000080a227825 */ /* 0x000fe400078e001a */
[----:B------:R-:W2:Y:S04]  /*0560*/  LDG.E.64 R20, desc[UR14][R20.64] ;  /* 0x0000000e14147981 */ /* 0x000ea8000c1e1b00 */
[----:B------:R-:W2:Y:S01]  /*0570*/  LDG.E.64 R34, desc[UR14][R34.64] ;  /* 0x0000000e22227981 */ /* 0x000ea2000c1e1b00 */
[----:B---3--:R-:W-:Y:S01]  /*0580*/  DADD R38, R16, R38 ;  /* 0x0000000010267229 */ /* 0x008fe20000000026 */
[----:B-1----:R-:W-:-:S06]  /*0590*/  IMAD.WIDE.U32 R16, R49, 0x8, R14 ;  /* 0x0000000831107825 */ /* 0x002fcc00078e000e */
[----:B------:R-:W3:Y:S01]  /*05a0*/  LDG.E.64 R16, desc[UR14][R16.64] ;  /* 0x0000000e10107981 */ /* 0x000ee2000c1e1b00 */
[----:B----4-:R-:W-:-:S08]  /*05b0*/  DADD R36, R36, R18 ;  /* 0x0000000024247229 */ /* 0x010fd00000000012 */
[----:B-----5:R-:W-:-:S08]  /*05c0*/  DADD R18, R36, R28 ;  /* 0x0000000024127229 */ /* 0x020fd0000000001c */
[----:B------:R-:W-:Y:S01]  /*05d0*/  DADD R18, R18, R22 ;  /* 0x0000000012127229 */ /* 0x000fe20000000016 */
[--C-:B------:R-:W-:Y:S01]  /*05e0*/  IMAD.WIDE.U32 R22, R8, 0x8, R40.reuse ;  /* 0x0000000808167825 */ /* 0x100fe200078e0028 */
[----:B--2---:R-:W-:Y:S02]  /*05f0*/  DADD R32, R38, R32 ;  /* 0x0000000026207229 */ /* 0x004fe40000000020 */
[----:B------:R-:W-:Y:S01]  /*0600*/  DADD R30, R20, R30 ;  /* 0x00000000141e7229 */ /* 0x000fe2000000001e */
[----:B------:R-:W-:Y:S02]  /*0610*/  IMAD.WIDE.U32 R38, R10, 0x8, R40 ;  /* 0x000000080a267825 */ /* 0x000fe400078e0028 */
[----:B------:R-:W2:Y:S02]  /*0620*/  LDG.E.64 R22, desc[UR14][R22.64] ;  /* 0x0000000e16167981 */ /* 0x000ea4000c1e1b00 */
[----:B------:R-:W-:Y:S02]  /*0630*/  IMAD.WIDE.U32 R20, R8, 0x8, R14 ;  /* 0x0000000808147825 */ /* 0x000fe400078e000e */
[----:B------:R-:W4:Y:S02]  /*0640*/  LDG.E.64 R38, desc[UR14][R38.64] ;  /* 0x0000000e26267981 */ /* 0x000f24000c1e1b00 */
[----:B------:R-:W-:-:S02]  /*0650*/  IMAD.WIDE.U32 R28, R42, 0x8, R26 ;  /* 0x000000082a1c7825 */ /* 0x000fc400078e001a */
[----:B------:R-:W5:Y:S02]  /*0660*/  LDG.E.64 R20, desc[UR14][R20.64] ;  /* 0x0000000e14147981 */ /* 0x000f64000c1e1b00 */
[----:B------:R-:W-:Y:S01]  /*0670*/  IMAD.WIDE.U32 R36, R10, 0x8, R14 ;  /* 0x000000080a247825 */ /* 0x000fe200078e000e */
[----:B------:R-:W-:Y:S01]  /*0680*/  DADD R34, R32, R34 ;  /* 0x0000000020227229 */ /* 0x000fe20000000022 */
[----:B------:R-:W4:Y:S02]  /*0690*/  LDG.E.64 R28, desc[UR14][R28.64] ;  /* 0x0000000e1c1c7981 */ /* 0x000f24000c1e1b00 */
[--C-:B------:R-:W-:Y:S02]  /*06a0*/  IMAD.WIDE.U32 R32, R11, 0x8, R26.reuse ;  /* 0x000000080b207825 */ /* 0x100fe400078e001a */
[----:B------:R-:W4:Y:S04]  /*06b0*/  LDG.E.64 R36, desc[UR14][R36.64] ;  /* 0x0000000e24247981 */ /* 0x000f28000c1e1b00 */
[----:B------:R-:W4:Y:S01]  /*06c0*/  LDG.E.64 R32, desc[UR14][R32.64] ;  /* 0x0000000e20207981 */ /* 0x000f22000c1e1b00 */
[----:B---3--:R-:W-:Y:S01]  /*06d0*/  DADD R24, R16, R24 ;  /* 0x0000000010187229 */ /* 0x008fe20000000018 */
[----:B------:R-:W-:-:S06]  /*06e0*/  IMAD.WIDE.U32 R16, R12, 0x8, R26 ;  /* 0x000000080c107825 */ /* 0x000fcc00078e001a */
[----:B------:R-:W3:Y:S01]  /*06f0*/  LDG.E.64 R16, desc[UR14][R16.64] ;  /* 0x0000000e10107981 */ /* 0x000ee2000c1e1b00 */
[----:B--2---:R-:W-:Y:S01]  /*0700*/  DADD R22, R30, R22 ;  /* 0x000000001e167229 */ /* 0x004fe20000000016 */
[----:B------:R-:W-:-:S06]  /*0710*/  IMAD.WIDE.U32 R30, R12, 0x8, R14 ;  /* 0x000000080c1e7825 */ /* 0x000fcc00078e000e */
[----:B------:R-:W2:Y:S01]  /*0720*/  LDG.E.64 R30, desc[UR14][R30.64] ;  /* 0x0000000e1e1e7981 */ /* 0x000ea2000c1e1b00 */
[----:B-----5:R-:W-:Y:S02]  /*0730*/  DADD R20, R24, R20 ;  /* 0x0000000018147229 */ /* 0x020fe40000000014 */
[----:B----4-:R-:W-:Y:S01]  /*0740*/  DADD R38, R22, R38 ;  /* 0x0000000016267229 */ /* 0x010fe20000000026 */
[----:B------:R-:W-:-:S04]  /*0750*/  IMAD.WIDE.U32 R24, R13, 0x8, R26 ;  /* 0x000000080d187825 */ /* 0x000fc800078e001a */
[C---:B------:R-:W-:Y:S01]  /*0760*/  IMAD.WIDE.U32 R22, R42.reuse, 0x8, R14 ;  /* 0x000000082a167825 */ /* 0x040fe200078e000e */
[----:B------:R-:W-:Y:S01]  /*0770*/  DADD R36, R20, R36 ;  /* 0x0000000014247229 */ /* 0x000fe20000000024 */
[----:B------:R-:W4:Y:S02]  /*0780*/  LDG.E.64 R24, desc[UR14][R24.64] ;  /* 0x0000000e18187981 */ /* 0x000f24000c1e1b00 */
[----:B------:R-:W-:Y:S02]  /*0790*/  IMAD.WIDE.U32 R20, R42, 0x8, R40 ;  /* 0x000000082a147825 */ /* 0x000fe400078e0028 */
[----:B------:R-:W5:Y:S01]  /*07a0*/  LDG.E.64 R22, desc[UR14][R22.64] ;  /* 0x0000000e16167981 */ /* 0x000f62000c1e1b00 */
[----:B------:R-:W-:Y:S01]  /*07b0*/  DADD R32, R18, R32 ;  /* 0x0000000012207229 */ /* 0x000fe20000000020 */
[----:B------:R-:W-:Y:S02]  /*07c0*/  IMAD.WIDE.U32 R18, R43, 0x8, R26 ;  /* 0x000000082b127825 */ /* 0x000fe400078e001a */
[----:B------:R-:W5:Y:S04]  /*07d0*/  LDG.E.64 R20, desc[UR14][R20.64] ;  /* 0x0000000e14147981 */ /* 0x000f68000c1e1b00 */
[----:B------:R-:W5:Y:S01]  /*07e0*/  LDG.E.64 R18, desc[UR14][R18.64] ;  /* 0x0000000e12127981 */ /* 0x000f62000c1e1b00 */
[----:B---3--:R-:W-:Y:S01]  /*07f0*/  DADD R16, R34, R16 ;  /* 0x0000000022107229 */ /* 0x008fe20000000010 */
[----:B------:R-:W-:-:S07]  /*0800*/  IMAD.WIDE.U32 R34, R12, 0x8, R40 ;  /* 0x000000080c227825 */ /* 0x000fce00078e0028 */
[----:B------:R-:W-:Y:S01]  /*0810*/  DADD R28, R16, R28 ;  /* 0x00000000101c7229 */ /* 0x000fe2000000001c */
[----:B------:R-:W3:Y:S01]  /*0820*/  LDG.E.64 R34, desc[UR14][R34.64] ;  /* 0x0000000e22227981 */ /* 0x000ee2000c1e1b00 */
[----:B------:R-:W-:-:S06]  /*0830*/  IMAD.WIDE.U32 R16, R44, 0x8, R26 ;  /* 0x000000082c107825 */ /* 0x000fcc00078e001a */
[----:B------:R-:W3:Y:S01]  /*0840*/  LDG.E.64 R16, desc[UR14][R16.64] ;  /* 0x0000000e10107981 */ /* 0x000ee2000c1e1b00 */
[----:B--2---:R-:W-:Y:S02]  /*0850*/  DADD R30, R36, R30 ;  /* 0x00000000241e7229 */ /* 0x004fe4000000001e */
[----:B----4-:R-:W-:Y:S01]  /*0860*/  DADD R24, R32, R24 ;  /* 0x0000000020187229 */ /* 0x010fe20000000018 */
[----:B------:R-:W-:-:S05]  /*0870*/  IMAD.WIDE.U32 R32, R44, 0x8, R14 ;  /* 0x000000082c207825 */ /* 0x000fca00078e000e */
[----:B-----5:R-:W-:Y:S01]  /*0880*/  DADD R22, R30, R22 ;  /* 0x000000001e167229 */ /* 0x020fe20000000016 */
[--C-:B------:R-:W-:Y:S01]  /*0890*/  IMAD.WIDE.U32 R30, R44, 0x8, R40.reuse ;  /* 0x000000082c1e7825 */ /* 0x100fe200078e0028 */
[----:B------:R-:W2:Y:S03]  /*08a0*/  LDG.E.64 R32, desc[UR14][R32.64] ;  /* 0x0000000e20207981 */ /* 0x000ea6000c1e1b00 */
[--C-:B------:R-:W-:Y:S02]  /*08b0*/  IMAD.WIDE.U32 R36, R46, 0x8, R40.reuse ;  /* 0x000000082e247825 */ /* 0x100fe400078e0028 */
[----:B------:R-:W4:Y:S01]  /*08c0*/  LDG.E.64 R30, desc[UR14][R30.64] ;  /* 0x0000000e1e1e7981 */ /* 0x000f22000c1e1b00 */
[----:B------:R-:W-:Y:S01]  /*08d0*/  DADD R18, R24, R18 ;  /* 0x0000000018127229 */ /* 0x000fe20000000012 */
[C---:B------:R-:W-:Y:S02]  /*08e0*/  IMAD.WIDE.U32 R40, R48.reuse, 0x8, R40 ;  /* 0x0000000830287825 */ /* 0x040fe400078e0028 */
[----:B------:R-:W5:Y:S02]  /*08f0*/  LDG.E.64 R36, desc[UR14][R36.64] ;  /* 0x0000000e24247981 */ /* 0x000f64000c1e1b00 */
[----:B------:R-:W-:-:S02]  /*0900*/  IMAD.WIDE.U32 R24, R48, 0x8, R26 ;  /* 0x0000000830187825 */ /* 0x000fc400078e001a */
[----:B------:R-:W5:Y:S04]  /*0910*/  LDG.E.64 R40, desc[UR14][R40.64] ;  /* 0x0000000e28287981 */ /* 0x000f68000c1e1b00 */
[----:B------:R-:W5:Y:S01]  /*0920*/  LDG.E.64 R24, desc[UR14][R24.64] ;  /* 0x0000000e18187981 */ /* 0x000f62000c1e1b00 */
[----:B---3--:R-:W-:Y:S01]  /*0930*/  DADD R34, R38, R34 ;  /* 0x0000000026227229 */ /* 0x008fe20000000022 */
[----:B------:R-:W-:Y:S01]  /*0940*/  IMAD.WIDE.U32 R38, R46, 0x8, R14 ;  /* 0x000000082e267825 */ /* 0x000fe200078e000e */
[----:B------:R-:W-:-:S05]  /*0950*/  DADD R16, R28, R16 ;  /* 0x000000001c107229 */ /* 0x000fca0000000010 */
[----:B------:R-:W3:Y:S01]  /*0960*/  LDG.E.64 R38, desc[UR14][R38.64] ;  /* 0x0000000e26267981 */ /* 0x000ee2000c1e1b00 */
[----:B------:R-:W-:Y:S01]  /*0970*/  DADD R20, R34, R20 ;  /* 0x0000000022147229 */ /* 0x000fe20000000014 */
[----:B------:R-:W-:-:S04]  /*0980*/  IMAD.WIDE.U32 R28, R46, 0x8, R26 ;  /* 0x000000082e1c7825 */ /* 0x000fc800078e001a */
[--C-:B------:R-:W-:Y:S02]  /*0990*/  IMAD.WIDE.U32 R34, R45, 0x8, R26.reuse ;  /* 0x000000082d227825 */ /* 0x100fe400078e001a */
[----:B------:R-:W3:Y:S02]  /*09a0*/  LDG.E.64 R28, desc[UR14][R28.64] ;  /* 0x0000000e1c1c7981 */ /* 0x000ee4000c1e1b00 */
[----:B------:R-:W-:Y:S02]  /*09b0*/  IMAD.WIDE.U32 R26, R47, 0x8, R26 ;  /* 0x000000082f1a7825 */ /* 0x000fe400078e001a */
[----:B------:R-:W3:Y:S02]  /*09c0*/  LDG.E.64 R34, desc[UR14][R34.64] ;  /* 0x0000000e22227981 */ /* 0x000ee4000c1e1b00 */
[----:B------:R-:W-:Y:S02]  /*09d0*/  IMAD.WIDE.U32 R14, R48, 0x8, R14 ;  /* 0x00000008300e7825 */ /* 0x000fe400078e000e */
[----:B------:R-:W3:Y:S04]  /*09e0*/  LDG.E.64 R26, desc[UR14][R26.64] ;  /* 0x0000000e1a1a7981 */ /* 0x000ee8000c1e1b00 */
[----:B------:R-:W3:Y:S01]  /*09f0*/  LDG.E.64 R14, desc[UR14][R14.64] ;  /* 0x0000000e0e0e7981 */ /* 0x000ee2000c1e1b00 */
[----:B------:R-:W-:Y:S01]  /*0a00*/  UIADD3 UR7, UPT, UPT, UR7, 0x8, URZ ;  /* 0x0000000807077890 */ /* 0x000fe2000fffe0ff */
[----:B--2---:R-:W-:-:S02]  /*0a10*/  DADD R22, R22, R32 ;  /* 0x0000000016167229 */ /* 0x004fc40000000020 */
[----:B----4-:R-:W-:Y:S01]  /*0a20*/  DADD R20, R20, R30 ;  /* 0x0000000014147229 */ /* 0x010fe2000000001e */
[----:B------:R-:W-:-:S07]  /*0a30*/  UISETP.NE.AND UP1, UPT, UR7, URZ, UPT ;  /* 0x000000ff0700728c */ /* 0x000fce000bf25270 */
[----:B-----5:R-:W-:Y:S01]  /*0a40*/  DADD R20, R20, R36 ;  /* 0x0000000014147229 */ /* 0x020fe20000000024 */
[C---:B------:R-:W-:Y:S01]  /*0a50*/  IMAD R3, R6.reuse, 0x8, R3 ;  /* 0x0000000806037824 */ /* 0x040fe200078e0203 */
[C---:B------:R-:W-:Y:S01]  /*0a60*/  LEA R7, R6.reuse, R7, 0x3 ;  /* 0x0000000706077211 */ /* 0x040fe200078e18ff */
[C---:B------:R-:W-:Y:S01]  /*0a70*/  IMAD R9, R6.reuse, 0x8, R9 ;  /* 0x0000000806097824 */ /* 0x040fe200078e0209 */
[C---:B------:R-:W-:Y:S01]  /*0a80*/  LEA R11, R6.reuse, R11, 0x3 ;  /* 0x0000000b060b7211 */ /* 0x040fe200078e18ff */
[C---:B------:R-:W-:Y:S01]  /*0a90*/  IMAD R13, R6.reuse, 0x8, R13 ;  /* 0x00000008060d7824 */ /* 0x040fe200078e020d */
[C---:B------:R-:W-:Y:S02]  /*0aa0*/  LEA R43, R6.reuse, R43, 0x3 ;  /* 0x0000002b062b7211 */ /* 0x040fe400078e18ff */
[----:B------:R-:W-:Y:S01]  /*0ab0*/  DADD R30, R20, R40 ;  /* 0x00000000141e7229 */ /* 0x000fe20000000028 */
[C---:B------:R-:W-:Y:S01]  /*0ac0*/  IMAD R45, R6.reuse, 0x8, R45 ;  /* 0x00000008062d7824 */ /* 0x040fe200078e022d */
[C---:B------:R-:W-:Y:S01]  /*0ad0*/  LEA R47, R6.reuse, R47, 0x3 ;  /* 0x0000002f062f7211 */ /* 0x040fe200078e18ff */
[C---:B------:R-:W-:Y:S01]  /*0ae0*/  IMAD R49, R6.reuse, 0x8, R49 ;  /* 0x0000000806317824 */ /* 0x040fe200078e0231 */
[C---:B------:R-:W-:Y:S01]  /*0af0*/  LEA R8, R6.reuse, R8, 0x3 ;  /* 0x0000000806087211 */ /* 0x040fe200078e18ff */
[C---:B------:R-:W-:Y:S01]  /*0b00*/  IMAD R10, R6.reuse, 0x8, R10 ;  /* 0x00000008060a7824 */ /* 0x040fe200078e020a */
[C---:B------:R-:W-:Y:S01]  /*0b10*/  LEA R12, R6.reuse, R12, 0x3 ;  /* 0x0000000c060c7211 */ /* 0x040fe200078e18ff */
[C---:B------:R-:W-:Y:S01]  /*0b20*/  IMAD R42, R6.reuse, 0x8, R42 ;  /* 0x00000008062a7824 */ /* 0x040fe200078e022a */
[C---:B------:R-:W-:Y:S01]  /*0b30*/  LEA R44, R6.reuse, R44, 0x3 ;  /* 0x0000002c062c7211 */ /* 0x040fe200078e18ff */
[C---:B------:R-:W-:Y:S01]  /*0b40*/  IMAD R46, R6.reuse, 0x8, R46 ;  /* 0x00000008062e7824 */ /* 0x040fe200078e022e */
[----:B------:R-:W-:Y:S01]  /*0b50*/  LEA R48, R6, R48, 0x3 ;  /* 0x0000003006307211 */ /* 0x000fe200078e18ff */
[----:B---3--:R-:W-:-:S02]  /*0b60*/  DADD R22, R22, R38 ;  /* 0x0000000016167229 */ /* 0x008fc40000000026 */
[----:B------:R-:W-:Y:S02]  /*0b70*/  DADD R16, R16, R28 ;  /* 0x0000000010107229 */ /* 0x000fe4000000001c */
[----:B------:R-:W-:-:S06]  /*0b80*/  DADD R18, R18, R34 ;  /* 0x0000000012127229 */ /* 0x000fcc0000000022 */
[----:B------:R-:W-:Y:S02]  /*0b90*/  DADD R38, R16, R24 ;  /* 0x0000000010267229 */ /* 0x000fe40000000018 */
[----:B------:R-:W-:Y:S02]  /*0ba0*/  DADD R18, R18, R26 ;  /* 0x0000000012127229 */ /* 0x000fe4000000001a */
[----:B------:R-:W-:Y:S01]  /*0bb0*/  DADD R24, R22, R14 ;  /* 0x0000000016187229 */ /* 0x000fe2000000000e */
[----:B------:R-:W-:Y:S10]  /*0bc0*/  BRA.U UP1, `(.L_x_2) ;  /* 0xfffffff901287547 */ /* 0x000ff4000b83ffff */
.L_x_1:
[-C--:B-12---:R-:W-:Y:S02]  /*0bd0*/  IMAD R3, R2, R5.reuse, R0 ;  /* 0x0000000502037224 */ /* 0x086fe400078e0200 */
[----:B------:R-:W-:Y:S01]  /*0be0*/  IMAD R5, R0, R5, R2 ;  /* 0x0000000500057224 */ /* 0x000fe200078e0202 */
[----:B------:R-:W-:Y:S06]  /*0bf0*/  BRA.U !UP0, `(.L_x_0) ;  /* 0x0000000508e87547 */ /* 0x000fec000b800000 */
[----:B------:R-:W-:Y:S02]  /*0c00*/  UISETP.GE.U32.AND UP0, UPT, UR6, 0x4, UPT ;  /* 0x000000040600788c */ /* 0x000fe4000bf06070 */
[----:B------:R-:W-:-:S04]  /*0c10*/  ULOP3.LUT UR7, UR5, 0x3, URZ, 0xc0, !UPT ;  /* 0x0000000305077892 */ /* 0x000fc8000f8ec0ff */
[----:B------:R-:W-:-:S03]  /*0c20*/  UISETP.NE.AND UP1, UPT, UR7, URZ, UPT ;  /* 0x000000ff0700728c */ /* 0x000fc6000bf25270 */
[----:B------:R-:W-:Y:S08]  /*0c30*/  BRA.U !UP0, `(.L_x_3) ;  /* 0x0000000108f47547 */ /* 0x000ff0000b800000 */
[----:B------:R-:W0:Y:S01]  /*0c40*/  LDC.64 R36, c[0x0][0x388] ;  /* 0x0000e200ff247b82 */ /* 0x000e220000000a00 */
[----:B------:R-:W-:-:S04]  /*0c50*/  VIADD R7, R4, UR4 ;  /* 0x0000000404077c36 */ /* 0x000fc80008000000 */
[CC--:B------:R-:W-:Y:S02]  /*0c60*/  IMAD R17, R6.reuse, R7.reuse, R3 ;  /* 0x0000000706117224 */ /* 0x0c0fe400078e0203 */
[C---:B------:R-:W-:Y:S01]  /*0c70*/  IMAD R7, R6.reuse, R7, R5 ;  /* 0x0000000706077224 */ /* 0x040fe200078e0205 */
[----:B------:R-:W1:Y:S02]  /*0c80*/  LDC.64 R46, c[0x0][0x380] ;  /* 0x0000e000ff2e7b82 */ /* 0x000e640000000a00 */
[C---:B------:R-:W-:Y:S01]  /*0c90*/  IADD3 R29, PT, PT, R6.reuse, R17, RZ ;  /* 0x00000011061d7210 */ /* 0x040fe20007ffe0ff */
[----:B------:R-:W-:-:S03]  /*0ca0*/  IMAD.IADD R27, R6, 0x1, R7 ;  /* 0x00000001061b7824 */ /* 0x000fc600078e0207 */
[C---:B------:R-:W-:Y:S01]  /*0cb0*/  IADD3 R33, PT, PT, R6.reuse, R29, RZ ;  /* 0x0000001d06217210 */ /* 0x040fe20007ffe0ff */
[----:B------:R-:W-:Y:S01]  /*0cc0*/  IMAD.IADD R43, R6, 0x1, R27 ;  /* 0x00000001062b7824 */ /* 0x000fe200078e021b */
[----:B------:R-:W2:Y:S01]  /*0cd0*/  LDC.64 R8, c[0x0][0x390] ;  /* 0x0000e400ff087b82 */ /* 0x000ea20000000a00 */
[----:B0-----:R-:W-:-:S04]  /*0ce0*/  IMAD.WIDE.U32 R10, R17, 0x8, R36 ;  /* 0x00000008110a7825 */ /* 0x001fc800078e0024 */
[--C-:B-1----:R-:W-:Y:S02]  /*0cf0*/  IMAD.WIDE.U32 R12, R17, 0x8, R46.reuse ;  /* 0x00000008110c7825 */ /* 0x102fe400078e002e */
[----:B------:R-:W3:Y:S02]  /*0d00*/  LDG.E.64 R10, desc[UR14][R10.64] ;  /* 0x0000000e0a0a7981 */ /* 0x000ee4000c1e1b00 */
[----:B------:R-:W-:Y:S02]  /*0d10*/  IMAD.WIDE.U32 R14, R7, 0x8, R46 ;  /* 0x00000008070e7825 */ /* 0x000fe400078e002e */
[----:B------:R-:W4:Y:S02]  /*0d20*/  LDG.E.64 R12, desc[UR14][R12.64] ;  /* 0x0000000e0c0c7981 */ /* 0x000f24000c1e1b00 */
[----:B--2---:R-:W-:Y:S02]  /*0d30*/  IMAD.WIDE.U32 R16, R17, 0x8, R8 ;  /* 0x0000000811107825 */ /* 0x004fe400078e0008 */
[----:B------:R-:W2:Y:S02]  /*0d40*/  LDG.E.64 R14, desc[UR14][R14.64] ;  /* 0x0000000e0e0e7981 */ /* 0x000ea4000c1e1b00 */
[----:B------:R-:W-:-:S02]  /*0d50*/  IMAD.WIDE.U32 R20, R29, 0x8, R36 ;  /* 0x000000081d147825 */ /* 0x000fc400078e0024 */
[----:B------:R-:W5:Y:S02]  /*0d60*/  LDG.E.64 R16, desc[UR14][R16.64] ;  /* 0x0000000e10107981 */ /* 0x000f64000c1e1b00 */
[----:B------:R-:W-:-:S04]  /*0d70*/  IMAD.WIDE.U32 R22, R29, 0x8, R46 ;  /* 0x000000081d167825 */ /* 0x000fc800078e002e */
[----:B------:R-:W-:Y:S01]  /*0d80*/  IMAD.WIDE.U32 R26, R27, 0x8, R46 ;  /* 0x000000081b1a7825 */ /* 0x000fe200078e002e */
[----:B------:R-:W5:Y:S03]  /*0d90*/  LDG.E.64 R20, desc[UR14][R20.64] ;  /* 0x0000000e14147981 */ /* 0x000f66000c1e1b00 */
[----:B------:R-:W-:Y:S01]  /*0da0*/  IMAD.WIDE.U32 R28, R29, 0x8, R8 ;  /* 0x000000081d1c7825 */ /* 0x000fe200078e0008 */
[----:B------:R-:W5:Y:S01]  /*0db0*/  LDG.E.64 R22, desc[UR14][R22.64] ;  /* 0x0000000e16167981 */ /* 0x000f62000c1e1b00 */
[C---:B------:R-:W-:Y:S02]  /*0dc0*/  IADD3 R7, PT, PT, R6.reuse, R33, RZ ;  /* 0x0000002106077210 */ /* 0x040fe40007ffe0ff */
[----:B------:R-:W-:Y:S01]  /*0dd0*/  IMAD.IADD R44, R6, 0x1, R43 ;  /* 0x00000001062c7824 */ /* 0x000fe200078e022b */
[----:B------:R-:W5:Y:S01]  /*0de0*/  LDG.E.64 R26, desc[UR14][R26.64] ;  /* 0x0000000e1a1a7981 */ /* 0x000f62000c1e1b00 */
[----:B------:R-:W-:-:S03]  /*0df0*/  IMAD.WIDE.U32 R34, R33, 0x8, R36 ;  /* 0x0000000821227825 */ /* 0x000fc600078e0024 */
        /* <DEDUP_REMOVED lines=14> */
[----:B------:R-:W5:Y:S04]  /*0ee0*/  LDG.E.64 R46, desc[UR14][R46.64] ;  /* 0x0000000e2e2e7981 */ /* 0x000f68000c1e1b00 */
[----:B------:R-:W5:Y:S01]  /*0ef0*/  LDG.E.64 R8, desc[UR14][R8.64] ;  /* 0x0000000e08087981 */ /* 0x000f62000c1e1b00 */
[----:B------:R-:W-:Y:S01]  /*0f00*/  UIADD3 UR4, UPT, UPT, UR4, 0x4, URZ ;  /* 0x0000000404047890 */ /* 0x000fe2000fffe0ff */
[----:B---3--:R-:W-:Y:S02]  /*0f10*/  DADD R10, R30, R10 ;  /* 0x000000001e0a7229 */ /* 0x008fe4000000000a */
[----:B----4-:R-:W-:Y:S02]  /*0f20*/  DADD R12, R38, R12 ;  /* 0x00000000260c7229 */ /* 0x010fe4000000000c */
[----:B--2---:R-:W-:-:S02]  /*0f30*/  DADD R14, R18, R14 ;  /* 0x00000000120e7229 */ /* 0x004fc4000000000e */
[----:B-----5:R-:W-:Y:S02]  /*0f40*/  DADD R16, R24, R16 ;  /* 0x0000000018107229 */ /* 0x020fe40000000010 */
[----:B------:R-:W-:Y:S02]  /*0f50*/  DADD R10, R10, R20 ;  /* 0x000000000a0a7229 */ /* 0x000fe40000000014 */
[----:B------:R-:W-:Y:S02]  /*0f60*/  DADD R12, R12, R22 ;  /* 0x000000000c0c7229 */ /* 0x000fe40000000016 */
[----:B------:R-:W-:Y:S02]  /*0f70*/  DADD R14, R14, R26 ;  /* 0x000000000e0e7229 */ /* 0x000fe4000000001a */
[----:B------:R-:W-:Y:S02]  /*0f80*/  DADD R16, R16, R28 ;  /* 0x0000000010107229 */ /* 0x000fe4000000001c */
[----:B------:R-:W-:-:S02]  /*0f90*/  DADD R10, R10, R34 ;  /* 0x000000000a0a7229 */ /* 0x000fc40000000022 */
[----:B------:R-:W-:Y:S02]  /*0fa0*/  DADD R12, R12, R40 ;  /* 0x000000000c0c7229 */ /* 0x000fe40000000028 */
[----:B------:R-:W-:Y:S02]  /*0fb0*/  DADD R14, R14, R42 ;  /* 0x000000000e0e7229 */ /* 0x000fe4000000002a */
[----:B------:R-:W-:-:S06]  /*0fc0*/  DADD R16, R16, R32 ;  /* 0x0000000010107229 */ /* 0x000fcc0000000020 */
[----:B------:R-:W-:Y:S02]  /*0fd0*/  DADD R18, R14, R44 ;  /* 0x000000000e127229 */ /* 0x000fe4000000002c */
[----:B------:R-:W-:Y:S02]  /*0fe0*/  DADD R30, R10, R36 ;  /* 0x000000000a1e7229 */ /* 0x000fe40000000024 */
[----:B------:R-:W-:Y:S02]  /*0ff0*/  DADD R38, R12, R46 ;  /* 0x000000000c267229 */ /* 0x000fe4000000002e */
[----:B------:R-:W-:-:S11]  /*1000*/  DADD R24, R16, R8 ;  /* 0x0000000010187229 */ /* 0x000fd60000000008 */
.L_x_3:
[----:B------:R-:W-:Y:S05]  /*1010*/  BRA.U !UP1, `(.L_x_0) ;  /* 0x0000000109e07547 */ /* 0x000fea000b800000 */
[----:B------:R-:W-:Y:S02]  /*1020*/  UISETP.NE.AND UP0, UPT, UR7, 0x1, UPT ;  /* 0x000000010700788c */ /* 0x000fe4000bf05270 */
[----:B------:R-:W-:-:S04]  /*1030*/  ULOP3.LUT UR5, UR5, 0x1, URZ, 0xc0, !UPT ;  /* 0x0000000105057892 */ /* 0x000fc8000f8ec0ff */
[----:B------:R-:W-:-:S03]  /*1040*/  UISETP.NE.U32.AND UP1, UPT, UR5, 0x1, UPT ;  /* 0x000000010500788c */ /* 0x000fc6000bf25070 */
[----:B------:R-:W-:Y:S08]  /*1050*/  BRA.U !UP0, `(.L_x_4) ;  /* 0x0000000108847547 */ /* 0x000ff0000b800000 */
[----:B------:R-:W0:Y:S01]  /*1060*/  LDC.64 R10, c[0x0][0x388] ;  /* 0x0000e200ff0a7b82 */ /* 0x000e220000000a00 */
[----:B------:R-:W-:-:S05]  /*1070*/  IADD3 R7, PT, PT, R4, UR4, RZ ;  /* 0x0000000404077c10 */ /* 0x000fca000fffe0ff */
[CC--:B------:R-:W-:Y:S02]  /*1080*/  IMAD R23, R6.reuse, R7.reuse, R3 ;  /* 0x0000000706177224 */ /* 0x0c0fe400078e0203 */
[----:B------:R-:W1:Y:S01]  /*1090*/  LDC.64 R20, c[0x0][0x380] ;  /* 0x0000e000ff147b82 */ /* 0x000e620000000a00 */
[C---:B------:R-:W-:Y:S02]  /*10a0*/  IMAD R7, R6.reuse, R7, R5 ;  /* 0x0000000706077224 */ /* 0x040fe400078e0205 */
[----:B------:R-:W-:-:S03]  /*10b0*/  IMAD.IADD R33, R6, 0x1, R23 ;  /* 0x0000000106217824 */ /* 0x000fc600078e0217 */
[----:B------:R-:W-:Y:S02]  /*10c0*/  IADD3 R35, PT, PT, R6, R7, RZ ;  /* 0x0000000706237210 */ /* 0x000fe40007ffe0ff */
        /* <DEDUP_REMOVED lines=10> */
[--C-:B------:R-:W-:Y:S02]  /*1170*/  IMAD.WIDE.U32 R28, R33, 0x8, R20.reuse ;  /* 0x00000008211c7825 */ /* 0x100fe400078e0014 */
[----:B------:R-:W5:Y:S02]  /*1180*/  LDG.E.64 R26, desc[UR14][R26.64] ;  /* 0x0000000e1a1a7981 */ /* 0x000f64000c1e1b00 */
[----:B------:R-:W-:Y:S02]  /*1190*/  IMAD.WIDE.U32 R20, R35, 0x8, R20 ;  /* 0x0000000823147825 */ /* 0x000fe400078e0014 */
[----:B------:R-:W5:Y:S02]  /*11a0*/  LDG.E.64 R28, desc[UR14][R28.64] ;  /* 0x0000000e1c1c7981 */ /* 0x000f64000c1e1b00 */
[----:B------:R-:W-:-:S02]  /*11b0*/  IMAD.WIDE.U32 R16, R33, 0x8, R16 ;  /* 0x0000000821107825 */ /* 0x000fc400078e0010 */
        /* <DEDUP_REMOVED lines=10> */
[----:B------:R-:W-:-:S11]  /*1260*/  DADD R24, R10, R16 ;  /* 0x000000000a187229 */ /* 0x000fd60000000010 */
.L_x_4:
[----:B------:R-:W-:Y:S05]  /*1270*/  BRA.U UP1, `(.L_x_0) ;  /* 0x0000000101487547 */ /* 0x000fea000b800000 */
[----:B------:R-:W0:Y:S01]  /*1280*/  LDC.64 R8, c[0x0][0x380] ;  /* 0x0000e000ff087b82 */ /* 0x000e220000000a00 */
[----:B------:R-:W-:-:S04]  /*1290*/  VIADD R4, R4, UR4 ;  /* 0x0000000404047c36 */ /* 0x000fc80008000000 */
[CC--:B------:R-:W-:Y:S02]  /*12a0*/  IMAD R3, R6.reuse, R4.reuse, R3 ;  /* 0x0000000406037224 */ /* 0x0c0fe400078e0203 */
[----:B------:R-:W-:Y:S01]  /*12b0*/  IMAD R5, R6, R4, R5 ;  /* 0x0000000406057224 */ /* 0x000fe200078e0205 */
[----:B------:R-:W1:Y:S08]  /*12c0*/  LDC.64 R10, c[0x0][0x388] ;  /* 0x0000e200ff0a7b82 */ /* 0x000e700000000a00 */
[----:B------:R-:W2:Y:S01]  /*12d0*/  LDC.64 R12, c[0x0][0x390] ;  /* 0x0000e400ff0c7b82 */ /* 0x000ea20000000a00 */
[----:B0-----:R-:W-:-:S04]  /*12e0*/  IMAD.WIDE.U32 R6, R3, 0x8, R8 ;  /* 0x0000000803067825 */ /* 0x001fc800078e0008 */
[----:B------:R-:W-:Y:S02]  /*12f0*/  IMAD.WIDE.U32 R8, R5, 0x8, R8 ;  /* 0x0000000805087825 */ /* 0x000fe400078e0008 */
[----:B------:R-:W3:Y:S02]  /*1300*/  LDG.E.64 R6, desc[UR14][R6.64] ;  /* 0x0000000e06067981 */ /* 0x000ee4000c1e1b00 */
[C---:B-1----:R-:W-:Y:S02]  /*1310*/  IMAD.WIDE.U32 R4, R3.reuse, 0x8, R10 ;  /* 0x0000000803047825 */ /* 0x042fe400078e000a */
[----:B------:R-:W4:Y:S04]  /*1320*/  LDG.E.64 R8, desc[UR14][R8.64] ;  /* 0x0000000e08087981 */ /* 0x000f28000c1e1b00 */
[----:B------:R-:W5:Y:S01]  /*1330*/  LDG.E.64 R4, desc[UR14][R4.64] ;  /* 0x0000000e04047981 */ /* 0x000f62000c1e1b00 */
[----:B--2---:R-:W-:-:S06]  /*1340*/  IMAD.WIDE.U32 R10, R3, 0x8, R12 ;  /* 0x00000008030a7825 */ /* 0x004fcc00078e000c */
[----:B------:R-:W2:Y:S01]  /*1350*/  LDG.E.64 R10, desc[UR14][R10.64] ;  /* 0x0000000e0a0a7981 */ /* 0x000ea2000c1e1b00 */
[----:B---3--:R-:W-:Y:S02]  /*1360*/  DADD R38, R38, R6 ;  /* 0x0000000026267229 */ /* 0x008fe40000000006 */
[----:B----4-:R-:W-:Y:S02]  /*1370*/  DADD R18, R18, R8 ;  /* 0x0000000012127229 */ /* 0x010fe40000000008 */
[----:B-----5:R-:W-:Y:S02]  /*1380*/  DADD R30, R30, R4 ;  /* 0x000000001e1e7229 */ /* 0x020fe40000000004 */
[----:B--2---:R-:W-:-:S11]  /*1390*/  DADD R24, R24, R10 ;  /* 0x0000000018187229 */ /* 0x004fd6000000000a */
.L_x_0:
[----:B------:R-:W0:Y:S01]  /*13a0*/  LDCU UR9, c[0x0][0x3ac] ;  /* 0x00007580ff0977ac */ /* 0x000e220008000800 */
[----:B------:R-:W3:Y:S01]  /*13b0*/  LDC.64 R10, c[0x0][0x3a0] ;  /* 0x0000e800ff0a7b82 */ /* 0x000ee20000000a00 */
[----:B0-----:R-:W-:Y:S02]  /*13c0*/  UIADD3 UR6, UPT, UPT, UR9, -0x1, URZ ;  /* 0xffffffff09067890 */ /* 0x001fe4000fffe0ff */
[----:B-1----:R-:W-:Y:S02]  /*13d0*/  IMAD R4, R0, UR9, RZ ;  /* 0x0000000900047c24 */ /* 0x002fe4000f8e02ff */
[----:B--2---:R-:W-:Y:S02]  /*13e0*/  VIADD R3, R2, UR9 ;  /* 0x0000000902037c36 */ /* 0x004fe40008000000 */
[----:B------:R-:W-:Y:S02]  /*13f0*/  ISETP.GE.U32.AND P1, PT, R0, UR6, PT ;  /* 0x0000000600007c0c */ /* 0x000fe4000bf26070 */
[----:B------:R-:W-:-:S11]  /*1400*/  IMAD R7, R4, 0x2, R3 ;  /* 0x0000000204077824 */ /* 0x000fd600078e0203 */
[----:B------:R-:W-:-:S05]  /*1410*/  @!P1 IADD3 R5, PT, PT, R0, UR9, RZ ;  /* 0x0000000900059c10 */ /* 0x000fca000fffe0ff */
[----:B------:R-:W-:Y:S01]  /*1420*/  @!P1 IMAD R6, R5, UR9, RZ ;  /* 0x0000000905069c24 */ /* 0x000fe2000f8e02ff */
[----:B------:R-:W-:-:S03]  /*1430*/  LEA R5, R4, R2, 0x1 ;  /* 0x0000000204057211 */ /* 0x000fc600078e08ff */
[C---:B------:R-:W-:Y:S01]  /*1440*/  @!P1 IMAD R13, R6.reuse, 0x2, R3 ;  /* 0x00000002060d9824 */ /* 0x040fe200078e0203 */
[----:B------:R-:W-:Y:S01]  /*1450*/  @!P1 LEA R9, R6, R2, 0x1 ;  /* 0x0000000206099211 */ /* 0x000fe200078e08ff */
[----:B---3--:R-:W-:-:S04]  /*1460*/  IMAD.WIDE.U32 R4, R5, 0x4, R10 ;  /* 0x0000000405047825 */ /* 0x008fc800078e000a */
[--C-:B------:R-:W-:Y:S01]  /*1470*/  IMAD.WIDE.U32 R6, R7, 0x4, R10.reuse ;  /* 0x0000000407067825 */ /* 0x100fe200078e000a */
[----:B------:R0:W2:Y:S03]  /*1480*/  LDG.E R14, desc[UR14][R4.64] ;  /* 0x0000000e040e7981 */ /* 0x0000a6000c1e1900 */
[--C-:B------:R-:W-:Y:S01]  /*1490*/  @!P1 IMAD.WIDE.U32 R8, R9, 0x4, R10.reuse ;  /* 0x0000000409089825 */ /* 0x100fe200078e000a */
[----:B------:R1:W3:Y:S03]  /*14a0*/  LDG.E R16, desc[UR14][R6.64] ;  /* 0x0000000e06107981 */ /* 0x0002e6000c1e1900 */
[----:B------:R-:W-:Y:S01]  /*14b0*/  @!P1 IMAD.WIDE.U32 R10, R13, 0x4, R10 ;  /* 0x000000040d0a9825 */ /* 0x000fe200078e000a */
[----:B------:R4:W5:Y:S04]  /*14c0*/  @!P1 LDG.E R20, desc[UR14][R8.64] ;  /* 0x0000000e08149981 */ /* 0x000968000c1e1900 */
[----:B------:R4:W5:Y:S01]  /*14d0*/  @!P1 LDG.E R22, desc[UR14][R10.64] ;  /* 0x0000000e0a169981 */ /* 0x000962000c1e1900 */
[----:B------:R-:W0:Y:S01]  /*14e0*/  S2UR UR8, SR_CgaCtaId ;  /* 0x00000000000879c3 */ /* 0x000e220000008800 */
[----:B------:R-:W-:-:S02]  /*14f0*/  UMOV UR4, 0x400 ;  /* 0x0000040000047882 */ /* 0x000fc40000000000 */
[----:B------:R-:W-:Y:S02]  /*1500*/  UIADD3 UR5, UPT, UPT, UR4, 0x4800, URZ ;  /* 0x0000480004057890 */ /* 0x000fe4000fffe0ff */
[----:B------:R-:W-:Y:S01]  /*1510*/  UIADD3 UR7, UPT, UPT, UR4, 0x6b48, URZ ;  /* 0x00006b4804077890 */ /* 0x000fe2000fffe0ff */
[----:B------:R-:W-:Y:S01]  /*1520*/  IMAD.U32 R26, RZ, RZ, UR9 ;  /* 0x00000009ff1a7e24 */ /* 0x000fe2000f8e00ff */
[----:B0-----:R-:W-:Y:S02]  /*1530*/  ULEA UR10, UR8, UR4, 0x18 ;  /* 0x00000004080a7291 */ /* 0x001fe4000f8ec0ff */
[----:B------:R-:W-:-:S04]  /*1540*/  ULEA UR5, UR8, UR5, 0x18 ;  /* 0x0000000508057291 */ /* 0x000fc8000f8ec0ff */
[----:B------:R-:W-:Y:S01]  /*1550*/  MOV R23, UR10 ;  /* 0x0000000a00177c02 */ /* 0x000fe20008000f00 */
[----:B------:R-:W-:Y:S01]  /*1560*/  ULEA UR7, UR8, UR7, 0x18 ;  /* 0x0000000708077291 */ /* 0x000fe2000f8ec0ff */
[----:B------:R-:W-:-:S03]  /*1570*/  IMAD.U32 R5, RZ, RZ, UR5 ;  /* 0x00000005ff057e24 */ /* 0x000fc6000f8e00ff */
[C---:B------:R-:W-:Y:S02]  /*1580*/  IMAD R13, R0.reuse, 0x180, R23 ;  /* 0x00000180000d7824 */ /* 0x040fe400078e0217 */
[----:B------:R-:W-:Y:S02]  /*1590*/  IMAD R5, R0, 0xc0, R5 ;  /* 0x000000c000057824 */ /* 0x000fe400078e0205 */
[----:B------:R-:W-:Y:S01]  /*15a0*/  IMAD.U32 R21, RZ, RZ, UR7 ;  /* 0x00000007ff157e24 */ /* 0x000fe2000f8e00ff */
[----:B------:R-:W-:Y:S01]  /*15b0*/  LEA R13, R2, R13, 0x3 ;  /* 0x0000000d020d7211 */ /* 0x000fe200078e18ff */
[----:B------:R-:W-:Y:S01]  /*15c0*/  @!P1 IMAD R17, R26, 0xc0, R5 ;  /* 0x000000c01a119824 */ /* 0x000fe200078e0205 */
[C---:B------:R-:W-:Y:S01]  /*15d0*/  LEA R15, R2.reuse, R5, 0x2 ;  /* 0x00000005020f7211 */ /* 0x040fe200078e10ff */
[C---:B------:R-:W-:Y:S01]  /*15e0*/  IMAD R5, R2.reuse, 0x180, R21 ;  /* 0x0000018002057824 */ /* 0x040fe200078e0215 */
[----:B------:R-:W-:Y:S01]  /*15f0*/  LOP3.LUT P0, R4, R2, RZ, R0, 0xfa, !PT ;  /* 0x000000ff02047212 */ /* 0x000fe2000780fa00 */
[C---:B-1----:R-:W-:Y:S01]  /*1600*/  IMAD R7, R26.reuse, 0x180, R13 ;  /* 0x000001801a077824 */ /* 0x042fe200078e020d */
[C---:B----4-:R-:W-:Y:S01]  /*1610*/  LEA R9, R26.reuse, R13, 0x3 ;  /* 0x0000000d1a097211 */ /* 0x050fe200078e18ff */
[----:B------:R-:W-:Y:S01]  /*1620*/  IMAD R6, R26, 0x180, R5 ;  /* 0x000001801a067824 */ /* 0x000fe200078e0205 */
[----:B------:R-:W-:Y:S01]  /*1630*/  @!P1 LEA R21, R2, R17, 0x2 ;  /* 0x0000001102159211 */ /* 0x000fe200078e10ff */
[C---:B------:R-:W-:Y:S01]  /*1640*/  IMAD R11, R26.reuse, 0x8, R7 ;  /* 0x000000081a0b7824 */ /* 0x040fe200078e0207 */
[----:B------:R-:W-:Y:S01]  /*1650*/  STS.64 [R13], R30 ;  /* 0x0000001e0d007388 */ /* 0x000fe20000000a00 */
[----:B------:R-:W-:-:S03]  /*1660*/  IMAD R17, R26, 0x4, R15 ;  /* 0x000000041a117824 */ /* 0x000fc600078e020f */
[----:B------:R0:W-:Y:S01]  /*1670*/  STS.64 [R7], R38 ;  /* 0x0000002607007388 */ /* 0x0001e20000000a00 */
[----:B------:R-:W-:-:S03]  /*1680*/  LEA R8, R0, R6, 0x3 ;  /* 0x0000000600087211 */ /* 0x000fc600078e18ff */
[----:B------:R1:W-:Y:S04]  /*1690*/  STS.64 [R9], R18 ;  /* 0x0000001209007388 */ /* 0x0003e80000000a00 */
[----:B------:R-:W-:Y:S01]  /*16a0*/  STS.64 [R11], R24 ;  /* 0x000000180b007388 */ /* 0x000fe20000000a00 */
[----:B0-----:R-:W-:Y:S01]  /*16b0*/  IMAD R7, R0, 0x8, R5 ;  /* 0x0000000800077824 */ /* 0x001fe200078e0205 */
[----:B-1----:R-:W-:-:S03]  /*16c0*/  @!P1 LEA R19, R26, R21, 0x2 ;  /* 0x000000151a139211 */ /* 0x002fc600078e10ff */
[C---:B------:R-:W-:Y:S01]  /*16d0*/  IMAD R9, R26.reuse, 0x8, R7 ;  /* 0x000000081a097824 */ /* 0x040fe200078e0207 */
[----:B------:R-:W-:Y:S02]  /*16e0*/  LEA R10, R26, R8, 0x3 ;  /* 0x000000081a0a7211 */ /* 0x000fe400078e18ff */
[----:B------:R-:W-:-:S13]  /*16f0*/  ISETP.NE.AND P2, PT, R2, R0, PT ;  /* 0x000000000200720c */ /* 0x000fda0003f45270 */
[----:B------:R-:W-:Y:S01]  /*1700*/  @!P2 IMAD.MOV.U32 R12, RZ, RZ, 0x0 ;  /* 0x00000000ff0ca424 */ /* 0x000fe200078e00ff */
[----:B------:R-:W-:Y:S01]  /*1710*/  @!P2 MOV R13, 0x3ff00000 ;  /* 0x3ff00000000da802 */ /* 0x000fe20000000f00 */
[----:B------:R-:W-:Y:S02]  /*1720*/  UIADD3 UR6, UPT, UPT, UR6, UR9, URZ ;  /* 0x0000000906067290 */ /* 0x000fe4000fffe0ff */
[----:B------:R-:W-:Y:S01]  /*1730*/  USHF.L.U32 UR12, UR9, 0x1, URZ ;  /* 0x00000001090c7899 */ /* 0x000fe200080006ff */
[----:B--2---:R-:W-:Y:S04]  /*1740*/  STS [R15], R14 ;  /* 0x0000000e0f007388 */ /* 0x004fe80000000800 */
[----:B---3--:R-:W-:Y:S04]  /*1750*/  STS [R17], R16 ;  /* 0x0000001011007388 */ /* 0x008fe80000000800 */
[----:B-----5:R-:W-:Y:S04]  /*1760*/  @!P1 STS [R21], R20 ;  /* 0x0000001415009388 */ /* 0x020fe80000000800 */
[----:B------:R-:W-:Y:S04]  /*1770*/  @!P1 STS [R19], R22 ;  /* 0x0000001613009388 */ /* 0x000fe80000000800 */
[----:B------:R-:W-:Y:S04]  /*1780*/  @!P0 STS [UR10+0x6b40], RZ ;  /* 0x006b40ffff008988 */ /* 0x000fe8000800080a */
[----:B------:R-:W-:Y:S04]  /*1790*/  STS.64 [R7], RZ ;  /* 0x000000ff07007388 */ /* 0x000fe80000000a00 */
[----:B------:R-:W-:Y:S04]  /*17a0*/  STS.64 [R8], RZ ;  /* 0x000000ff08007388 */ /* 0x000fe80000000a00 */
[----:B------:R-:W-:Y:S04]  /*17b0*/  STS.64 [R9], RZ ;  /* 0x000000ff09007388 */ /* 0x000fe80000000a00 */
[----:B------:R-:W-:Y:S01]  /*17c0*/  STS.64 [R10], RZ ;  /* 0x000000ff0a007388 */ /* 0x000fe20000000a00 */
[----:B------:R-:W-:Y:S06]  /*17d0*/  BAR.SYNC.DEFER_BLOCKING 0x0 ;  /* 0x0000000000007b1d */ /* 0x000fec0000010000 */
[----:B------:R-:W-:Y:S04]  /*17e0*/  @!P2 STS.64 [R7], R12 ;  /* 0x0000000c0700a388 */ /* 0x000fe80000000a00 */
[----:B------:R-:W-:Y:S04]  /*17f0*/  @!P2 STS.64 [R10], R12 ;  /* 0x0000000c0a00a388 */ /* 0x000fe80000000a00 */
[----:B------:R-:W-:Y:S01]  /*1800*/  @P2 STS.64 [R7], RZ ;  /* 0x000000ff07002388 */ /* 0x000fe20000000a00 */
[----:B------:R-:W-:Y:S06]  /*1810*/  BAR.SYNC.DEFER_BLOCKING 0x0 ;  /* 0x0000000000007b1d */ /* 0x000fec0000010000 */
[----:B------:R-:W0:Y:S02]  /*1820*/  LDS R11, [UR10+0x6b40] ;  /* 0x006b400aff0b7984 */ /* 0x000e240008000800 */
[----:B0-----:R-:W-:-:S13]  /*1830*/  ISETP.GE.AND P0, PT, R11, UR6, PT ;  /* 0x000000060b007c0c */ /* 0x001fda000bf06270 */
[----:B------:R-:W-:Y:S05]  /*1840*/  @P0 BRA `(.L_x_5) ;  /* 0x0000001400000947 */ /* 0x000fea0003800000 */
[----:B------:R-:W-:Y:S01]  /*1850*/  UIADD3 UR5, UPT, UPT, UR4, 0xb348, URZ ;  /* 0x0000b34804057890 */ /* 0x000fe2000fffe0ff */
[----:B------:R-:W-:Y:S01]  /*1860*/  IMAD R13, R2, 0x180, R23 ;  /* 0x00000180020d7824 */ /* 0x000fe200078e0217 */
[----:B------:R-:W-:Y:S01]  /*1870*/  UIADD3 UR4, UPT, UPT, UR4, 0xb648, URZ ;  /* 0x0000b64804047890 */ /* 0x000fe2000fffe0ff */
[----:B------:R-:W-:Y:S01]  /*1880*/  MOV R43, UR9 ;  /* 0x00000009002b7c02 */ /* 0x000fe20008000f00 */
[----:B------:R-:W-:Y:S01]  /*1890*/  ULEA UR5, UR8, UR5, 0x18 ;  /* 0x0000000508057291 */ /* 0x000fe2000f8ec0ff */
[C---:B------:R-:W-:Y:S01]  /*18a0*/  IMAD R12, R0.reuse, 0x8, R13 ;  /* 0x00000008000c7824 */ /* 0x040fe200078e020d */
[----:B------:R-:W-:Y:S01]  /*18b0*/  ULEA UR4, UR8, UR4, 0x18 ;  /* 0x0000000408047291 */ /* 0x000fe2000f8ec0ff */
[----:B------:R-:W-:Y:S01]  /*18c0*/  IMAD.MOV.U32 R16, RZ, RZ, R11 ;  /* 0x000000ffff107224 */ /* 0x000fe200078e000b */
[----:B------:R-:W0:Y:S01]  /*18d0*/  LDCU UR11, c[0x0][0x3ac] ;  /* 0x00007580ff0b77ac */ /* 0x000e220008000800 */
[----:B------:R-:W-:Y:S01]  /*18e0*/  IMAD R39, R43, 0x180, R12 ;  /* 0x000001802b277824 */ /* 0x000fe200078e020c */
[----:B------:R-:W-:-:S02]  /*18f0*/  LEA R15, R0, UR5, 0x3 ;  /* 0x00000005000f7c11 */ /* 0x000fc4000f8e18ff */
[----:B------:R-:W-:Y:S02]  /*1900*/  LEA R13, R2, UR5, 0x3 ;  /* 0x00000005020d7c11 */ /* 0x000fe4000f8e18ff */
[----:B------:R-:W-:Y:S01]  /*1910*/  LEA R14, R0, UR4, 0x2 ;  /* 0x00000004000e7c11 */ /* 0x000fe2000f8e10ff */
[C---:B------:R-:W-:Y:S01]  /*1920*/  IMAD R41, R43.reuse, 0x8, R15 ;  /* 0x000000082b297824 */ /* 0x040fe200078e020f */
[----:B------:R-:W-:Y:S02]  /*1930*/  LEA R38, R2, UR4, 0x2 ;  /* 0x0000000402267c11 */ /* 0x000fe4000f8e10ff */
[C---:B------:R-:W-:Y:S02]  /*1940*/  LEA R40, R43.reuse, R14, 0x2 ;  /* 0x0000000e2b287211 */ /* 0x040fe400078e10ff */
[C---:B------:R-:W-:Y:S01]  /*1950*/  LEA R42, R43.reuse, R13, 0x3 ;  /* 0x0000000d2b2a7211 */ /* 0x040fe200078e18ff */
[----:B------:R-:W-:-:S07]  /*1960*/  IMAD R43, R43, 0x4, R38 ;  /* 0x000000042b2b7824 */ /* 0x000fce00078e0226 */
.L_x_19:
[----:B------:R-:W-:Y:S01]  /*1970*/  ISETP.NE.AND P0, PT, R2, RZ, PT ;  /* 0x000000ff0200720c */ /* 0x000fe20003f05270 */
[----:B------:R-:W-:-:S12]  /*1980*/  BSSY.RECONVERGENT B0, `(.L_x_6) ;  /* 0x00000ab000007945 */ /* 0x000fd80003800200 */
[----:B------:R-:W-:Y:S05]  /*1990*/  @P0 BRA `(.L_x_7) ;  /* 0x0000000800a40947 */ /* 0x000fea0003800000 */
[----:B------:R-:W1:Y:S01]  /*19a0*/  S2R R22, SR_CgaCtaId ;  /* 0x0000000000167919 */ /* 0x000e620000008800 */
[----:B------:R-:W-:Y:S02]  /*19b0*/  MOV R21, 0x400 ;  /* 0x0000040000157802 */ /* 0x000fe40000000f00 */
[----:B------:R-:W-:Y:S02]  /*19c0*/  LOP3.LUT R18, RZ, R0, RZ, 0x33, !PT ;  /* 0x00000000ff127212 */ /* 0x000fe400078e33ff */
[----:B------:R-:W-:-:S03]  /*19d0*/  IADD3 R17, PT, PT, R21, 0x4800, RZ ;  /* 0x0000480015117810 */ /* 0x000fc60007ffe0ff */
[----:B------:R-:W-:Y:S01]  /*19e0*/  VIADD R18, R18, UR12 ;  /* 0x0000000c12127c36 */ /* 0x000fe20008000000 */
[C---:B-1----:R-:W-:Y:S02]  /*19f0*/  LEA R17, R22.reuse, R17, 0x18 ;  /* 0x0000001116117211 */ /* 0x042fe400078ec0ff */
[----:B------:R-:W-:-:S03]  /*1a00*/  LEA R23, R22, R21, 0x18 ;  /* 0x0000001516177211 */ /* 0x000fc600078ec0ff */
[----:B------:R-:W-:-:S04]  /*1a10*/  IMAD R17, R16, 0xc0, R17 ;  /* 0x000000c010117824 */ /* 0x000fc800078e0211 */
[----:B------:R-:W-:Y:S01]  /*1a20*/  IMAD R18, R18, 0x4, R17 ;  /* 0x0000000412127824 */ /* 0x000fe200078e0211 */
[----:B------:R-:W-:Y:S02]  /*1a30*/  LEA R33, R0, R17, 0x2 ;  /* 0x0000001100217211 */ /* 0x000fe400078e10ff */
[----:B------:R-:W-:Y:S02]  /*1a40*/  IADD3 R17, PT, PT, R21, 0xb648, RZ ;  /* 0x0000b64815117810 */ /* 0x000fe40007ffe0ff */
[----:B------:R-:W1:Y:S02]  /*1a50*/  LDS R32, [R18] ;  /* 0x0000000012207984 */ /* 0x000e640000000800 */
[----:B------:R-:W-:Y:S02]  /*1a60*/  LEA R17, R22, R17, 0x18 ;  /* 0x0000001116117211 */ /* 0x000fe400078ec0ff */
[----:B------:R-:W2:Y:S02]  /*1a70*/  LDS R33, [R33] ;  /* 0x0000000021217984 */ /* 0x000ea40000000800 */
[----:B-1----:R-:W-:Y:S01]  /*1a80*/  LEA R20, R32, R17, 0x2 ;  /* 0x0000001120147211 */ /* 0x002fe200078e10ff */
[----:B--2---:R-:W-:-:S02]  /*1a90*/  IMAD R24, R33, 0x180, R23 ;  /* 0x0000018021187824 */ /* 0x004fc400078e0217 */
[----:B------:R-:W-:Y:S02]  /*1aa0*/  IMAD R19, R33, 0x4, R17 ;  /* 0x0000000421137824 */ /* 0x000fe400078e0211 */
[----:B------:R-:W-:-:S03]  /*1ab0*/  IMAD R16, R32, 0x8, R24 ;  /* 0x0000000820107824 */ /* 0x000fc600078e0218 */
[----:B------:R-:W-:Y:S04]  /*1ac0*/  STS [R19], R33 ;  /* 0x0000002113007388 */ /* 0x000fe80000000800 */
[----:B------:R-:W-:Y:S04]  /*1ad0*/  STS [R19+0xc0], R32 ;  /* 0x0000c02013007388 */ /* 0x000fe80000000800 */
[----:B------:R-:W-:Y:S04]  /*1ae0*/  STS [R20], R33 ;  /* 0x0000002114007388 */ /* 0x000fe80000000800 */
[----:B------:R-:W-:Y:S04]  /*1af0*/  STS [R20+0xc0], R32 ;  /* 0x0000c02014007388 */ /* 0x000fe80000000800 */
[----:B------:R-:W1:Y:S02]  /*1b00*/  LDS.64 R16, [R16] ;  /* 0x0000000010107984 */ /* 0x000e640000000a00 */
[----:B-1----:R-:W-:-:S14]  /*1b10*/  DSETP.NEU.AND P0, PT, R16, RZ, PT ;  /* 0x000000ff1000722a */ /* 0x002fdc0003f0d000 */
[----:B------:R-:W-:Y:S05]  /*1b20*/  @!P0 BRA `(.L_x_8) ;  /* 0x0000000800188947 */ /* 0x000fea0003800000 */
[----:B------:R-:W-:Y:S01]  /*1b30*/  DADD R16, R16, R16 ;  /* 0x0000000010107229 */ /* 0x000fe20000000010 */
[C---:B------:R-:W-:Y:S01]  /*1b40*/  IMAD R19, R32.reuse, 0x180, R23 ;  /* 0x0000018020137824 */ /* 0x040fe200078e0217 */
[----:B------:R-:W-:Y:S01]  /*1b50*/  LEA R24, R33, R24, 0x3 ;  /* 0x0000001821187211 */ /* 0x000fe200078e18ff */
[----:B------:R-:W-:Y:S01]  /*1b60*/  BSSY.RECONVERGENT B1, `(.L_x_9) ;  /* 0x0000017000017945 */ /* 0x000fe20003800200 */
[----:B------:R-:W-:Y:S01]  /*1b70*/  MOV R22, 0x1 ;  /* 0x0000000100167802 */ /* 0x000fe20000000f00 */
[----:B------:R-:W-:Y:S01]  /*1b80*/  IMAD R26, R32, 0x8, R19 ;  /* 0x00000008201a7824 */ /* 0x000fe200078e0213 */
[----:B------:R-:W1:Y:S02]  /*1b90*/  MUFU.RCP64H R23, R17 ;  /* 0x0000001100177308 */ /* 0x000e640000001800 */
[----:B------:R-:W-:Y:S04]  /*1ba0*/  LDS.64 R24, [R24] ;  /* 0x0000000018187984 */ /* 0x000fe80000000a00 */
[----:B------:R-:W2:Y:S01]  /*1bb0*/  LDS.64 R18, [R26] ;  /* 0x000000001a127984 */ /* 0x000ea20000000a00 */
[----:B-1----:R-:W-:-:S08]  /*1bc0*/  DFMA R20, -R16, R22, 1 ;  /* 0x3ff000001014742b */ /* 0x002fd00000000116 */
[----:B------:R-:W-:-:S08]  /*1bd0*/  DFMA R20, R20, R20, R20 ;  /* 0x000000141414722b */ /* 0x000fd00000000014 */
[----:B------:R-:W-:-:S08]  /*1be0*/  DFMA R20, R22, R20, R22 ;  /* 0x000000141614722b */ /* 0x000fd00000000016 */
[----:B------:R-:W-:Y:S02]  /*1bf0*/  DFMA R22, -R16, R20, 1 ;  /* 0x3ff000001016742b */ /* 0x000fe40000000114 */
[----:B--2---:R-:W-:-:S06]  /*1c00*/  DADD R18, R24, -R18 ;  /* 0x0000000018127229 */ /* 0x004fcc0000000812 */
[----:B------:R-:W-:-:S04]  /*1c10*/  DFMA R22, R20, R22, R20 ;  /* 0x000000161416722b */ /* 0x000fc80000000014 */
[----:B------:R-:W-:-:S04]  /*1c20*/  FSETP.GEU.AND P1, PT, |R19|, 6.5827683646048100446e-37, PT ;  /* 0x036000001300780b */ /* 0x000fc80003f2e200 */
[----:B------:R-:W-:-:S08]  /*1c30*/  DMUL R20, R18, R22 ;  /* 0x0000001612147228 */ /* 0x000fd00000000000 */
[----:B------:R-:W-:-:S08]  /*1c40*/  DFMA R30, -R16, R20, R18 ;  /* 0x00000014101e722b */ /* 0x000fd00000000112 */
[----:B------:R-:W-:-:S10]  /*1c50*/  DFMA R30, R22, R30, R20 ;  /* 0x0000001e161e722b */ /* 0x000fd40000000014 */
[----:B------:R-:W-:-:S05]  /*1c60*/  FFMA R20, RZ, R17, R31 ;  /* 0x00000011ff147223 */ /* 0x000fca000000001f */
[----:B------:R-:W-:-:S13]  /*1c70*/  FSETP.GT.AND P0, PT, |R20|, 1.469367938527859385e-39, PT ;  /* 0x001000001400780b */ /* 0x000fda0003f04200 */
[----:B------:R-:W-:Y:S05]  /*1c80*/  @P0 BRA P1, `(.L_x_10) ;  /* 0x0000000000100947 */ /* 0x000fea0000800000 */
[----:B------:R-:W-:-:S07]  /*1c90*/  MOV R30, 0x1cb0 ;  /* 0x00001cb0001e7802 */ /* 0x000fce0000000f00 */
[----:B0-----:R-:W-:Y:S05]  /*1ca0*/  CALL.REL.NOINC `($__internal_1_$__cuda_sm20_div_rn_f64_full) ;  /* 0x0000001400307944 */ /* 0x001fea0003c00000 */
[----:B------:R-:W-:Y:S01]  /*1cb0*/  MOV R30, R22 ;  /* 0x00000016001e7202 */ /* 0x000fe20000000f00 */
[----:B------:R-:W-:-:S07]  /*1cc0*/  IMAD.MOV.U32 R31, RZ, RZ, R23 ;  /* 0x000000ffff1f7224 */ /* 0x000fce00078e0017 */
.L_x_10:
[----:B0-----:R-:W-:Y:S05]  /*1cd0*/  BSYNC.RECONVERGENT B1 ;  /* 0x0000000000017941 */ /* 0x001fea0003800200 */
.L_x_9:
[C---:B------:R-:W-:Y:S01]  /*1ce0*/  DFMA R22, R30.reuse, R30, 1 ;  /* 0x3ff000001e16742b */ /* 0x040fe2000000001e */
[----:B------:R-:W-:Y:S01]  /*1cf0*/  MOV R16, 0x0 ;  /* 0x0000000000107802 */ /* 0x000fe20000000f00 */
[----:B------:R-:W-:Y:S01]  /*1d00*/  IMAD.MOV.U32 R17, RZ, RZ, 0x3fd80000 ;  /* 0x3fd80000ff117424 */ /* 0x000fe200078e00ff */
[C---:B------:R-:W-:Y:S01]  /*1d10*/  DSETP.GE.AND P0, PT, R30.reuse, RZ, PT ;  /* 0x000000ff1e00722a */ /* 0x040fe20003f06000 */
[----:B------:R-:W-:Y:S01]  /*1d20*/  BSSY.RECONVERGENT B1, `(.L_x_11) ;  /* 0x0000018000017945 */ /* 0x000fe20003800200 */
[----:B------:R-:W-:Y:S01]  /*1d30*/  DSETP.GEU.AND P1, PT, R30, RZ, PT ;  /* 0x000000ff1e00722a */ /* 0x000fe20003f2e000 */
[----:B------:R-:W0:Y:S03]  /*1d40*/  MUFU.RSQ64H R29, R23 ;  /* 0x00000017001d7308 */ /* 0x000e260000001c00 */
[----:B------:R-:W-:Y:S02]  /*1d50*/  FSEL R44, R44, RZ, !P0 ;  /* 0x000000ff2c2c7208 */ /* 0x000fe40004000000 */
[----:B------:R-:W-:-:S02]  /*1d60*/  IADD3 R28, PT, PT, R23, -0x3500000, RZ ;  /* 0xfcb00000171c7810 */ /* 0x000fc40007ffe0ff */
[----:B------:R-:W-:Y:S02]  /*1d70*/  FSEL R11, R11, 1.875, !P0 ;  /* 0x3ff000000b0b7808 */ /* 0x000fe40004000000 */
[----:B------:R-:W-:Y:S02]  /*1d80*/  ISETP.GE.U32.AND P0, PT, R28, 0x7ca00000, PT ;  /* 0x7ca000001c00780c */ /* 0x000fe40003f06070 */
[----:B------:R-:W-:Y:S02]  /*1d90*/  FSEL R44, R44, RZ, P1 ;  /* 0x000000ff2c2c7208 */ /* 0x000fe40000800000 */
[----:B------:R-:W-:Y:S01]  /*1da0*/  FSEL R11, R11, -1.875, P1 ;  /* 0xbff000000b0b7808 */ /* 0x000fe20000800000 */
[----:B0-----:R-:W-:-:S08]  /*1db0*/  DMUL R18, R28, R28 ;  /* 0x0000001c1c127228 */ /* 0x001fd00000000000 */
[----:B------:R-:W-:-:S08]  /*1dc0*/  DFMA R18, R22, -R18, 1 ;  /* 0x3ff000001612742b */ /* 0x000fd00000000812 */
[----:B------:R-:W-:Y:S02]  /*1dd0*/  DFMA R16, R18, R16, 0.5 ;  /* 0x3fe000001210742b */ /* 0x000fe40000000010 */
[----:B------:R-:W-:-:S08]  /*1de0*/  DMUL R18, R28, R18 ;  /* 0x000000121c127228 */ /* 0x000fd00000000000 */
[----:B------:R-:W-:-:S08]  /*1df0*/  DFMA R16, R16, R18, R28 ;  /* 0x000000121010722b */ /* 0x000fd0000000001c */
[----:B------:R-:W-:Y:S02]  /*1e00*/  DMUL R20, R22, R16 ;  /* 0x0000001016147228 */ /* 0x000fe40000000000 */
[----:B------:R-:W-:Y:S02]  /*1e10*/  IADD3 R25, PT, PT, R17, -0x100000, RZ ;  /* 0xfff0000011197810 */ /* 0x000fe40007ffe0ff */
[----:B------:R-:W-:-:S04]  /*1e20*/  MOV R24, R16 ;  /* 0x0000001000187202 */ /* 0x000fc80000000f00 */
[----:B------:R-:W-:-:S08]  /*1e30*/  DFMA R18, R20, -R20, R22 ;  /* 0x800000141412722b */ /* 0x000fd00000000016 */
[----:B------:R-:W-:Y:S01]  /*1e40*/  DFMA R26, R18, R24, R20 ;  /* 0x00000018121a722b */ /* 0x000fe20000000014 */
[----:B------:R-:W-:Y:S10]  /*1e50*/  @!P0 BRA `(.L_x_12) ;  /* 0x0000000000108947 */ /* 0x000ff40003800000 */
[----:B------:R-:W-:Y:S01]  /*1e60*/  IMAD.MOV.U32 R26, RZ, RZ, R20 ;  /* 0x000000ffff1a7224 */ /* 0x000fe200078e0014 */
[----:B------:R-:W-:Y:S02]  /*1e70*/  MOV R17, R21 ;  /* 0x0000001500117202 */ /* 0x000fe40000000f00 */
[----:B------:R-:W-:-:S07]  /*1e80*/  MOV R24, 0x1ea0 ;  /* 0x00001ea000187802 */ /* 0x000fce0000000f00 */
[----:B------:R-:W-:Y:S05]  /*1e90*/  CALL.REL.NOINC `($__internal_2_$__cuda_sm20_dsqrt_rn_f64_mediumpath_v1) ;  /* 0x00000018001c7944 */ /* 0x000fea0003c00000 */
.L_x_12:
[----:B------:R-:W-:Y:S05]  /*1ea0*/  BSYNC.RECONVERGENT B1 ;  /* 0x0000000000017941 */ /* 0x000fea0003800200 */
.L_x_11:
[----:B------:R-:W-:Y:S01]  /*1eb0*/  DADD R26, R26, |R30| ;  /* 0x000000001a1a7229 */ /* 0x000fe2000000041e */
[----:B------:R-:W-:Y:S01]  /*1ec0*/  MOV R18, 0x1 ;  /* 0x0000000100127802 */ /* 0x000fe20000000f00 */
[----:B------:R-:W-:Y:S01]  /*1ed0*/  BSSY.RECONVERGENT B1, `(.L_x_13) ;  /* 0x0000018000017945 */ /* 0x000fe20003800200 */
[----:B------:R-:W-:-:S03]  /*1ee0*/  FSETP.GEU.AND P1, PT, |R11|, 6.5827683646048100446e-37, PT ;  /* 0x036000000b00780b */ /* 0x000fc60003f2e200 */
[----:B------:R-:W0:Y:S02]  /*1ef0*/  MUFU.RCP64H R19, R27 ;  /* 0x0000001b00137308 */ /* 0x000e240000001800 */
[----:B0-----:R-:W-:-:S08]  /*1f00*/  DFMA R16, -R26, R18, 1 ;  /* 0x3ff000001a10742b */ /* 0x001fd00000000112 */
[----:B------:R-:W-:-:S08]  /*1f10*/  DFMA R16, R16, R16, R16 ;  /* 0x000000101010722b */ /* 0x000fd00000000010 */
[----:B------:R-:W-:-:S08]  /*1f20*/  DFMA R16, R18, R16, R18 ;  /* 0x000000101210722b */ /* 0x000fd00000000012 */
[----:B------:R-:W-:-:S08]  /*1f30*/  DFMA R18, -R26, R16, 1 ;  /* 0x3ff000001a12742b */ /* 0x000fd00000000110 */
[----:B------:R-:W-:Y:S01]  /*1f40*/  DFMA R18, R16, R18, R16 ;  /* 0x000000121012722b */ /* 0x000fe20000000010 */
[----:B------:R-:W-:Y:S01]  /*1f50*/  IMAD.MOV.U32 R16, RZ, RZ, R44 ;  /* 0x000000ffff107224 */ /* 0x000fe200078e002c */
[----:B------:R-:W-:-:S06]  /*1f60*/  MOV R17, R11 ;  /* 0x0000000b00117202 */ /* 0x000fcc0000000f00 */
[----:B------:R-:W-:-:S08]  /*1f70*/  DMUL R30, R18, R16 ;  /* 0x00000010121e7228 */ /* 0x000fd00000000000 */
[----:B------:R-:W-:-:S08]  /*1f80*/  DFMA R16, -R26, R30, R16 ;  /* 0x0000001e1a10722b */ /* 0x000fd00000000110 */
[----:B------:R-:W-:-:S10]  /*1f90*/  DFMA R30, R18, R16, R30 ;  /* 0x00000010121e722b */ /* 0x000fd4000000001e */
[----:B------:R-:W-:-:S05]  /*1fa0*/  FFMA R16, RZ, R27, R31 ;  /* 0x0000001bff107223 */ /* 0x000fca000000001f */
[----:B------:R-:W-:-:S13]  /*1fb0*/  FSETP.GT.AND P0, PT, |R16|, 1.469367938527859385e-39, PT ;  /* 0x001000001000780b */ /* 0x000fda0003f04200 */
[----:B------:R-:W-:Y:S05]  /*1fc0*/  @P0 BRA P1, `(.L_x_14) ;  /* 0x0000000000200947 */ /* 0x000fea0000800000 */
[----:B------:R-:W-:Y:S01]  /*1fd0*/  MOV R16, R26 ;  /* 0x0000001a00107202 */ /* 0x000fe20000000f00 */
[----:B------:R-:W-:Y:S01]  /*1fe0*/  IMAD.MOV.U32 R17, RZ, RZ, R27 ;  /* 0x000000ffff117224 */ /* 0x000fe200078e001b */
[----:B------:R-:W-:Y:S02]  /*1ff0*/  MOV R18, R44 ;  /* 0x0000002c00127202 */ /* 0x000fe40000000f00 */
[----:B------:R-:W-:Y:S02]  /*2000*/  MOV R19, R11 ;  /* 0x0000000b00137202 */ /* 0x000fe40000000f00 */
[----:B------:R-:W-:-:S07]  /*2010*/  MOV R30, 0x2030 ;  /* 0x00002030001e7802 */ /* 0x000fce0000000f00 */
[----:B------:R-:W-:Y:S05]  /*2020*/  CALL.REL.NOINC `($__internal_1_$__cuda_sm20_div_rn_f64_full) ;  /* 0x0000001000507944 */ /* 0x000fea0003c00000 */
[----:B------:R-:W-:Y:S01]  /*2030*/  IMAD.MOV.U32 R30, RZ, RZ, R22 ;  /* 0x000000ffff1e7224 */ /* 0x000fe200078e0016 */
[----:B------:R-:W-:-:S07]  /*2040*/  MOV R31, R23 ;  /* 0x00000017001f7202 */ /* 0x000fce0000000f00 */
.L_x_14:
[----:B------:R-:W-:Y:S05]  /*2050*/  BSYNC.RECONVERGENT B1 ;  /* 0x0000000000017941 */ /* 0x000fea0003800200 */
.L_x_13:
[----:B------:R-:W-:Y:S01]  /*2060*/  DFMA R22, R30, R30, 1 ;  /* 0x3ff000001e16742b */ /* 0x000fe2000000001e */
[----:B------:R-:W-:Y:S01]  /*2070*/  IMAD.MOV.U32 R16, RZ, RZ, 0x0 ;  /* 0x00000000ff107424 */ /* 0x000fe200078e00ff */
[----:B------:R-:W-:Y:S01]  /*2080*/  MOV R17, 0x3fd80000 ;  /* 0x3fd8000000117802 */ /* 0x000fe20000000f00 */
[----:B------:R-:W-:Y:S03]  /*2090*/  BSSY.RECONVERGENT B1, `(.L_x_15) ;  /* 0x0000013000017945 */ /* 0x000fe60003800200 */
[----:B------:R-:W0:Y:S04]  /*20a0*/  MUFU.RSQ64H R29, R23 ;  /* 0x00000017001d7308 */ /* 0x000e280000001c00 */
[----:B------:R-:W-:-:S04]  /*20b0*/  IADD3 R28, PT, PT, R23, -0x3500000, RZ ;  /* 0xfcb00000171c7810 */ /* 0x000fc80007ffe0ff */
[----:B------:R-:W-:Y:S02]  /*20c0*/  ISETP.GE.U32.AND P0, PT, R28, 0x7ca00000, PT ;  /* 0x7ca000001c00780c */ /* 0x000fe40003f06070 */
[----:B0-----:R-:W-:-:S08]  /*20d0*/  DMUL R18, R28, R28 ;  /* 0x0000001c1c127228 */ /* 0x001fd00000000000 */
[----:B------:R-:W-:-:S08]  /*20e0*/  DFMA R18, R22, -R18, 1 ;  /* 0x3ff000001612742b */ /* 0x000fd00000000812 */
[----:B------:R-:W-:Y:S02]  /*20f0*/  DFMA R16, R18, R16, 0.5 ;  /* 0x3fe000001210742b */ /* 0x000fe40000000010 */
[----:B------:R-:W-:-:S08]  /*2100*/  DMUL R18, R28, R18 ;  /* 0x000000121c127228 */ /* 0x000fd00000000000 */
[----:B------:R-:W-:-:S08]  /*2110*/  DFMA R16, R16, R18, R28 ;  /* 0x000000121010722b */ /* 0x000fd0000000001c */
[----:B------:R-:W-:Y:S02]  /*2120*/  DMUL R20, R22, R16 ;  /* 0x0000001016147228 */ /* 0x000fe40000000000 */
[----:B------:R-:W-:Y:S01]  /*2130*/  IADD3 R25, PT, PT, R17, -0x100000, RZ ;  /* 0xfff0000011197810 */ /* 0x000fe20007ffe0ff */
[----:B------:R-:W-:-:S05]  /*2140*/  IMAD.MOV.U32 R24, RZ, RZ, R16 ;  /* 0x000000ffff187224 */ /* 0x000fca00078e0010 */
[----:B------:R-:W-:-:S08]  /*2150*/  DFMA R18, R20, -R20, R22 ;  /* 0x800000141412722b */ /* 0x000fd00000000016 */
[----:B------:R-:W-:Y:S01]  /*2160*/  DFMA R26, R18, R24, R20 ;  /* 0x00000018121a722b */ /* 0x000fe20000000014 */
[----:B------:R-:W-:Y:S10]  /*2170*/  @!P0 BRA `(.L_x_16) ;  /* 0x0000000000108947 */ /* 0x000ff40003800000 */
[----:B------:R-:W-:Y:S02]  /*2180*/  MOV R26, R20 ;  /* 0x00000014001a7202 */ /* 0x000fe40000000f00 */
[----:B------:R-:W-:Y:S02]  /*2190*/  MOV R17, R21 ;  /* 0x0000001500117202 */ /* 0x000fe40000000f00 */
[----:B------:R-:W-:-:S07]  /*21a0*/  MOV R24, 0x21c0 ;  /* 0x000021c000187802 */ /* 0x000fce0000000f00 */
[----:B------:R-:W-:Y:S05]  /*21b0*/  CALL.REL.NOINC `($__internal_2_$__cuda_sm20_dsqrt_rn_f64_mediumpath_v1) ;  /* 0x0000001400547944 */ /* 0x000fea0003c00000 */
.L_x_16:
[----:B------:R-:W-:Y:S05]  /*21c0*/  BSYNC.RECONVERGENT B1 ;  /* 0x0000000000017941 */ /* 0x000fea0003800200 */
.L_x_15:
[----:B------:R-:W0:Y:S01]  /*21d0*/  MUFU.RCP64H R21, R27 ;  /* 0x0000001b00157308 */ /* 0x000e220000001800 */
[----:B------:R-:W-:Y:S01]  /*21e0*/  VIADD R20, R27, 0x300402 ;  /* 0x003004021b147836 */ /* 0x000fe20000000000 */
[----:B------:R-:W-:Y:S04]  /*21f0*/  BSSY.RECONVERGENT B1, `(.L_x_17) ;  /* 0x000000c000017945 */ /* 0x000fe80003800200 */
[----:B------:R-:W-:Y:S01]  /*2200*/  FSETP.GEU.AND P0, PT, |R20|, 5.8789094863358348022e-39, PT ;  /* 0x004004021400780b */ /* 0x000fe20003f0e200 */
[----:B0-----:R-:W-:-:S08]  /*2210*/  DFMA R18, R20, -R26, 1 ;  /* 0x3ff000001412742b */ /* 0x001fd0000000081a */
[----:B------:R-:W-:-:S08]  /*2220*/  DFMA R18, R18, R18, R18 ;  /* 0x000000121212722b */ /* 0x000fd00000000012 */
[----:B------:R-:W-:-:S08]  /*2230*/  DFMA R18, R20, R18, R20 ;  /* 0x000000121412722b */ /* 0x000fd00000000014 */
[----:B------:R-:W-:-:S08]  /*2240*/  DFMA R16, R18, -R26, 1 ;  /* 0x3ff000001210742b */ /* 0x000fd0000000081a */
[----:B------:R-:W-:Y:S01]  /*2250*/  DFMA R16, R18, R16, R18 ;  /* 0x000000101210722b */ /* 0x000fe20000000012 */
[----:B------:R-:W-:Y:S10]  /*2260*/  @P0 BRA `(.L_x_18) ;  /* 0x0000000000100947 */ /* 0x000ff40003800000 */
[----:B------:R-:W-:Y:S02]  /*2270*/  LOP3.LUT R16, R27, 0x7fffffff, RZ, 0xc0, !PT ;  /* 0x7fffffff1b107812 */ /* 0x000fe400078ec0ff */
[----:B------:R-:W-:Y:S02]  /*2280*/  MOV R24, 0x22b0 ;  /* 0x000022b000187802 */ /* 0x000fe40000000f00 */
[----:B------:R-:W-:-:S07]  /*2290*/  IADD3 R25, PT, PT, R16, -0x100000, RZ ;  /* 0xfff0000010197810 */ /* 0x000fce0007ffe0ff */
[----:B------:R-:W-:Y:S05]  /*22a0*/  CALL.REL.NOINC `($__internal_0_$__cuda_sm20_dblrcp_rn_slowpath_v3) ;  /* 0x0000000c00007944 */ /* 0x000fea0003c00000 */
.L_x_18:
[----:B------:R-:W-:Y:S05]  /*22b0*/  BSYNC.RECONVERGENT B1 ;  /* 0x0000000000017941 */ /* 0x000fea0003800200 */
.L_x_17:
[----:B------:R-:W0:Y:S01]  /*22c0*/  S2UR UR5, SR_CgaCtaId ;  /* 0x00000000000579c3 */ /* 0x000e220000008800 */
[----:B------:R-:W-:Y:S01]  /*22d0*/  UMOV UR4, 0x400 ;  /* 0x0000040000047882 */ /* 0x000fe20000000000 */
[----:B------:R-:W-:Y:S01]  /*22e0*/  DMUL R30, R16, R30 ;  /* 0x0000001e101e7228 */ /* 0x000fe20000000000 */
[----:B------:R-:W-:-:S07]  /*22f0*/  UIADD3 UR4, UPT, UPT, UR4, 0xb348, URZ ;  /* 0x0000b34804047890 */ /* 0x000fce000fffe0ff */
[----:B------:R-:W-:Y:S01]  /*2300*/  DADD R18, -RZ, -R30 ;  /* 0x00000000ff127229 */ /* 0x000fe2000000091e */
[----:B0-----:R-:W-:-:S06]  /*2310*/  ULEA UR4, UR5, UR4, 0x18 ;  /* 0x0000000405047291 */ /* 0x001fcc000f8ec0ff */
[----:B------:R-:W-:Y:S02]  /*2320*/  LEA R33, R33, UR4, 0x3 ;  /* 0x0000000421217c11 */ /* 0x000fe4000f8e18ff */
[----:B------:R-:W-:-:S03]  /*2330*/  LEA R21, R32, UR4, 0x3 ;  /* 0x0000000420157c11 */ /* 0x000fc6000f8e18ff */
[----:B------:R1:W-:Y:S04]  /*2340*/  STS.64 [R33+0x180], R30 ;  /* 0x0001801e21007388 */ /* 0x0003e80000000a00 */
[----:B------:R1:W-:Y:S04]  /*2350*/  STS.64 [R33], R16 ;  /* 0x0000001021007388 */ /* 0x0003e80000000a00 */
[----:B------:R1:W-:Y:S04]  /*2360*/  STS.64 [R21], R18 ;  /* 0x0000001215007388 */ /* 0x0003e80000000a00 */
[----:B------:R1:W-:Y:S01]  /*2370*/  STS.64 [R21+0x180], R16 ;  /* 0x0001801015007388 */ /* 0x0003e20000000a00 */
[----:B------:R-:W-:Y:S05]  /*2380*/  BRA `(.L_x_7) ;  /* 0x0000000000287947 */ /* 0x000fea0003800000 */
.L_x_8:
[----:B------:R-:W-:Y:S02]  /*2390*/  IADD3 R21, PT, PT, R21, 0xb348, RZ ;  /* 0x0000b34815157810 */ /* 0x000fe40007ffe0ff */
[----:B------:R-:W-:Y:S02]  /*23a0*/  MOV R16, 0x0 ;  /* 0x0000000000107802 */ /* 0x000fe40000000f00 */
[----:B------:R-:W-:Y:S02]  /*23b0*/  LEA R21, R22, R21, 0x18 ;  /* 0x0000001516157211 */ /* 0x000fe400078ec0ff */
[----:B------:R-:W-:-:S03]  /*23c0*/  MOV R17, 0x3ff00000 ;  /* 0x3ff0000000117802 */ /* 0x000fc60000000f00 */
[--C-:B------:R-:W-:Y:S02]  /*23d0*/  IMAD R33, R33, 0x8, R21.reuse ;  /* 0x0000000821217824 */ /* 0x100fe400078e0215 */
[----:B------:R-:W-:-:S03]  /*23e0*/  IMAD R21, R32, 0x8, R21 ;  /* 0x0000000820157824 */ /* 0x000fc600078e0215 */
[----:B------:R2:W-:Y:S04]  /*23f0*/  STS.64 [R33+0x180], RZ ;  /* 0x000180ff21007388 */ /* 0x0005e80000000a00 */
[----:B------:R2:W-:Y:S04]  /*2400*/  STS.64 [R33], R16 ;  /* 0x0000001021007388 */ /* 0x0005e80000000a00 */
[----:B------:R2:W-:Y:S04]  /*2410*/  STS.64 [R21+0x180], R16 ;  /* 0x0001801015007388 */ /* 0x0005e80000000a00 */
[----:B------:R2:W-:Y:S02]  /*2420*/  STS.64 [R21], RZ ;  /* 0x000000ff15007388 */ /* 0x0005e40000000a00 */
.L_x_7:
[----:B0-----:R-:W-:Y:S05]  /*2430*/  BSYNC.RECONVERGENT B0 ;  /* 0x0000000000007941 */ /* 0x001fea0003800200 */
.L_x_6:
[----:B------:R-:W-:Y:S01]  /*2440*/  BAR.SYNC.DEFER_BLOCKING 0x0 ;  /* 0x0000000000007b1d */ /* 0x000fe20000010000 */
[----:B-12---:R-:W-:Y:S01]  /*2450*/  MOV R17, 0x180 ;  /* 0x0000018000117802 */ /* 0x006fe20000000f00 */
[----:B------:R-:W-:Y:S01]  /*2460*/  HFMA2 R23, -RZ, RZ, 0, 2.288818359375e-05 ;  /* 0x00000180ff177431 */ /* 0x000fe200000001ff */
[----:B------:R-:W-:-:S05]  /*2470*/  ISETP.NE.AND P0, PT, R4, RZ, PT ;  /* 0x000000ff0400720c */ /* 0x000fca0003f05270 */
[----:B------:R-:W0:Y:S01]  /*2480*/  S2UR UR8, SR_CgaCtaId ;  /* 0x00000000000879c3 */ /* 0x000e220000008800 */
[----:B------:R-:W-:Y:S01]  /*2490*/  UMOV UR4, 0x400 ;  /* 0x0000040000047882 */ /* 0x000fe20000000000 */
[----:B------:R-:W-:Y:S01]  /*24a0*/  UMOV UR9, UR11 ;  /* 0x0000000b00097c82 */ /* 0x000fe20008000000 */
[----:B------:R-:W1:Y:S04]  /*24b0*/  LDS R22, [R38] ;  /* 0x0000000026167984 */ /* 0x000e680000000800 */
[----:B------:R-:W2:Y:S01]  /*24c0*/  LDS R34, [R14+0xc0] ;  /* 0x0000c0000e227984 */ /* 0x000ea20000000800 */
[----:B0-----:R-:W-:-:S03]  /*24d0*/  ULEA UR5, UR8, UR4, 0x18 ;  /* 0x0000000408057291 */ /* 0x001fc6000f8ec0ff */
[----:B------:R-:W0:Y:S04]  /*24e0*/  LDS R16, [R38+0xc0] ;  /* 0x0000c00026107984 */ /* 0x000e280000000800 */
[----:B------:R-:W3:Y:S04]  /*24f0*/  LDS R48, [R14] ;  /* 0x000000000e307984 */ /* 0x000ee80000000800 */
[----:B------:R-:W4:Y:S04]  /*2500*/  LDS R46, [R40+0xc0] ;  /* 0x0000c000282e7984 */ /* 0x000f280000000800 */
[----:B------:R-:W5:Y:S04]  /*2510*/  LDS R47, [R40] ;  /* 0x00000000282f7984 */ /* 0x000f680000000800 */
[----:B------:R-:W-:Y:S04]  /*2520*/  LDS.64 R32, [R15+0x180] ;  /* 0x000180000f207984 */ /* 0x000fe80000000a00 */
[----:B------:R-:W-:Y:S04]  /*2530*/  LDS.64 R28, [R15] ;  /* 0x000000000f1c7984 */ /* 0x000fe80000000a00 */
[----:B------:R-:W-:Y:S04]  /*2540*/  LDS.64 R26, [R41+0x180] ;  /* 0x00018000291a7984 */ /* 0x000fe80000000a00 */
[----:B------:R-:W-:Y:S01]  /*2550*/  LDS.64 R24, [R41] ;  /* 0x0000000029187984 */ /* 0x000fe20000000a00 */
[----:B-1----:R-:W-:-:S03]  /*2560*/  IMAD R22, R22, R17, UR5 ;  /* 0x0000000516167e24 */ /* 0x002fc6000f8e0211 */
[----:B------:R-:W-:Y:S01]  /*2570*/  LDS.64 R50, [R13+0x180] ;  /* 0x000180000d327984 */ /* 0x000fe20000000a00 */
[----:B--2---:R-:W-:-:S03]  /*2580*/  IMAD R36, R34, 0x8, R22 ;  /* 0x0000000822247824 */ /* 0x004fc600078e0216 */
[----:B------:R-:W-:Y:S01]  /*2590*/  LDS R45, [R43] ;  /* 0x000000002b2d7984 */ /* 0x000fe20000000800 */
[----:B0-----:R-:W-:-:S03]  /*25a0*/  IMAD R23, R16, R23, UR5 ;  /* 0x0000000510177e24 */ /* 0x001fc6000f8e0217 */
[----:B------:R-:W0:Y:S01]  /*25b0*/  LDS.64 R36, [R36] ;  /* 0x0000000024247984 */ /* 0x000e220000000a00 */
[C---:B---3--:R-:W-:Y:S01]  /*25c0*/  LEA R18, R48.reuse, R22, 0x3 ;  /* 0x0000001630127211 */ /* 0x048fe200078e18ff */
[----:B------:R-:W-:Y:S01]  /*25d0*/  IMAD R16, R48, 0x8, R23 ;  /* 0x0000000830107824 */ /* 0x000fe200078e0217 */
[-C--:B------:R-:W-:Y:S02]  /*25e0*/  LEA R30, R34, R23.reuse, 0x3 ;  /* 0x00000017221e7211 */ /* 0x080fe400078e18ff */
[CC--:B----4-:R-:W-:Y:S01]  /*25f0*/  LEA R20, R46.reuse, R23.reuse, 0x3 ;  /* 0x000000172e147211 */ /* 0x0d0fe200078e18ff */
[----:B------:R-:W-:Y:S01]  /*2600*/  IMAD R35, R46, 0x8, R22 ;  /* 0x000000082e237824 */ /* 0x000fe200078e0216 */
[----:B------:R-:W1:Y:S01]  /*2610*/  LDS.64 R18, [R18] ;  /* 0x0000000012127984 */ /* 0x000e620000000a00 */
[----:B-----5:R-:W-:-:S03]  /*2620*/  LEA R52, R47, R23, 0x3 ;  /* 0x000000172f347211 */ /* 0x020fc600078e18ff */
[----:B------:R-:W2:Y:S01]  /*2630*/  LDS.64 R30, [R30] ;  /* 0x000000001e1e7984 */ /* 0x000ea20000000a00 */
[----:B------:R-:W-:-:S03]  /*2640*/  LEA R49, R47, R22, 0x3 ;  /* 0x000000162f317211 */ /* 0x000fc600078e18ff */
[----:B------:R-:W3:Y:S04]  /*2650*/  LDS.64 R16, [R16] ;  /* 0x0000000010107984 */ /* 0x000ee80000000a00 */
[----:B------:R-:W4:Y:S04]  /*2660*/  LDS.64 R20, [R20] ;  /* 0x0000000014147984 */ /* 0x000f280000000a00 */
[----:B------:R-:W5:Y:S04]  /*2670*/  LDS.64 R52, [R52] ;  /* 0x0000000034347984 */ /* 0x000f680000000a00 */
[----:B------:R-:W-:Y:S01]  /*2680*/  LDS.64 R22, [R13] ;  /* 0x000000000d167984 */ /* 0x000fe20000000a00 */
[----:B0-----:R-:W-:-:S08]  /*2690*/  DMUL R36, R36, R32 ;  /* 0x0000002024247228 */ /* 0x001fd00000000000 */
[----:B-1----:R-:W-:Y:S01]  /*26a0*/  DFMA R36, R18, R28, R36 ;  /* 0x0000001c1224722b */ /* 0x002fe20000000024 */
[----:B------:R0:W1:Y:S01]  /*26b0*/  LDS.64 R18, [R35] ;  /* 0x0000000023127984 */ /* 0x0000620000000a00 */
[----:B--2---:R-:W-:Y:S01]  /*26c0*/  DMUL R30, R32, R30 ;  /* 0x0000001e201e7228 */ /* 0x004fe20000000000 */
[----:B0-----:R-:W-:-:S07]  /*26d0*/  LEA R35, R34, R5, 0x3 ;  /* 0x0000000522237211 */ /* 0x001fce00078e18ff */
[----:B---3--:R-:W-:Y:S01]  /*26e0*/  DFMA R30, R28, R16, R30 ;  /* 0x000000101c1e722b */ /* 0x008fe2000000001e */
[----:B------:R-:W0:Y:S01]  /*26f0*/  LDS.64 R16, [R49] ;  /* 0x0000000031107984 */ /* 0x000e220000000a00 */
[----:B----4-:R-:W-:-:S03]  /*2700*/  DMUL R20, R26, R20 ;  /* 0x000000141a147228 */ /* 0x010fc60000000000 */
[----:B------:R-:W2:Y:S03]  /*2710*/  LDS R49, [R43+0xc0] ;  /* 0x0000c0002b317984 */ /* 0x000ea60000000800 */
[----:B------:R-:W-:Y:S02]  /*2720*/  DMUL R30, R50, R30 ;  /* 0x0000001e321e7228 */ /* 0x000fe40000000000 */
[----:B-----5:R-:W-:Y:S01]  /*2730*/  DFMA R20, R24, R52, R20 ;  /* 0x000000341814722b */ /* 0x020fe20000000014 */
[----:B------:R-:W-:Y:S01]  /*2740*/  MOV R52, 0x180 ;  /* 0x0000018000347802 */ /* 0x000fe20000000f00 */
[----:B------:R-:W-:-:S06]  /*2750*/  IMAD R53, R34, 0x8, R6 ;  /* 0x0000000822357824 */ /* 0x000fcc00078e0206 */
[----:B------:R-:W-:Y:S02]  /*2760*/  DMUL R20, R50, R20 ;  /* 0x0000001432147228 */ /* 0x000fe40000000000 */
[----:B-1----:R-:W-:Y:S02]  /*2770*/  DMUL R50, R18, R26 ;  /* 0x0000001a12327228 */ /* 0x002fe40000000000 */
[----:B------:R-:W-:Y:S01]  /*2780*/  DFMA R18, R22, R36, R30 ;  /* 0x000000241612722b */ /* 0x000fe2000000001e */
[----:B------:R-:W-:Y:S01]  /*2790*/  IMAD.MOV.U32 R30, RZ, RZ, 0x180 ;  /* 0x00000180ff1e7424 */ /* 0x000fe200078e00ff */
[----:B------:R-:W-:-:S03]  /*27a0*/  LEA R36, R48, R5, 0x3 ;  /* 0x0000000530247211 */ /* 0x000fc600078e18ff */
[----:B------:R-:W-:-:S03]  /*27b0*/  IMAD R45, R45, R30, UR5 ;  /* 0x000000052d2d7e24 */ /* 0x000fc6000f8e021e */
[----:B------:R-:W-:Y:S01]  /*27c0*/  LDS.64 R36, [R36] ;  /* 0x0000000024247984 */ /* 0x000fe20000000a00 */
[----:B0-----:R-:W-:Y:S01]  /*27d0*/  DFMA R50, R16, R24, R50 ;  /* 0x000000181032722b */ /* 0x001fe20000000032 */
[C---:B------:R-:W-:Y:S02]  /*27e0*/  IMAD R30, R48.reuse, 0x8, R45 ;  /* 0x00000008301e7824 */ /* 0x040fe400078e022d */
[----:B------:R-:W0:Y:S01]  /*27f0*/  LDS.64 R16, [R35] ;  /* 0x0000000023107984 */ /* 0x000e220000000a00 */
[----:B--2---:R-:W-:Y:S01]  /*2800*/  IMAD R49, R49, R52, UR5 ;  /* 0x0000000531317e24 */ /* 0x004fe2000f8e0234 */
[----:B------:R-:W-:Y:S02]  /*2810*/  LEA R52, R48, R6, 0x3 ;  /* 0x0000000630347211 */ /* 0x000fe400078e18ff */
[----:B------:R-:W-:Y:S01]  /*2820*/  LDS.64 R30, [R30] ;  /* 0x000000001e1e7984 */ /* 0x000fe20000000a00 */
[----:B------:R-:W-:Y:S01]  /*2830*/  DFMA R20, R22, R50, R20 ;  /* 0x000000321614722b */ /* 0x000fe20000000014 */
[----:B------:R-:W-:-:S02]  /*2840*/  LEA R50, R34, R45, 0x3 ;  /* 0x0000002d22327211 */ /* 0x000fc400078e18ff */
[-C--:B------:R-:W-:Y:S02]  /*2850*/  LEA R51, R34, R49.reuse, 0x3 ;  /* 0x0000003122337211 */ /* 0x080fe400078e18ff */
[----:B------:R1:W2:Y:S04]  /*2860*/  LDS.64 R34, [R53] ;  /* 0x0000000035227984 */ /* 0x0002a80000000a00 */
[----:B------:R3:W4:Y:S01]  /*2870*/  LDS.64 R22, [R50] ;  /* 0x0000000032167984 */ /* 0x0007220000000a00 */
[----:B-1----:R-:W-:Y:S01]  /*2880*/  IMAD R53, R47, 0x8, R45 ;  /* 0x000000082f357824 */ /* 0x002fe200078e022d */
[----:B---3--:R-:W-:Y:S01]  /*2890*/  LEA R50, R48, R49, 0x3 ;  /* 0x0000003130327211 */ /* 0x008fe200078e18ff */
[----:B0-----:R-:W-:-:S08]  /*28a0*/  DMUL R16, R32, R16 ;  /* 0x0000001020107228 */ /* 0x001fd00000000000 */
[----:B------:R-:W-:Y:S01]  /*28b0*/  DFMA R16, R28, R36, R16 ;  /* 0x000000241c10722b */ /* 0x000fe20000000010 */
[----:B------:R-:W0:Y:S01]  /*28c0*/  LDS.64 R36, [R51] ;  /* 0x0000000033247984 */ /* 0x000e220000000a00 */
[C---:B--2---:R-:W-:Y:S02]  /*28d0*/  DMUL R34, R32.reuse, R34 ;  /* 0x0000002220227228 */ /* 0x044fe40000000000 */
[----:B----4-:R-:W-:-:S08]  /*28e0*/  DMUL R22, R32, R22 ;  /* 0x0000001620167228 */ /* 0x010fd00000000000 */
[----:B------:R-:W-:Y:S01]  /*28f0*/  DFMA R22, R28, R30, R22 ;  /* 0x0000001e1c16722b */ /* 0x000fe20000000016 */
[----:B------:R1:W2:Y:S02]  /*2900*/  LDS.64 R30, [R50] ;  /* 0x00000000321e7984 */ /* 0x0002a40000000a00 */
[----:B-1----:R-:W-:Y:S01]  /*2910*/  IMAD R50, R46, 0x8, R49 ;  /* 0x000000082e327824 */ /* 0x002fe200078e0231 */
[----:B------:R-:W-:-:S06]  /*2920*/  LEA R49, R47, R49, 0x3 ;  /* 0x000000312f317211 */ /* 0x000fcc00078e18ff */
[----:B------:R-:W-:Y:S01]  /*2930*/  LDS.64 R48, [R49] ;  /* 0x0000000031307984 */ /* 0x000fe20000000a00 */
[----:B0-----:R-:W-:-:S03]  /*2940*/  DMUL R36, R32, R36 ;  /* 0x0000002420247228 */ /* 0x001fc60000000000 */
[----:B------:R-:W0:Y:S04]  /*2950*/  LDS.64 R32, [R50] ;  /* 0x0000000032207984 */ /* 0x000e280000000a00 */
[----:B------:R-:W-:Y:S01]  /*2960*/  LDS.64 R50, [R42] ;  /* 0x000000002a327984 */ /* 0x000fe20000000a00 */
[----:B--2---:R-:W-:-:S03]  /*2970*/  DFMA R30, R28, R30, R36 ;  /* 0x0000001e1c1e722b */ /* 0x004fc60000000024 */
[----:B------:R1:W2:Y:S02]  /*2980*/  LDS.64 R36, [R52] ;  /* 0x0000000034247984 */ /* 0x0002a40000000a00 */
[----:B-1----:R-:W-:Y:S01]  /*2990*/  LEA R52, R46, R6, 0x3 ;  /* 0x000000062e347211 */ /* 0x002fe200078e18ff */
[----:B0-----:R-:W-:-:S08]  /*29a0*/  DMUL R32, R26, R32 ;  /* 0x000000201a207228 */ /* 0x001fd00000000000 */
[----:B------:R-:W-:Y:S02]  /*29b0*/  DFMA R48, R24, R48, R32 ;  /* 0x000000301830722b */ /* 0x000fe40000000020 */
[----:B------:R-:W-:Y:S01]  /*29c0*/  LDS.64 R32, [R53] ;  /* 0x0000000035207984 */ /* 0x000fe20000000a00 */
[----:B--2---:R-:W-:Y:S01]  /*29d0*/  DFMA R34, R28, R36, R34 ;  /* 0x000000241c22722b */ /* 0x004fe20000000022 */
[C---:B------:R-:W-:Y:S02]  /*29e0*/  LEA R36, R46.reuse, R45, 0x3 ;  /* 0x0000002d2e247211 */ /* 0x040fe400078e18ff */
[----:B------:R-:W-:Y:S01]  /*29f0*/  LEA R45, R46, R5, 0x3 ;  /* 0x000000052e2d7211 */ /* 0x000fe200078e18ff */
[----:B------:R-:W-:Y:S02]  /*2a00*/  IMAD R46, R47, 0x8, R5 ;  /* 0x000000082f2e7824 */ /* 0x000fe400078e0205 */
[----:B------:R-:W0:Y:S04]  /*2a10*/  LDS.64 R28, [R36] ;  /* 0x00000000241c7984 */ /* 0x000e280000000a00 */
[----:B------:R-:W1:Y:S01]  /*2a20*/  LDS.64 R36, [R42+0x180] ;  /* 0x000180002a247984 */ /* 0x000e620000000a00 */
[----:B0-----:R-:W-:-:S02]  /*2a30*/  DMUL R28, R26, R28 ;  /* 0x0000001c1a1c7228 */ /* 0x001fc40000000000 */
[C---:B-1----:R-:W-:Y:S02]  /*2a40*/  DMUL R30, R36.reuse, R30 ;  /* 0x0000001e241e7228 */ /* 0x042fe40000000000 */
[----:B------:R-:W-:-:S04]  /*2a50*/  DMUL R48, R36, R48 ;  /* 0x0000003024307228 */ /* 0x000fc80000000000 */
[----:B------:R-:W-:Y:S01]  /*2a60*/  DFMA R28, R24, R32, R28 ;  /* 0x00000020181c722b */ /* 0x000fe2000000001c */
[----:B------:R-:W-:Y:S01]  /*2a70*/  LEA R36, R47, R6, 0x3 ;  /* 0x000000062f247211 */ /* 0x000fe200078e18ff */
[----:B------:R-:W0:Y:S01]  /*2a80*/  LDS.64 R32, [R45] ;  /* 0x000000002d207984 */ /* 0x000e220000000a00 */
[----:B------:R-:W-:-:S03]  /*2a90*/  DFMA R30, R50, R22, R30 ;  /* 0x00000016321e722b */ /* 0x000fc6000000001e */
[----:B------:R-:W1:Y:S02]  /*2aa0*/  LDS.64 R22, [R52] ;  /* 0x0000000034167984 */ /* 0x000e640000000a00 */
[----:B------:R-:W-:Y:S02]  /*2ab0*/  DFMA R28, R50, R28, R48 ;  /* 0x0000001c321c722b */ /* 0x000fe40000000030 */
[----:B------:R-:W2:Y:S04]  /*2ac0*/  LDS.64 R46, [R46] ;  /* 0x000000002e2e7984 */ /* 0x000ea80000000a00 */
[----:B------:R-:W3:Y:S01]  /*2ad0*/  LDS.64 R36, [R36] ;  /* 0x0000000024247984 */ /* 0x000ee20000000a00 */
[----:B------:R-:W-:Y:S06]  /*2ae0*/  BAR.SYNC.DEFER_BLOCKING 0x0 ;  /* 0x0000000000007b1d */ /* 0x000fec0000010000 */
[C---:B0-----:R-:W-:Y:S01]  /*2af0*/  DMUL R32, R26.reuse, R32 ;  /* 0x000000201a207228 */ /* 0x041fe20000000000 */
[----:B------:R-:W-:Y:S01]  /*2b00*/  STS.64 [R12], R18 ;  /* 0x000000120c007388 */ /* 0x000fe20000000a00 */
[----:B-1----:R-:W-:-:S03]  /*2b10*/  DMUL R22, R26, R22 ;  /* 0x000000161a167228 */ /* 0x002fc60000000000 */
[----:B------:R-:W-:Y:S01]  /*2b20*/  STS.64 [R7], R16 ;  /* 0x0000001007007388 */ /* 0x000fe20000000a00 */
[----:B------:R-:W-:Y:S02]  /*2b30*/  MOV R27, UR9 ;  /* 0x00000009001b7c02 */ /* 0x000fe40008000f00 */
[C---:B--2---:R-:W-:Y:S02]  /*2b40*/  DFMA R32, R24.reuse, R46, R32 ;  /* 0x0000002e1820722b */ /* 0x044fe40000000020 */
[----:B---3--:R-:W-:Y:S01]  /*2b50*/  DFMA R22, R24, R36, R22 ;  /* 0x000000241816722b */ /* 0x008fe20000000016 */
[C---:B------:R-:W-:Y:S01]  /*2b60*/  IMAD R25, R27.reuse, 0x8, R12 ;  /* 0x000000081b197824 */ /* 0x040fe200078e020c */
[----:B------:R-:W-:-:S04]  /*2b70*/  LEA R27, R27, R39, 0x3 ;  /* 0x000000271b1b7211 */ /* 0x000fc800078e18ff */
[----:B------:R-:W-:Y:S04]  /*2b80*/  STS.64 [R25], R20 ;  /* 0x0000001419007388 */ /* 0x000fe80000000a00 */
[----:B------:R-:W-:Y:S04]  /*2b90*/  STS.64 [R9], R32 ;  /* 0x0000002009007388 */ /* 0x000fe80000000a00 */
[----:B------:R-:W-:Y:S04]  /*2ba0*/  STS.64 [R39], R30 ;  /* 0x0000001e27007388 */ /* 0x000fe80000000a00 */
[----:B------:R-:W-:Y:S04]  /*2bb0*/  STS.64 [R8], R34 ;  /* 0x0000002208007388 */ /* 0x000fe80000000a00 */
[----:B------:R-:W-:Y:S04]  /*2bc0*/  STS.64 [R27], R28 ;  /* 0x0000001c1b007388 */ /* 0x000fe80000000a00 */
[----:B------:R-:W-:Y:S04]  /*2bd0*/  STS.64 [R10], R22 ;  /* 0x000000160a007388 */ /* 0x000fe80000000a00 */
[----:B------:R-:W0:Y:S02]  /*2be0*/  @!P0 LDS R24, [UR5+0x6b40] ;  /* 0x006b4005ff188984 */ /* 0x000e240008000800 */
[----:B0-----:R-:W-:-:S05]  /*2bf0*/  @!P0 IADD3 R24, PT, PT, R24, 0x1, RZ ;  /* 0x0000000118188810 */ /* 0x001fca0007ffe0ff */
[----:B------:R-:W-:Y:S01]  /*2c00*/  @!P0 STS [UR5+0x6b40], R24 ;  /* 0x006b4018ff008988 */ /* 0x000fe20008000805 */
[----:B------:R-:W-:Y:S06]  /*2c10*/  BAR.SYNC.DEFER_BLOCKING 0x0 ;  /* 0x0000000000007b1d */ /* 0x000fec0000010000 */
[----:B------:R-:W0:Y:S02]  /*2c20*/  LDS R16, [UR5+0x6b40] ;  /* 0x006b4005ff107984 */ /* 0x000e240008000800 */
[----:B0-----:R-:W-:-:S13]  /*2c30*/  ISETP.GE.AND P0, PT, R16, UR6, PT ;  /* 0x0000000610007c0c */ /* 0x001fda000bf06270 */
[----:B------:R-:W-:Y:S05]  /*2c40*/  @!P0 BRA `(.L_x_19) ;  /* 0xffffffec00488947 */ /* 0x000fea000383ffff */
.L_x_5:
[----:B------:R-:W-:Y:S01]  /*2c50*/  UIADD3 UR5, UPT, UPT, UR4, 0x6b48, URZ ;  /* 0x00006b4804057890 */ /* 0x000fe2000fffe0ff */
[----:B------:R-:W-:Y:S01]  /*2c60*/  MOV R14, UR9 ;  /* 0x00000009000e7c02 */ /* 0x000fe20008000f00 */
[----:B------:R-:W-:Y:S01]  /*2c70*/  S2UR UR10, SR_CTAID.X ;  /* 0x00000000000a79c3 */ /* 0x000fe20000002500 */
[----:B------:R-:W0:Y:S01]  /*2c80*/  LDCU UR7, c[0x0][0x3a8] ;  /* 0x00007500ff0777ac */ /* 0x000e220008000800 */
[----:B------:R-:W-:Y:S01]  /*2c90*/  IMAD R9, R2, UR9, RZ ;  /* 0x0000000902097c24 */ /* 0x000fe2000f8e02ff */
[----:B------:R-:W-:-:S04]  /*2ca0*/  ULEA UR5, UR8, UR5, 0x18 ;  /* 0x0000000508057291 */ /* 0x000fc8000f8ec0ff */
[----:B------:R-:W-:Y:S01]  /*2cb0*/  LEA R9, R9, R0, 0x1 ;  /* 0x0000000009097211 */ /* 0x000fe200078e08ff */
[----:B------:R-:W1:Y:S01]  /*2cc0*/  LDC.64 R16, c[0x0][0x398] ;  /* 0x0000e600ff107b82 */ /* 0x000e620000000a00 */
[----:B------:R-:W-:-:S04]  /*2cd0*/  IMAD.U32 R5, RZ, RZ, UR5 ;  /* 0x00000005ff057e24 */ /* 0x000fc8000f8e00ff */
[----:B------:R-:W-:-:S03]  /*2ce0*/  IMAD R5, R0, 0x180, R5 ;  /* 0x0000018000057824 */ /* 0x000fc600078e0205 */
[----:B------:R-:W0:Y:S01]  /*2cf0*/  S2UR UR5, SR_CTAID.Y ;  /* 0x00000000000579c3 */ /* 0x000e220000002600 */
[----:B------:R-:W-:Y:S01]  /*2d00*/  IMAD R0, R3, UR12, R0 ;  /* 0x0000000c03007c24 */ /* 0x000fe2000f8e0200 */
[----:B------:R-:W-:-:S05]  /*2d10*/  LEA R5, R2, R5, 0x3 ;  /* 0x0000000502057211 */ /* 0x000fca00078e18ff */
[C-C-:B------:R-:W-:Y:S02]  /*2d20*/  IMAD R6, R14.reuse, 0x180, R5.reuse ;  /* 0x000001800e067824 */ /* 0x140fe400078e0205 */
[C---:B------:R-:W-:Y:S02]  /*2d30*/  IMAD R10, R14.reuse, 0x8, R5 ;  /* 0x000000080e0a7824 */ /* 0x040fe400078e0205 */
[----:B------:R-:W2:Y:S01]  /*2d40*/  LDS.64 R4, [R5] ;  /* 0x0000000005047984 */ /* 0x000ea20000000a00 */
[----:B------:R-:W-:-:S03]  /*2d50*/  LEA R14, R14, R6, 0x3 ;  /* 0x000000060e0e7211 */ /* 0x000fc600078e18ff */
[----:B------:R-:W3:Y:S04]  /*2d60*/  LDS.64 R6, [R6] ;  /* 0x0000000006067984 */ /* 0x000ee80000000a00 */
[----:B------:R-:W4:Y:S01]  /*2d70*/  LDS.64 R10, [R10] ;  /* 0x000000000a0a7984 */ /* 0x000f220000000a00 */
[----:B0-----:R-:W-:-:S03]  /*2d80*/  UIMAD UR5, UR5, UR7, UR10 ;  /* 0x00000007050572a4 */ /* 0x001fc6000f8e020a */
[----:B------:R-:W0:Y:S01]  /*2d90*/  LDS.64 R14, [R14] ;  /* 0x000000000e0e7984 */ /* 0x000e220000000a00 */
[----:B------:R-:W-:Y:S02]  /*2da0*/  UIMAD UR7, UR9, UR9, URZ ;  /* 0x00000009090772a4 */ /* 0x000fe4000f8e02ff */
[----:B------:R-:W-:-:S06]  /*2db0*/  USHF.L.U32 UR5, UR5, 0x2, URZ ;  /* 0x0000000205057899 */ /* 0x000fcc00080006ff */
[----:B------:R-:W-:Y:S01]  /*2dc0*/  IMAD.U32 R2, RZ, RZ, UR5 ;  /* 0x00000005ff027e24 */ /* 0x000fe2000f8e00ff */
[----:B------:R-:W-:-:S03]  /*2dd0*/  MOV R19, UR5 ;  /* 0x0000000500137c02 */ /* 0x000fc60008000f00 */
[----:B------:R-:W-:Y:S02]  /*2de0*/  IMAD R9, R2, UR7, R9 ;  /* 0x0000000702097c24 */ /* 0x000fe4000f8e0209 */
[----:B------:R-:W-:Y:S02]  /*2df0*/  IMAD R19, R19, UR7, R0 ;  /* 0x0000000713137c24 */ /* 0x000fe4000f8e0200 */
[C---:B-1----:R-:W-:Y:S01]  /*2e00*/  IMAD.WIDE.U32 R2, R9.reuse, 0x8, R16 ;  /* 0x0000000809027825 */ /* 0x042fe200078e0010 */
[----:B------:R-:W-:-:S03]  /*2e10*/  IADD3 R13, PT, PT, R9, UR9, RZ ;  /* 0x00000009090d7c10 */ /* 0x000fc6000fffe0ff */
[----:B------:R-:W-:Y:S02]  /*2e20*/  VIADD R21, R19, UR9 ;  /* 0x0000000913157c36 */ /* 0x000fe40008000000 */
[----:B------:R-:W-:-:S04]  /*2e30*/  IMAD.WIDE.U32 R8, R13, 0x8, R16 ;  /* 0x000000080d087825 */ /* 0x000fc800078e0010 */
[--C-:B------:R-:W-:Y:S01]  /*2e40*/  IMAD.WIDE.U32 R12, R19, 0x8, R16.reuse ;  /* 0x00000008130c7825 */ /* 0x100fe200078e0010 */
[----:B--2---:R-:W-:Y:S03]  /*2e50*/  STG.E.64 desc[UR14][R2.64], R4 ;  /* 0x0000000402007986 */ /* 0x004fe6000c101b0e */
[----:B------:R-:W-:Y:S01]  /*2e60*/  IMAD.WIDE.U32 R16, R21, 0x8, R16 ;  /* 0x0000000815107825 */ /* 0x000fe200078e0010 */
[----:B---3--:R-:W-:Y:S04]  /*2e70*/  STG.E.64 desc[UR14][R8.64], R6 ;  /* 0x0000000608007986 */ /* 0x008fe8000c101b0e */
[----:B----4-:R-:W-:Y:S04]  /*2e80*/  STG.E.64 desc[UR14][R12.64], R10 ;  /* 0x0000000a0c007986 */ /* 0x010fe8000c101b0e */
[----:B0-----:R-:W-:Y:S01]  /*2e90*/  STG.E.64 desc[UR14][R16.64], R14 ;  /* 0x0000000e10007986 */ /* 0x001fe2000c101b0e */
[----:B------:R-:W-:Y:S05]  /*2ea0*/  EXIT ;  /* 0x000000000000794d */ /* 0x000fea0003800000 */
        .weak           $__internal_0_$__cuda_sm20_dblrcp_rn_slowpath_v3
        .type           $__internal_0_$__cuda_sm20_dblrcp_rn_slowpath_v3,@function
        .size           $__internal_0_$__cuda_sm20_dblrcp_rn_slowpath_v3,($__internal_1_$__cuda_sm20_div_rn_f64_full - $__internal_0_$__cuda_sm20_dblrcp_rn_slowpath_v3)
$__internal_0_$__cuda_sm20_dblrcp_rn_slowpath_v3:
[----:B------:R-:W-:Y:S01]  /*2eb0*/  MOV R16, R26 ;  /* 0x0000001a00107202 */ /* 0x000fe20000000f00 */
[----:B------:R-:W-:Y:S01]  /*2ec0*/  BSSY.RECONVERGENT B2, `(.L_x_20) ;  /* 0x0000026000027945 */ /* 0x000fe20003800200 */
[----:B------:R-:W-:-:S06]  /*2ed0*/  MOV R17, R27 ;  /* 0x0000001b00117202 */ /* 0x000fcc0000000f00 */
[----:B------:R-:W-:-:S14]  /*2ee0*/  DSETP.GTU.AND P0, PT, |R16|, +INF , PT ;  /* 0x7ff000001000742a */ /* 0x000fdc0003f0c200 */
[----:B------:R-:W-:Y:S05]  /*2ef0*/  @P0 BRA `(.L_x_21) ;  /* 0x0000000000800947 */ /* 0x000fea0003800000 */
[----:B------:R-:W-:-:S05]  /*2f00*/  LOP3.LUT R20, R27, 0x7fffffff, RZ, 0xc0, !PT ;  /* 0x7fffffff1b147812 */ /* 0x000fca00078ec0ff */
[----:B------:R-:W-:-:S05]  /*2f10*/  VIADD R18, R20, 0xffffffff ;  /* 0xffffffff14127836 */ /* 0x000fca0000000000 */
[----:B------:R-:W-:-:S13]  /*2f20*/  ISETP.GE.U32.AND P0, PT, R18, 0x7fefffff, PT ;  /* 0x7fefffff1200780c */ /* 0x000fda0003f06070 */
[----:B------:R-:W-:Y:S02]  /*2f30*/  @P0 LOP3.LUT R19, R17, 0x7ff00000, RZ, 0x3c, !PT ;  /* 0x7ff0000011130812 */ /* 0x000fe400078e3cff */
[----:B------:R-:W-:Y:S01]  /*2f40*/  @P0 MOV R18, RZ ;  /* 0x000000ff00120202 */ /* 0x000fe20000000f00 */
[----:B------:R-:W-:Y:S06]  /*2f50*/  @P0 BRA `(.L_x_22) ;  /* 0x0000000000700947 */ /* 0x000fec0003800000 */
[----:B------:R-:W-:-:S13]  /*2f60*/  ISETP.GE.U32.AND P0, PT, R20, 0x1000001, PT ;  /* 0x010000011400780c */ /* 0x000fda0003f06070 */
[----:B------:R-:W-:Y:S05]  /*2f70*/  @!P0 BRA `(.L_x_23) ;  /* 0x0000000000388947 */ /* 0x000fea0003800000 */
[----:B------:R-:W-:Y:S01]  /*2f80*/  IADD3 R23, PT, PT, R17, -0x3fe00000, RZ ;  /* 0xc020000011177810 */ /* 0x000fe20007ffe0ff */
[----:B------:R-:W-:Y:S01]  /*2f90*/  IMAD.MOV.U32 R22, RZ, RZ, R16 ;  /* 0x000000ffff167224 */ /* 0x000fe200078e0010 */
[----:B------:R-:W-:Y:S02]  /*2fa0*/  MOV R20, R25 ;  /* 0x0000001900147202 */ /* 0x000fe40000000f00 */
[----:B------:R-:W0:Y:S04]  /*2fb0*/  MUFU.RCP64H R21, R23 ;  /* 0x0000001700157308 */ /* 0x000e280000001800 */
[----:B0-----:R-:W-:-:S08]  /*2fc0*/  DFMA R18, -R22, R20, 1 ;  /* 0x3ff000001612742b */ /* 0x001fd00000000114 */
[----:B------:R-:W-:-:S08]  /*2fd0*/  DFMA R18, R18, R18, R18 ;  /* 0x000000121212722b */ /* 0x000fd00000000012 */
[----:B------:R-:W-:-:S08]  /*2fe0*/  DFMA R18, R20, R18, R20 ;  /* 0x000000121412722b */ /* 0x000fd00000000014 */
[----:B------:R-:W-:-:S08]  /*2ff0*/  DFMA R22, -R22, R18, 1 ;  /* 0x3ff000001616742b */ /* 0x000fd00000000112 */
[----:B------:R-:W-:-:S08]  /*3000*/  DFMA R18, R18, R22, R18 ;  /* 0x000000161212722b */ /* 0x000fd00000000012 */
[----:B------:R-:W-:-:S08]  /*3010*/  DMUL R18, R18, 2.2250738585072013831e-308 ;  /* 0x0010000012127828 */ /* 0x000fd00000000000 */
[----:B------:R-:W-:-:S08]  /*3020*/  DFMA R16, -R16, R18, 1 ;  /* 0x3ff000001010742b */ /* 0x000fd00000000112 */
[----:B------:R-:W-:-:S08]  /*3030*/  DFMA R16, R16, R16, R16 ;  /* 0x000000101010722b */ /* 0x000fd00000000010 */
[----:B------:R-:W-:Y:S01]  /*3040*/  DFMA R18, R18, R16, R18 ;  /* 0x000000101212722b */ /* 0x000fe20000000012 */
[----:B------:R-:W-:Y:S10]  /*3050*/  BRA `(.L_x_22) ;  /* 0x0000000000307947 */ /* 0x000ff40003800000 */
.L_x_23:
[----:B------:R-:W-:Y:S01]  /*3060*/  DMUL R20, R16, 8.11296384146066816958e+31 ;  /* 0x4690000010147828 */ /* 0x000fe20000000000 */
[----:B------:R-:W-:-:S05]  /*3070*/  MOV R18, R25 ;  /* 0x0000001900127202 */ /* 0x000fca0000000f00 */
[----:B------:R-:W0:Y:S02]  /*3080*/  MUFU.RCP64H R19, R21 ;  /* 0x0000001500137308 */ /* 0x000e240000001800 */
[----:B0-----:R-:W-:-:S08]  /*3090*/  DFMA R16, -R20, R18, 1 ;  /* 0x3ff000001410742b */ /* 0x001fd00000000112 */
[----:B------:R-:W-:-:S08]  /*30a0*/  DFMA R16, R16, R16, R16 ;  /* 0x000000101010722b */ /* 0x000fd00000000010 */
[----:B------:R-:W-:-:S08]  /*30b0*/  DFMA R16, R18, R16, R18 ;  /* 0x000000101210722b */ /* 0x000fd00000000012 */
[----:B------:R-:W-:-:S08]  /*30c0*/  DFMA R20, -R20, R16, 1 ;  /* 0x3ff000001414742b */ /* 0x000fd00000000110 */
[----:B------:R-:W-:-:S08]  /*30d0*/  DFMA R20, R16, R20, R16 ;  /* 0x000000141014722b */ /* 0x000fd00000000010 */
[----:B------:R-:W-:Y:S01]  /*30e0*/  DMUL R18, R20, 8.11296384146066816958e+31 ;  /* 0x4690000014127828 */ /* 0x000fe20000000000 */
[----:B------:R-:W-:Y:S10]  /*30f0*/  BRA `(.L_x_22) ;  /* 0x0000000000087947 */ /* 0x000ff40003800000 */
.L_x_21:
[----:B------:R-:W-:Y:S01]  /*3100*/  LOP3.LUT R19, R17, 0x80000, RZ, 0xfc, !PT ;  /* 0x0008000011137812 */ /* 0x000fe200078efcff */
[----:B------:R-:W-:-:S07]  /*3110*/  IMAD.MOV.U32 R18, RZ, RZ, R16 ;  /* 0x000000ffff127224 */ /* 0x000fce00078e0010 */
.L_x_22:
[----:B------:R-:W-:Y:S05]  /*3120*/  BSYNC.RECONVERGENT B2 ;  /* 0x0000000000027941 */ /* 0x000fea0003800200 */
.L_x_20:
[----:B------:R-:W-:Y:S01]  /*3130*/  IMAD.MOV.U32 R25, RZ, RZ, 0x0 ;  /* 0x00000000ff197424 */ /* 0x000fe200078e00ff */
[----:B------:R-:W-:Y:S02]  /*3140*/  MOV R16, R18 ;  /* 0x0000001200107202 */ /* 0x000fe40000000f00 */
[----:B------:R-:W-:Y:S01]  /*3150*/  MOV R17, R19 ;  /* 0x0000001300117202 */ /* 0x000fe20000000f00 */
[----:B------:R-:W-:Y:S06]  /*3160*/  RET.REL.NODEC R24 `(_Z22myevd_fused_batched_24PdS_S_S_Piiii) ;  /* 0xffffffcc18a47950 */ /* 0x000fec0003c3ffff */
        .weak           $__internal_1_$__cuda_sm20_div_rn_f64_full
        .type           $__internal_1_$__cuda_sm20_div_rn_f64_full,@function
        .size           $__internal_1_$__cuda_sm20_div_rn_f64_full,($__internal_2_$__cuda_sm20_dsqrt_rn_f64_mediumpath_v1 - $__internal_1_$__cuda_sm20_div_rn_f64_full)
$__internal_1_$__cuda_sm20_div_rn_f64_full:
[C---:B------:R-:W-:Y:S01]  /*3170*/  FSETP.GEU.AND P0, PT, |R17|.reuse, 1.469367938527859385e-39, PT ;  /* 0x001000001100780b */ /* 0x040fe20003f0e200 */
[----:B------:R-:W-:Y:S01]  /*3180*/  IMAD.MOV.U32 R34, RZ, RZ, 0x1ca00000 ;  /* 0x1ca00000ff227424 */ /* 0x000fe200078e00ff */
[----:B------:R-:W-:Y:S01]  /*3190*/  LOP3.LUT R28, R17, 0x800fffff, RZ, 0xc0, !PT ;  /* 0x800fffff111c7812 */ /* 0x000fe200078ec0ff */
[----:B------:R-:W-:Y:S01]  /*31a0*/  BSSY.RECONVERGENT B2, `(.L_x_24) ;  /* 0x0000054000027945 */ /* 0x000fe20003800200 */
[----:B------:R-:W-:Y:S02]  /*31b0*/  MOV R22, 0x1 ;  /* 0x0000000100167802 */ /* 0x000fe40000000f00 */
[----:B------:R-:W-:Y:S02]  /*31c0*/  LOP3.LUT R29, R28, 0x3ff00000, RZ, 0xfc, !PT ;  /* 0x3ff000001c1d7812 */ /* 0x000fe400078efcff */
[----:B------:R-:W-:Y:S02]  /*31d0*/  MOV R28, R16 ;  /* 0x00000010001c7202 */ /* 0x000fe40000000f00 */
[----:B------:R-:W-:-:S02]  /*31e0*/  FSETP.GEU.AND P2, PT, |R19|, 1.469367938527859385e-39, PT ;  /* 0x001000001300780b */ /* 0x000fc40003f4e200 */
[----:B------:R-:W-:Y:S01]  /*31f0*/  LOP3.LUT R31, R19, 0x7ff00000, RZ, 0xc0, !PT ;  /* 0x7ff00000131f7812 */ /* 0x000fe200078ec0ff */
[----:B------:R-:W-:Y:S01]  /*3200*/  @!P0 DMUL R28, R16, 8.98846567431157953865e+307 ;  /* 0x7fe00000101c8828 */ /* 0x000fe20000000000 */
[----:B------:R-:W-:Y:S02]  /*3210*/  LOP3.LUT R36, R17, 0x7ff00000, RZ, 0xc0, !PT ;  /* 0x7ff0000011247812 */ /* 0x000fe400078ec0ff */
[----:B------:R-:W-:Y:S01]  /*3220*/  MOV R26, R18 ;  /* 0x00000012001a7202 */ /* 0x000fe20000000f00 */
[----:B------:R-:W-:Y:S01]  /*3230*/  IMAD.MOV.U32 R35, RZ, RZ, R31 ;  /* 0x000000ffff237224 */ /* 0x000fe200078e001f */
[----:B------:R-:W-:Y:S01]  /*3240*/  ISETP.GE.U32.AND P1, PT, R31, R36, PT ;  /* 0x000000241f00720c */ /* 0x000fe20003f26070 */
[----:B------:R-:W0:Y:S03]  /*3250*/  MUFU.RCP64H R23, R29 ;  /* 0x0000001d00177308 */ /* 0x000e260000001800 */
[----:B------:R-:W-:-:S02]  /*3260*/  SEL R27, R34, 0x63400000, !P1 ;  /* 0x63400000221b7807 */ /* 0x000fc40004800000 */
[----:B------:R-:W-:Y:S02]  /*3270*/  @!P2 LOP3.LUT R24, R17, 0x7ff00000, RZ, 0xc0, !PT ;  /* 0x7ff000001118a812 */ /* 0x000fe400078ec0ff */
[----:B------:R-:W-:Y:S02]  /*3280*/  LOP3.LUT R27, R27, 0x800fffff, R19, 0xf8, !PT ;  /* 0x800fffff1b1b7812 */ /* 0x000fe400078ef813 */
[----:B------:R-:W-:Y:S02]  /*3290*/  @!P2 ISETP.GE.U32.AND P3, PT, R31, R24, PT ;  /* 0x000000181f00a20c */ /* 0x000fe40003f66070 */
[----:B------:R-:W-:-:S04]  /*32a0*/  @!P0 LOP3.LUT R36, R29, 0x7ff00000, RZ, 0xc0, !PT ;  /* 0x7ff000001d248812 */ /* 0x000fc800078ec0ff */
[----:B------:R-:W-:Y:S01]  /*32b0*/  IADD3 R45, PT, PT, R36, -0x1, RZ ;  /* 0xffffffff242d7810 */ /* 0x000fe20007ffe0ff */
[----:B0-----:R-:W-:-:S08]  /*32c0*/  DFMA R20, R22, -R28, 1 ;  /* 0x3ff000001614742b */ /* 0x001fd0000000081c */
[----:B------:R-:W-:-:S08]  /*32d0*/  DFMA R20, R20, R20, R20 ;  /* 0x000000141414722b */ /* 0x000fd00000000014 */
[----:B------:R-:W-:Y:S01]  /*32e0*/  DFMA R20, R22, R20, R22 ;  /* 0x000000141614722b */ /* 0x000fe20000000016 */
[----:B------:R-:W-:Y:S02]  /*32f0*/  @!P2 SEL R23, R34, 0x63400000, !P3 ;  /* 0x634000002217a807 */ /* 0x000fe40005800000 */
[----:B------:R-:W-:Y:S02]  /*3300*/  @!P2 MOV R22, RZ ;  /* 0x000000ff0016a202 */ /* 0x000fe40000000f00 */
[----:B------:R-:W-:-:S03]  /*3310*/  @!P2 LOP3.LUT R23, R23, 0x80000000, R19, 0xf8, !PT ;  /* 0x800000001717a812 */ /* 0x000fc600078ef813 */
[----:B------:R-:W-:Y:S01]  /*3320*/  DFMA R24, R20, -R28, 1 ;  /* 0x3ff000001418742b */ /* 0x000fe2000000081c */
[----:B------:R-:W-:-:S06]  /*3330*/  @!P2 LOP3.LUT R23, R23, 0x100000, RZ, 0xfc, !PT ;  /* 0x001000001717a812 */ /* 0x000fcc00078efcff */
[----:B------:R-:W-:Y:S02]  /*3340*/  @!P2 DFMA R26, R26, 2, -R22 ;  /* 0x400000001a1aa82b */ /* 0x000fe40000000816 */
[----:B------:R-:W-:-:S08]  /*3350*/  DFMA R24, R20, R24, R20 ;  /* 0x000000181418722b */ /* 0x000fd00000000014 */
[----:B------:R-:W-:Y:S01]  /*3360*/  @!P2 LOP3.LUT R35, R27, 0x7ff00000, RZ, 0xc0, !PT ;  /* 0x7ff000001b23a812 */ /* 0x000fe200078ec0ff */
[----:B------:R-:W-:-:S03]  /*3370*/  DMUL R22, R24, R26 ;  /* 0x0000001a18167228 */ /* 0x000fc60000000000 */
[----:B------:R-:W-:-:S04]  /*3380*/  IADD3 R37, PT, PT, R35, -0x1, RZ ;  /* 0xffffffff23257810 */ /* 0x000fc80007ffe0ff */
[----:B------:R-:W-:Y:S01]  /*3390*/  ISETP.GT.U32.AND P0, PT, R37, 0x7feffffe, PT ;  /* 0x7feffffe2500780c */ /* 0x000fe20003f04070 */
[----:B------:R-:W-:-:S03]  /*33a0*/  DFMA R20, R22, -R28, R26 ;  /* 0x8000001c1614722b */ /* 0x000fc6000000001a */
[----:B------:R-:W-:-:S05]  /*33b0*/  ISETP.GT.U32.OR P0, PT, R45, 0x7feffffe, P0 ;  /* 0x7feffffe2d00780c */ /* 0x000fca0000704470 */
[----:B------:R-:W-:-:S08]  /*33c0*/  DFMA R20, R24, R20, R22 ;  /* 0x000000141814722b */ /* 0x000fd00000000016 */
[----:B------:R-:W-:Y:S05]  /*33d0*/  @P0 BRA `(.L_x_25) ;  /* 0x00000000006c0947 */ /* 0x000fea0003800000 */
[----:B------:R-:W-:-:S04]  /*33e0*/  LOP3.LUT R22, R17, 0x7ff00000, RZ, 0xc0, !PT ;  /* 0x7ff0000011167812 */ /* 0x000fc800078ec0ff */
[CC--:B------:R-:W-:Y:S02]  /*33f0*/  VIADDMNMX R18, R31.reuse, -R22.reuse, 0xb9600000, !PT ;  /* 0xb96000001f127446 */ /* 0x0c0fe40007800916 */
[----:B------:R-:W-:Y:S02]  /*3400*/  ISETP.GE.U32.AND P0, PT, R31, R22, PT ;  /* 0x000000161f00720c */ /* 0x000fe40003f06070 */
[----:B------:R-:W-:Y:S02]  /*3410*/  VIMNMX R18, PT, PT, R18, 0x46a00000, PT ;  /* 0x46a0000012127848 */ /* 0x000fe40003fe0100 */
[----:B------:R-:W-:-:S05]  /*3420*/  SEL R19, R34, 0x63400000, !P0 ;  /* 0x6340000022137807 */ /* 0x000fca0004000000 */
[----:B------:R-:W-:Y:S01]  /*3430*/  IMAD.IADD R24, R18, 0x1, -R19 ;  /* 0x0000000112187824 */ /* 0x000fe200078e0a13 */
[----:B------:R-:W-:-:S04]  /*3440*/  MOV R18, RZ ;  /* 0x000000ff00127202 */ /* 0x000fc80000000f00 */
[----:B------:R-:W-:-:S06]  /*3450*/  IADD3 R19, PT, PT, R24, 0x7fe00000, RZ ;  /* 0x7fe0000018137810 */ /* 0x000fcc0007ffe0ff */
[----:B------:R-:W-:-:S10]  /*3460*/  DMUL R22, R20, R18 ;  /* 0x0000001214167228 */ /* 0x000fd40000000000 */
[----:B------:R-:W-:-:S13]  /*3470*/  FSETP.GTU.AND P0, PT, |R23|, 1.469367938527859385e-39, PT ;  /* 0x001000001700780b */ /* 0x000fda0003f0c200 */
[----:B------:R-:W-:Y:S05]  /*3480*/  @P0 BRA `(.L_x_26) ;  /* 0x0000000000940947 */ /* 0x000fea0003800000 */
[----:B------:R-:W-:Y:S01]  /*3490*/  DFMA R26, R20, -R28, R26 ;  /* 0x8000001c141a722b */ /* 0x000fe2000000001a */
[----:B------:R-:W-:-:S09]  /*34a0*/  IMAD.MOV.U32 R18, RZ, RZ, RZ ;  /* 0x000000ffff127224 */ /* 0x000fd200078e00ff */
[C---:B------:R-:W-:Y:S02]  /*34b0*/  FSETP.NEU.AND P0, PT, R27.reuse, RZ, PT ;  /* 0x000000ff1b00720b */ /* 0x040fe40003f0d000 */
[----:B------:R-:W-:-:S04]  /*34c0*/  LOP3.LUT R25, R27, 0x80000000, R17, 0x48, !PT ;  /* 0x800000001b197812 */ /* 0x000fc800078e4811 */
[----:B------:R-:W-:-:S07]  /*34d0*/  LOP3.LUT R19, R25, R19, RZ, 0xfc, !PT ;  /* 0x0000001319137212 */ /* 0x000fce00078efcff */
[----:B------:R-:W-:Y:S05]  /*34e0*/  @!P0 BRA `(.L_x_26) ;  /* 0x00000000007c8947 */ /* 0x000fea0003800000 */
[----:B------:R-:W-:Y:S01]  /*34f0*/  IADD3 R17, PT, PT, -R24, RZ, RZ ;  /* 0x000000ff18117210 */ /* 0x000fe20007ffe1ff */
[----:B------:R-:W-:Y:S01]  /*3500*/  DMUL.RP R18, R20, R18 ;  /* 0x0000001214127228 */ /* 0x000fe20000008000 */
[----:B------:R-:W-:-:S06]  /*3510*/  MOV R16, RZ ;  /* 0x000000ff00107202 */ /* 0x000fcc0000000f00 */
[----:B------:R-:W-:-:S03]  /*3520*/  DFMA R16, R22, -R16, R20 ;  /* 0x800000101610722b */ /* 0x000fc60000000014 */
[----:B------:R-:W-:-:S03]  /*3530*/  LOP3.LUT R25, R19, R25, RZ, 0x3c, !PT ;  /* 0x0000001913197212 */ /* 0x000fc600078e3cff */
[----:B------:R-:W-:-:S04]  /*3540*/  IADD3 R16, PT, PT, -R24, -0x43300000, RZ ;  /* 0xbcd0000018107810 */ /* 0x000fc80007ffe1ff */
[----:B------:R-:W-:-:S04]  /*3550*/  FSETP.NEU.AND P0, PT, |R17|, R16, PT ;  /* 0x000000101100720b */ /* 0x000fc80003f0d200 */
[----:B------:R-:W-:Y:S02]  /*3560*/  FSEL R22, R18, R22, !P0 ;  /* 0x0000001612167208 */ /* 0x000fe40004000000 */
[----:B------:R-:W-:Y:S01]  /*3570*/  FSEL R23, R25, R23, !P0 ;  /* 0x0000001719177208 */ /* 0x000fe20004000000 */
[----:B------:R-:W-:Y:S06]  /*3580*/  BRA `(.L_x_26) ;  /* 0x0000000000547947 */ /* 0x000fec0003800000 */
.L_x_25:
[----:B------:R-:W-:-:S14]  /*3590*/  DSETP.NAN.AND P0, PT, R18, R18, PT ;  /* 0x000000121200722a */ /* 0x000fdc0003f08000 */
[----:B------:R-:W-:Y:S05]  /*35a0*/  @P0 BRA `(.L_x_27) ;  /* 0x0000000000440947 */ /* 0x000fea0003800000 */
[----:B------:R-:W-:-:S14]  /*35b0*/  DSETP.NAN.AND P0, PT, R16, R16, PT ;  /* 0x000000101000722a */ /* 0x000fdc0003f08000 */
[----:B------:R-:W-:Y:S05]  /*35c0*/  @P0 BRA `(.L_x_28) ;  /* 0x0000000000300947 */ /* 0x000fea0003800000 */
[----:B------:R-:W-:Y:S01]  /*35d0*/  ISETP.NE.AND P0, PT, R35, R36, PT ;  /* 0x000000242300720c */ /* 0x000fe20003f05270 */
[----:B------:R-:W-:Y:S01]  /*35e0*/  IMAD.MOV.U32 R22, RZ, RZ, 0x0 ;  /* 0x00000000ff167424 */ /* 0x000fe200078e00ff */
[----:B------:R-:W-:-:S11]  /*35f0*/  MOV R23, 0xfff80000 ;  /* 0xfff8000000177802 */ /* 0x000fd60000000f00 */
[----:B------:R-:W-:Y:S05]  /*3600*/  @!P0 BRA `(.L_x_26) ;  /* 0x0000000000348947 */ /* 0x000fea0003800000 */
[----:B------:R-:W-:Y:S02]  /*3610*/  ISETP.NE.AND P0, PT, R35, 0x7ff00000, PT ;  /* 0x7ff000002300780c */ /* 0x000fe40003f05270 */
[----:B------:R-:W-:Y:S02]  /*3620*/  LOP3.LUT R23, R19, 0x80000000, R17, 0x48, !PT ;  /* 0x8000000013177812 */ /* 0x000fe400078e4811 */
[----:B------:R-:W-:-:S13]  /*3630*/  ISETP.EQ.OR P0, PT, R36, RZ, !P0 ;  /* 0x000000ff2400720c */ /* 0x000fda0004702670 */
[----:B------:R-:W-:Y:S02]  /*3640*/  @P0 LOP3.LUT R16, R23, 0x7ff00000, RZ, 0xfc, !PT ;  /* 0x7ff0000017100812 */ /* 0x000fe400078efcff */
[----:B------:R-:W-:Y:S01]  /*3650*/  @!P0 MOV R22, RZ ;  /* 0x000000ff00168202 */ /* 0x000fe20000000f00 */
[----:B------:R-:W-:Y:S01]  /*3660*/  @P0 IMAD.MOV.U32 R22, RZ, RZ, RZ ;  /* 0x000000ffff160224 */ /* 0x000fe200078e00ff */
[----:B------:R-:W-:Y:S01]  /*3670*/  @P0 MOV R23, R16 ;  /* 0x0000001000170202 */ /* 0x000fe20000000f00 */
[----:B------:R-:W-:Y:S06]  /*3680*/  BRA `(.L_x_26) ;  /* 0x0000000000147947 */ /* 0x000fec0003800000 */
.L_x_28:
[----:B------:R-:W-:Y:S02]  /*3690*/  LOP3.LUT R23, R17, 0x80000, RZ, 0xfc, !PT ;  /* 0x0008000011177812 */ /* 0x000fe400078efcff */
[----:B------:R-:W-:Y:S01]  /*36a0*/  MOV R22, R16 ;  /* 0x0000001000167202 */ /* 0x000fe20000000f00 */
[----:B------:R-:W-:Y:S06]  /*36b0*/  BRA `(.L_x_26) ;  /* 0x0000000000087947 */ /* 0x000fec0003800000 */
.L_x_27:
[----:B------:R-:W-:Y:S01]  /*36c0*/  LOP3.LUT R23, R19, 0x80000, RZ, 0xfc, !PT ;  /* 0x0008000013177812 */ /* 0x000fe200078efcff */
[----:B------:R-:W-:-:S07]  /*36d0*/  IMAD.MOV.U32 R22, RZ, RZ, R18 ;  /* 0x000000ffff167224 */ /* 0x000fce00078e0012 */
.L_x_26:
[----:B------:R-:W-:Y:S05]  /*36e0*/  BSYNC.RECONVERGENT B2 ;  /* 0x0000000000027941 */ /* 0x000fea0003800200 */
.L_x_24:
[----:B------:R-:W-:-:S04]  /*36f0*/  HFMA2 R31, -RZ, RZ, 0, 0 ;  /* 0x00000000ff1f7431 */ /* 0x000fc800000001ff */
[----:B------:R-:W-:Y:S05]  /*3700*/  RET.REL.NODEC R30 `(_Z22myevd_fused_batched_24PdS_S_S_Piiii) ;  /* 0xffffffc81e3c7950 */ /* 0x000fea0003c3ffff */
        .weak           $__internal_2_$__cuda_sm20_dsqrt_rn_f64_mediumpath_v1
        .type           $__internal_2_$__cuda_sm20_dsqrt_rn_f64_mediumpath_v1,@function
        .size           $__internal_2_$__cuda_sm20_dsqrt_rn_f64_mediumpath_v1,(.L_x_234 - $__internal_2_$__cuda_sm20_dsqrt_rn_f64_mediumpath_v1)
$__internal_2_$__cuda_sm20_dsqrt_rn_f64_mediumpath_v1:
[----:B------:R-:W-:Y:S01]  /*3710*/  ISETP.GE.U32.AND P0, PT, R28, -0x3400000, PT ;  /* 0xfcc000001c00780c */ /* 0x000fe20003f06070 */
[----:B------:R-:W-:Y:S01]  /*3720*/  BSSY.RECONVERGENT B2, `(.L_x_29) ;  /* 0x0000028000027945 */ /* 0x000fe20003800200 */
[----:B------:R-:W-:Y:S01]  /*3730*/  MOV R20, R18 ;  /* 0x0000001200147202 */ /* 0x000fe20000000f00 */
[----:B------:R-:W-:Y:S01]  /*3740*/  IMAD.MOV.U32 R21, RZ, RZ, R19 ;  /* 0x000000ffff157224 */ /* 0x000fe200078e0013 */
[----:B------:R-:W-:Y:S01]  /*3750*/  MOV R18, R16 ;  /* 0x0000001000127202 */ /* 0x000fe20000000f00 */
[----:B------:R-:W-:Y:S01]  /*3760*/  IMAD.MOV.U32 R16, RZ, RZ, R26 ;  /* 0x000000ffff107224 */ /* 0x000fe200078e001a */
[----:B------:R-:W-:-:S07]  /*3770*/  MOV R19, R25 ;  /* 0x0000001900137202 */ /* 0x000fce0000000f00 */
[----:B------:R-:W-:Y:S05]  /*3780*/  @!P0 BRA `(.L_x_30) ;  /* 0x0000000000208947 */ /* 0x000fea0003800000 */
[----:B------:R-:W-:-:S10]  /*3790*/  DFMA.RM R18, R20, R18, R16 ;  /* 0x000000121412722b */ /* 0x000fd40000004010 */
[----:B------:R-:W-:-:S04]  /*37a0*/  IADD3 R16, P0, PT, R18, 0x1, RZ ;  /* 0x0000000112107810 */ /* 0x000fc80007f1e0ff */
[----:B------:R-:W-:-:S06]  /*37b0*/  IADD3.X R17, PT, PT, RZ, R19, RZ, P0, !PT ;  /* 0x00000013ff117210 */ /* 0x000fcc00007fe4ff */
[----:B------:R-:W-:-:S08]  /*37c0*/  DFMA.RP R22, -R18, R16, R22 ;  /* 0x000000101216722b */ /* 0x000fd00000008116 */
[----:B------:R-:W-:-:S06]  /*37d0*/  DSETP.GT.AND P0, PT, R22, RZ, PT ;  /* 0x000000ff1600722a */ /* 0x000fcc0003f04000 */
[----:B------:R-:W-:Y:S02]  /*37e0*/  FSEL R16, R16, R18, P0 ;  /* 0x0000001210107208 */ /* 0x000fe40000000000 */
[----:B------:R-:W-:Y:S01]  /*37f0*/  FSEL R17, R17, R19, P0 ;  /* 0x0000001311117208 */ /* 0x000fe20000000000 */
[----:B------:R-:W-:Y:S06]  /*3800*/  BRA `(.L_x_31) ;  /* 0x0000000000647947 */ /* 0x000fec0003800000 */
.L_x_30:
[----:B------:R-:W-:-:S14]  /*3810*/  DSETP.NE.AND P0, PT, R22, RZ, PT ;  /* 0x000000ff1600722a */ /* 0x000fdc0003f05000 */
[----:B------:R-:W-:Y:S05]  /*3820*/  @!P0 BRA `(.L_x_32) ;  /* 0x0000000000588947 */ /* 0x000fea0003800000 */
[----:B------:R-:W-:-:S13]  /*3830*/  ISETP.GE.AND P0, PT, R23, RZ, PT ;  /* 0x000000ff1700720c */ /* 0x000fda0003f06270 */
[----:B------:R-:W-:Y:S01]  /*3840*/  @!P0 MOV R16, 0x0 ;  /* 0x0000000000108802 */ /* 0x000fe20000000f00 */
[----:B------:R-:W-:Y:S01]  /*3850*/  @!P0 IMAD.MOV.U32 R17, RZ, RZ, -0x80000 ;  /* 0xfff80000ff118424 */ /* 0x000fe200078e00ff */
[----:B------:R-:W-:Y:S06]  /*3860*/  @!P0 BRA `(.L_x_31) ;  /* 0x00000000004c8947 */ /* 0x000fec0003800000 */
[----:B------:R-:W-:-:S13]  /*3870*/  ISETP.GT.AND P0, PT, R23, 0x7fefffff, PT ;  /* 0x7fefffff1700780c */ /* 0x000fda0003f04270 */
[----:B------:R-:W-:Y:S05]  /*3880*/  @P0 BRA `(.L_x_32) ;  /* 0x0000000000400947 */ /* 0x000fea0003800000 */
[----:B------:R-:W-:Y:S01]  /*3890*/  DMUL R22, R22, 8.11296384146066816958e+31 ;  /* 0x4690000016167828 */ /* 0x000fe20000000000 */
[----:B------:R-:W-:Y:S01]  /*38a0*/  MOV R20, RZ ;  /* 0x000000ff00147202 */ /* 0x000fe20000000f00 */
[----:B------:R-:W-:Y:S01]  /*38b0*/  IMAD.MOV.U32 R17, RZ, RZ, 0x3fd80000 ;  /* 0x3fd80000ff117424 */ /* 0x000fe200078e00ff */
[----:B------:R-:W-:-:S03]  /*38c0*/  MOV R16, 0x0 ;  /* 0x0000000000107802 */ /* 0x000fc60000000f00 */
[----:B------:R-:W0:Y:S02]  /*38d0*/  MUFU.RSQ64H R21, R23 ;  /* 0x0000001700157308 */ /* 0x000e240000001c00 */
[----:B0-----:R-:W-:-:S08]  /*38e0*/  DMUL R18, R20, R20 ;  /* 0x0000001414127228 */ /* 0x001fd00000000000 */
[----:B------:R-:W-:-:S08]  /*38f0*/  DFMA R18, R22, -R18, 1 ;  /* 0x3ff000001612742b */ /* 0x000fd00000000812 */
[----:B------:R-:W-:Y:S02]  /*3900*/  DFMA R16, R18, R16, 0.5 ;  /* 0x3fe000001210742b */ /* 0x000fe40000000010 */
[----:B------:R-:W-:-:S08]  /*3910*/  DMUL R18, R20, R18 ;  /* 0x0000001214127228 */ /* 0x000fd00000000000 */
[----:B------:R-:W-:-:S08]  /*3920*/  DFMA R18, R16, R18, R20 ;  /* 0x000000121012722b */ /* 0x000fd00000000014 */
[----:B------:R-:W-:Y:S02]  /*3930*/  DMUL R16, R22, R18 ;  /* 0x0000001216107228 */ /* 0x000fe40000000000 */
[----:B------:R-:W-:-:S06]  /*3940*/  IADD3 R19, PT, PT, R19, -0x100000, RZ ;  /* 0xfff0000013137810 */ /* 0x000fcc0007ffe0ff */
[----:B------:R-:W-:-:S08]  /*3950*/  DFMA R22, R16, -R16, R22 ;  /* 0x800000101016722b */ /* 0x000fd00000000016 */
[----:B------:R-:W-:-:S10]  /*3960*/  DFMA R16, R18, R22, R16 ;  /* 0x000000161210722b */ /* 0x000fd40000000010 */
[----:B------:R-:W-:Y:S01]  /*3970*/  IADD3 R17, PT, PT, R17, -0x3500000, RZ ;  /* 0xfcb0000011117810 */ /* 0x000fe20007ffe0ff */
[----:B------:R-:W-:Y:S06]  /*3980*/  BRA `(.L_x_31) ;  /* 0x0000000000047947 */ /* 0x000fec0003800000 */
.L_x_32:
[----:B------:R-:W-:-:S11]  /*3990*/  DADD R16, R22, R22 ;  /* 0x0000000016107229 */ /* 0x000fd60000000016 */
.L_x_31:
[----:B------:R-:W-:Y:S05]  /*39a0*/  BSYNC.RECONVERGENT B2 ;  /* 0x0000000000027941 */ /* 0x000fea0003800200 */
.L_x_29:
[----:B------:R-:W-:Y:S02]  /*39b0*/  HFMA2 R25, -RZ, RZ, 0, 0 ;  /* 0x00000000ff197431 */ /* 0x000fe400000001ff */
[----:B------:R-:W-:Y:S01]  /*39c0*/  IMAD.MOV.U32 R26, RZ, RZ, R16 ;  /* 0x000000ffff1a7224 */ /* 0x000fe200078e0010 */
[----:B------:R-:W-:Y:S01]  /*39d0*/  MOV R27, R17 ;  /* 0x00000011001b7202 */ /* 0x000fe20000000f00 */
[----:B------:R-:W-:Y:S06]  /*39e0*/  RET.REL.NODEC R24 `(_Z22myevd_fused_batched_24PdS_S_S_Piiii) ;  /* 0xffffffc418847950 */ /* 0x000fec0003c3ffff */
.L_x_33:
[----:B------:R-:W-:-:S00]  /*39f0*/  BRA `(.L_x_33) ;  /* 0xfffffffc00fc7947 */ /* 0x000fc0000383ffff */
[----:B------:R-:W-:-:S00]  /*3a00*/  NOP ;  /* 0x0000000000007918 */ /* 0x000fc00000000000 */
[----:B------:R-:W-:-:S00]  /*3a10*/  NOP ;  /* 0x0000000000007918 */ /* 0x000fc00000000000 */
[----:B------:R-:W-:-:S00]  /*3a20*/  NOP ;  /* 0x0000000000007918 */ /* 0x000fc00000000000 */
[----:B------:R-:W-:-:S00]  /*3a30*/  NOP ;  /* 0x0000000000007918 */ /* 0x000fc00000000000 */
[----:B------:R-:W-:-:S00]  /*3a40*/  NOP ;  /* 0x0000000000007918 */ /* 0x000fc00000000000 */
[----:B------:R-:W-:-:S00]  /*3a50*/  NOP ;  /* 0x0000000000007918 */ /* 0x000fc00000000000 */
[----:B------:R-:W-:-:S00]  /*3a60*/  NOP ;  /* 0x0000000000007918 */ /* 0x000fc00000000000 */
[----:B------:R-:W-:-:S00]  /*3a70*/  NOP ;  /* 0x0000000000007918 */ /* 0x000fc00000000000 */
.L_x_234:


//--------------------- .text._Z22myevd_fused_batched_16PdS_S_S_Piiii --------------------------
	.section	.text._Z22myevd_fused_batched_16PdS_S_S_Piiii,"ax",@progbits
	.align	128
        .global         _Z22myevd_fused_batched_16PdS_S_S_Piiii
        .type           _Z22myevd_fused_batched_16PdS_S_S_Piiii,@function
        .size           _Z22myevd_fused_batched_16PdS_S_S_Piiii,(.L_x_237 - _Z22myevd_fused_batched_16PdS_S_S_Piiii)
        .other          _Z22myevd_fused_batched_16PdS_S_S_Piiii,@"STO_CUDA_ENTRY STV_DEFAULT"
_Z22myevd_fused_batched_16PdS_S_S_Piiii:
.text._Z22myevd_fused_batched_16PdS_S_S_Piiii:
[----:B------:R-:W-:Y:S01]  /*0000*/  LDC R1, c[0x0][0x37c] ;  /* 0x0000df00ff017b82 */ /* 0x000fe20000000800 */
[----:B------:R-:W0:Y:S07]  /*0010*/  S2R R0, SR_TID.Y ;  /* 0x0000000000007919 */ /* 0x000e2e0000002200 */
[----:B------:R-:W0:Y:S01]  /*0020*/  LDC R3, c[0x0][0x3ac] ;  /* 0x0000eb00ff037b82 */ /* 0x000e220000000800 */
[----:B------:R-:W1:Y:S01]  /*0030*/  LDCU.64 UR8, c[0x0][0x358] ;  /* 0x00006b00ff0877ac */ /* 0x000e620008000a00 */
[----:B------:R-:W-:Y:S01]  /*0040*/  BSSY.RECONVERGENT B0, `(.L_x_34) ;  /* 0x00003dc000007945 */ /* 0x000fe20003800200 */
[----:B------:R-:W2:Y:S01]  /*0050*/  S2R R2, SR_TID.X ;  /* 0x0000000000027919 */ /* 0x000ea20000002100 */
[----:B0-----:R-:W-:-:S13]  /*0060*/  ISETP.GE.AND P0, PT, R0, R3, PT ;  /* 0x000000030000720c */ /* 0x001fda0003f06270 */
[----:B-12---:R-:W-:Y:S05]  /*0070*/  @P0 BRA `(.L_x_35) ;  /* 0x0000001c00a40947 */ /* 0x006fea0003800000 */
[----:B------:R-:W-:-:S13]  /*0080*/  ISETP.GE.U32.AND P0, PT, R2, R3, PT ;  /* 0x000000030200720c */ /* 0x000fda0003f06070 */
[----:B------:R-:W-:Y:S05]  /*0090*/  @!P0 BRA `(.L_x_36) ;  /* 0x0000000c00f08947 */ /* 0x000fea0003800000 */
[----:B------:R-:W0:Y:S01]  /*00a0*/  LDCU UR6, c[0x0][0x3b0] ;  /* 0x00007600ff0677ac */ /* 0x000e220008000800 */
[----:B------:R-:W-:Y:S01]  /*00b0*/  CS2R R20, SRZ ;  /* 0x0000000000147805 */ /* 0x000fe2000001ff00 */
[----:B0-----:R-:W-:-:S09]  /*00c0*/  UISETP.GE.AND UP0, UPT, UR6, 0x1, UPT ;  /* 0x000000010600788c */ /* 0x001fd2000bf06270 */
[----:B------:R-:W-:Y:S05]  /*00d0*/  BRA.U !UP0, `(.L_x_37) ;  /* 0x0000003d08487547 */ /* 0x000fea000b800000 */
[----:B------:R-:W0:Y:S01]  /*00e0*/  S2R R7, SR_CTAID.Y ;  /* 0x0000000000077919 */ /* 0x000e220000002600 */
[----:B------:R-:W0:Y:S01]  /*00f0*/  LDC R4, c[0x0][0x3a8] ;  /* 0x0000ea00ff047b82 */ /* 0x000e220000000800 */
[----:B------:R-:W-:Y:S01]  /*0100*/  UISETP.GE.U32.AND UP1, UPT, UR6, 0x10, UPT ;  /* 0x000000100600788c */ /* 0x000fe2000bf26070 */
[----:B------:R-:W-:Y:S01]  /*0110*/  HFMA2 R8, -RZ, RZ, 0, 0 ;  /* 0x00000000ff087431 */ /* 0x000fe200000001ff */
[----:B------:R-:W1:Y:S01]  /*0120*/  S2R R6, SR_CTAID.X ;  /* 0x0000000000067919 */ /* 0x000e620000002500 */
[----:B------:R-:W-:Y:S01]  /*0130*/  ULOP3.LUT UR7, UR6, 0xf, URZ, 0xc0, !UPT ;  /* 0x0000000f06077892 */ /* 0x000fe2000f8ec0ff */
[----:B------:R-:W-:-:S03]  /*0140*/  CS2R R20, SRZ ;  /* 0x0000000000147805 */ /* 0x000fc6000001ff00 */
[----:B------:R-:W-:Y:S01]  /*0150*/  UISETP.NE.AND UP0, UPT, UR7, URZ, UPT ;  /* 0x000000ff0700728c */ /* 0x000fe2000bf05270 */
[----:B0-----:R-:W-:Y:S02]  /*0160*/  IMAD R7, R7, R4, RZ ;  /* 0x0000000407077224 */ /* 0x001fe400078e02ff */
[----:B-1----:R-:W-:Y:S01]  /*0170*/  IMAD R10, R6, UR6, RZ ;  /* 0x00000006060a7c24 */ /* 0x002fe2000f8e02ff */
[----:B------:R-:W-:Y:S07]  /*0180*/  BRA.U !UP1, `(.L_x_38) ;  /* 0x0000000909247547 */ /* 0x000fee000b800000 */
[----:B------:R-:W-:Y:S01]  /*0190*/  IADD3 R4, PT, PT, R7, R6, RZ ;  /* 0x0000000607047210 */ /* 0x000fe20007ffe0ff */
[----:B------:R-:W-:Y:S01]  /*01a0*/  ULOP3.LUT UR4, UR6, 0x7ffffff0, URZ, 0xc0, !UPT ;  /* 0x7ffffff006047892 */ /* 0x000fe2000f8ec0ff */
[-C--:B------:R-:W-:Y:S01]  /*01b0*/  IMAD R9, R3, R3.reuse, RZ ;  /* 0x0000000303097224 */ /* 0x080fe200078e02ff */
[----:B------:R-:W-:Y:S02]  /*01c0*/  CS2R R20, SRZ ;  /* 0x0000000000147805 */ /* 0x000fe4000001ff00 */
[----:B------:R-:W-:Y:S01]  /*01d0*/  IMAD R4, R4, UR6, RZ ;  /* 0x0000000604047c24 */ /* 0x000fe2000f8e02ff */
[----:B------:R-:W-:Y:S02]  /*01e0*/  UIADD3 UR5, UPT, UPT, -UR4, URZ, URZ ;  /* 0x000000ff04057290 */ /* 0x000fe4000fffe1ff */
[----:B------:R-:W-:Y:S01]  /*01f0*/  MOV R8, UR4 ;  /* 0x0000000400087c02 */ /* 0x000fe20008000f00 */
[C---:B------:R-:W-:Y:S01]  /*0200*/  VIADD R14, R4.reuse, 0x3 ;  /* 0x00000003040e7836 */ /* 0x040fe20000000000 */
[C---:B------:R-:W-:Y:S01]  /*0210*/  IADD3 R12, PT, PT, R4.reuse, 0x2, RZ ;  /* 0x00000002040c7810 */ /* 0x040fe20007ffe0ff */
[C---:B------:R-:W-:Y:S01]  /*0220*/  VIADD R17, R4.reuse, 0x8 ;  /* 0x0000000804117836 */ /* 0x040fe20000000000 */
[C---:B------:R-:W-:Y:S01]  /*0230*/  IADD3 R16, PT, PT, R4.reuse, 0x4, RZ ;  /* 0x0000000404107810 */ /* 0x040fe20007ffe0ff */
[C---:B------:R-:W-:Y:S01]  /*0240*/  VIADD R32, R4.reuse, 0xd ;  /* 0x0000000d04207836 */ /* 0x040fe20000000000 */
[C---:B------:R-:W-:Y:S01]  /*0250*/  IADD3 R11, PT, PT, R4.reuse, 0x5, RZ ;  /* 0x00000005040b7810 */ /* 0x040fe20007ffe0ff */
[CC--:B------:R-:W-:Y:S01]  /*0260*/  IMAD R5, R4.reuse, R3.reuse, R3 ;  /* 0x0000000304057224 */ /* 0x0c0fe200078e0203 */
[----:B------:R-:W-:Y:S01]  /*0270*/  IADD3 R13, PT, PT, R4, 0x6, RZ ;  /* 0x00000006040d7810 */ /* 0x000fe20007ffe0ff */
[-CC-:B------:R-:W-:Y:S01]  /*0280*/  IMAD R12, R12, R3.reuse, R0.reuse ;  /* 0x000000030c0c7224 */ /* 0x180fe200078e0200 */
[----:B------:R-:W-:Y:S01]  /*0290*/  IADD3 R15, PT, PT, R4, 0x7, RZ ;  /* 0x00000007040f7810 */ /* 0x000fe20007ffe0ff */
[-CC-:B------:R-:W-:Y:S01]  /*02a0*/  IMAD R16, R16, R3.reuse, R0.reuse ;  /* 0x0000000310107224 */ /* 0x180fe200078e0200 */
[C---:B------:R-:W-:Y:S01]  /*02b0*/  IADD3 R28, PT, PT, R4.reuse, 0x9, RZ ;  /* 0x00000009041c7810 */ /* 0x040fe20007ffe0ff */
[-CC-:B------:R-:W-:Y:S01]  /*02c0*/  IMAD R11, R11, R3.reuse, R0.reuse ;  /* 0x000000030b0b7224 */ /* 0x180fe200078e0200 */
[C---:B------:R-:W-:Y:S01]  /*02d0*/  IADD3 R29, PT, PT, R4.reuse, 0xa, RZ ;  /* 0x0000000a041d7810 */ /* 0x040fe20007ffe0ff */
[-CC-:B------:R-:W-:Y:S01]  /*02e0*/  IMAD R13, R13, R3.reuse, R0.reuse ;  /* 0x000000030d0d7224 */ /* 0x180fe200078e0200 */
[C---:B------:R-:W-:Y:S01]  /*02f0*/  IADD3 R30, PT, PT, R4.reuse, 0xb, RZ ;  /* 0x0000000b041e7810 */ /* 0x040fe20007ffe0ff */
[-CC-:B------:R-:W-:Y:S01]  /*0300*/  IMAD R15, R15, R3.reuse, R0.reuse ;  /* 0x000000030f0f7224 */ /* 0x180fe200078e0200 */
[----:B------:R-:W-:Y:S01]  /*0310*/  IADD3 R31, PT, PT, R4, 0xc, RZ ;  /* 0x0000000c041f7810 */ /* 0x000fe20007ffe0ff */
[-CC-:B------:R-:W-:Y:S01]  /*0320*/  IMAD R28, R28, R3.reuse, R0.reuse ;  /* 0x000000031c1c7224 */ /* 0x180fe200078e0200 */
[C---:B------:R-:W-:Y:S01]  /*0330*/  IADD3 R33, PT, PT, R4.reuse, 0xe, RZ ;  /* 0x0000000e04217810 */ /* 0x040fe20007ffe0ff */
[-CC-:B------:R-:W-:Y:S01]  /*0340*/  IMAD R29, R29, R3.reuse, R0.reuse ;  /* 0x000000031d1d7224 */ /* 0x180fe200078e0200 */
[C---:B------:R-:W-:Y:S01]  /*0350*/  IADD3 R34, PT, PT, R4.reuse, 0xf, RZ ;  /* 0x0000000f04227810 */ /* 0x040fe20007ffe0ff */
[-CC-:B------:R-:W-:Y:S01]  /*0360*/  IMAD R4, R4, R3.reuse, R0.reuse ;  /* 0x0000000304047224 */ /* 0x180fe200078e0200 */
[----:B------:R-:W-:Y:S01]  /*0370*/  IADD3 R5, PT, PT, R0, -0x1, R5 ;  /* 0xffffffff00057810 */ /* 0x000fe20007ffe005 */
[-CC-:B------:R-:W-:Y:S01]  /*0380*/  IMAD R30, R30, R3.reuse, R0.reuse ;  /* 0x000000031e1e7224 */ /* 0x180fe200078e0200 */
[----:B------:R-:W-:Y:S01]  /*0390*/  IADD3 R12, PT, PT, R12, -0x1, RZ ;  /* 0xffffffff0c0c7810 */ /* 0x000fe20007ffe0ff */
        /* <DEDUP_REMOVED lines=10> */
[-C--:B------:R-:W-:Y:S01]  /*0440*/  IMAD R32, R32, R3.reuse, R0 ;  /* 0x0000000320207224 */ /* 0x080fe200078e0200 */
[----:B------:R-:W-:Y:S01]  /*0450*/  IADD3 R28, PT, PT, R28, -0x1, RZ ;  /* 0xffffffff1c1c7810 */ /* 0x000fe20007ffe0ff */
[----:B------:R-:W-:Y:S01]  /*0460*/  VIADD R14, R14, 0xffffffff ;  /* 0xffffffff0e0e7836 */ /* 0x000fe20000000000 */
[----:B------:R-:W-:Y:S01]  /*0470*/  IADD3 R29, PT, PT, R29, -0x1, RZ ;  /* 0xffffffff1d1d7810 */ /* 0x000fe20007ffe0ff */
[----:B------:R-:W-:Y:S01]  /*0480*/  VIADD R17, R17, 0xffffffff ;  /* 0xffffffff11117836 */ /* 0x000fe20000000000 */
[----:B------:R-:W-:Y:S01]  /*0490*/  IADD3 R30, PT, PT, R30, -0x1, RZ ;  /* 0xffffffff1e1e7810 */ /* 0x000fe20007ffe0ff */
[----:B------:R-:W-:Y:S01]  /*04a0*/  VIADD R32, R32, 0xffffffff ;  /* 0xffffffff20207836 */ /* 0x000fe20000000000 */
[----:B------:R-:W-:Y:S01]  /*04b0*/  IADD3 R31, PT, PT, R31, -0x1, RZ ;  /* 0xffffffff1f1f7810 */ /* 0x000fe20007ffe0ff */
[-CC-:B------:R-:W-:Y:S01]  /*04c0*/  IMAD R5, R5, R3.reuse, R2.reuse ;  /* 0x0000000305057224 */ /* 0x180fe200078e0202 */
[----:B------:R-:W-:Y:S01]  /*04d0*/  IADD3 R33, PT, PT, R33, -0x1, RZ ;  /* 0xffffffff21217810 */ /* 0x000fe20007ffe0ff */
[-CC-:B------:R-:W-:Y:S01]  /*04e0*/  IMAD R4, R4, R3.reuse, R2.reuse ;  /* 0x0000000304047224 */ /* 0x180fe200078e0202 */
[----:B------:R-:W-:Y:S01]  /*04f0*/  IADD3 R34, PT, PT, R34, -0x1, RZ ;  /* 0xffffffff22227810 */ /* 0x000fe20007ffe0ff */
[----:B------:R-:W-:-:S02]  /*0500*/  IMAD R12, R12, R3, R2 ;  /* 0x000000030c0c7224 */ /* 0x000fc400078e0202 */
[-CC-:B------:R-:W-:Y:S02]  /*0510*/  IMAD R14, R14, R3.reuse, R2.reuse ;  /* 0x000000030e0e7224 */ /* 0x180fe400078e0202 */
[-CC-:B------:R-:W-:Y:S02]  /*0520*/  IMAD R16, R16, R3.reuse, R2.reuse ;  /* 0x0000000310107224 */ /* 0x180fe400078e0202 */
[-CC-:B------:R-:W-:Y:S02]  /*0530*/  IMAD R11, R11, R3.reuse, R2.reuse ;  /* 0x000000030b0b7224 */ /* 0x180fe400078e0202 */
[-CC-:B------:R-:W-:Y:S02]  /*0540*/  IMAD R13, R13, R3.reuse, R2.reuse ;  /* 0x000000030d0d7224 */ /* 0x180fe400078e0202 */
[-CC-:B------:R-:W-:Y:S02]  /*0550*/  IMAD R15, R15, R3.reuse, R2.reuse ;  /* 0x000000030f0f7224 */ /* 0x180fe400078e0202 */
[----:B------:R-:W-:-:S02]  /*0560*/  IMAD R17, R17, R3, R2 ;  /* 0x0000000311117224 */ /* 0x000fc400078e0202 */
[-CC-:B------:R-:W-:Y:S02]  /*0570*/  IMAD R28, R28, R3.reuse, R2.reuse ;  /* 0x000000031c1c7224 */ /* 0x180fe400078e0202 */
[-CC-:B------:R-:W-:Y:S02]  /*0580*/  IMAD R29, R29, R3.reuse, R2.reuse ;  /* 0x000000031d1d7224 */ /* 0x180fe400078e0202 */
[-CC-:B------:R-:W-:Y:S02]  /*0590*/  IMAD R30, R30, R3.reuse, R2.reuse ;  /* 0x000000031e1e7224 */ /* 0x180fe400078e0202 */
[-CC-:B------:R-:W-:Y:S02]  /*05a0*/  IMAD R31, R31, R3.reuse, R2.reuse ;  /* 0x000000031f1f7224 */ /* 0x180fe400078e0202 */
[-CC-:B------:R-:W-:Y:S02]  /*05b0*/  IMAD R32, R32, R3.reuse, R2.reuse ;  /* 0x0000000320207224 */ /* 0x180fe400078e0202 */
[----:B------:R-:W-:-:S02]  /*05c0*/  IMAD R33, R33, R3, R2 ;  /* 0x0000000321217224 */ /* 0x000fc400078e0202 */
[----:B------:R-:W-:-:S07]  /*05d0*/  IMAD R34, R34, R3, R2 ;  /* 0x0000000322227224 */ /* 0x000fce00078e0202 */
.L_x_39:
[----:B------:R-:W0:Y:S02]  /*05e0*/  LDC.64 R18, c[0x0][0x380] ;  /* 0x0000e000ff127b82 */ /* 0x000e240000000a00 */
[----:B0-----:R-:W-:-:S04]  /*05f0*/  IMAD.WIDE.U32 R24, R4, 0x8, R18 ;  /* 0x0000000804187825 */ /* 0x001fc800078e0012 */
[--C-:B------:R-:W-:Y:S02]  /*0600*/  IMAD.WIDE.U32 R22, R5, 0x8, R18.reuse ;  /* 0x0000000805167825 */ /* 0x100fe400078e0012 */
[----:B------:R-:W2:Y:S04]  /*0610*/  LDG.E.64 R24, desc[UR8][R24.64] ;  /* 0x0000000818187981 */ /* 0x000ea8000c1e1b00 */
[----:B------:R-:W3:Y:S01]  /*0620*/  LDG.E.64 R22, desc[UR8][R22.64] ;  /* 0x0000000816167981 */ /* 0x000ee2000c1e1b00 */
[----:B------:R-:W-:-:S06]  /*0630*/  IMAD.WIDE.U32 R26, R12, 0x8, R18 ;  /* 0x000000080c1a7825 */ /* 0x000fcc00078e0012 */
[----:B------:R-:W4:Y:S01]  /*0640*/  LDG.E.64 R26, desc[UR8][R26.64] ;  /* 0x000000081a1a7981 */ /* 0x000f22000c1e1b00 */
[----:B------:R-:W-:Y:S01]  /*0650*/  IMAD.WIDE.U32 R36, R16, 0x8, R18 ;  /* 0x0000000810247825 */ /* 0x000fe200078e0012 */
[----:B--2---:R-:W-:-:S03]  /*0660*/  DADD R20, R24, R20 ;  /* 0x0000000018147229 */ /* 0x004fc60000000014 */
[----:B------:R-:W-:-:S05]  /*0670*/  IMAD.WIDE.U32 R24, R14, 0x8, R18 ;  /* 0x000000080e187825 */ /* 0x000fca00078e0012 */
[----:B---3--:R-:W-:Y:S01]  /*0680*/  DADD R20, R20, R22 ;  /* 0x0000000014147229 */ /* 0x008fe20000000016 */
[----:B------:R-:W2:Y:S07]  /*0690*/  LDG.E.64 R22, desc[UR8][R24.64] ;  /* 0x0000000818167981 */ /* 0x000eae000c1e1b00 */
[----:B----4-:R-:W-:Y:S02]  /*06a0*/  DADD R26, R20, R26 ;  /* 0x00000000141a7229 */ /* 0x010fe4000000001a */
[----:B------:R0:W3:Y:S02]  /*06b0*/  LDG.E.64 R20, desc[UR8][R36.64] ;  /* 0x0000000824147981 */ /* 0x0000e4000c1e1b00 */
[----:B0-----:R-:W-:-:S05]  /*06c0*/  IMAD.WIDE.U32 R36, R11, 0x8, R18 ;  /* 0x000000080b247825 */ /* 0x001fca00078e0012 */
[----:B------:R-:W4:Y:S01]  /*06d0*/  LDG.E.64 R24, desc[UR8][R36.64] ;  /* 0x0000000824187981 */ /* 0x000f22000c1e1b00 */
[----:B--2---:R-:W-:-:S08]  /*06e0*/  DADD R22, R26, R22 ;  /* 0x000000001a167229 */ /* 0x004fd00000000016 */
[----:B---3--:R-:W-:Y:S01]  /*06f0*/  DADD R20, R22, R20 ;  /* 0x0000000016147229 */ /* 0x008fe20000000014 */
[----:B------:R-:W-:-:S06]  /*0700*/  IMAD.WIDE.U32 R22, R13, 0x8, R18 ;  /* 0x000000080d167825 */ /* 0x000fcc00078e0012 */
[----:B------:R-:W2:Y:S01]  /*0710*/  LDG.E.64 R22, desc[UR8][R22.64] ;  /* 0x0000000816167981 */ /* 0x000ea2000c1e1b00 */
[----:B----4-:R-:W-:Y:S01]  /*0720*/  DADD R24, R20, R24 ;  /* 0x0000000014187229 */ /* 0x010fe20000000018 */
[----:B------:R-:W-:-:S06]  /*0730*/  IMAD.WIDE.U32 R20, R15, 0x8, R18 ;  /* 0x000000080f147825 */ /* 0x000fcc00078e0012 */
[----:B------:R-:W3:Y:S01]  /*0740*/  LDG.E.64 R20, desc[UR8][R20.64] ;  /* 0x0000000814147981 */ /* 0x000ee2000c1e1b00 */
[----:B------:R-:W-:-:S06]  /*0750*/  IMAD.WIDE.U32 R26, R17, 0x8, R18 ;  /* 0x00000008111a7825 */ /* 0x000fcc00078e0012 */
[----:B------:R-:W4:Y:S01]  /*0760*/  LDG.E.64 R26, desc[UR8][R26.64] ;  /* 0x000000081a1a7981 */ /* 0x000f22000c1e1b00 */
[----:B------:R-:W-:Y:S01]  /*0770*/  IMAD.WIDE.U32 R36, R29, 0x8, R18 ;  /* 0x000000081d247825 */ /* 0x000fe200078e0012 */
[----:B--2---:R-:W-:-:S03]  /*0780*/  DADD R22, R24, R22 ;  /* 0x0000000018167229 */ /* 0x004fc60000000016 */
[----:B------:R-:W-:-:S06]  /*0790*/  IMAD.WIDE.U32 R24, R28, 0x8, R18 ;  /* 0x000000081c187825 */ /* 0x000fcc00078e0012 */
[----:B------:R-:W2:Y:S01]  /*07a0*/  LDG.E.64 R24, desc[UR8][R24.64] ;  /* 0x0000000818187981 */ /* 0x000ea2000c1e1b00 */
[----:B---3--:R-:W-:-:S08]  /*07b0*/  DADD R20, R22, R20 ;  /* 0x0000000016147229 */ /* 0x008fd00000000014 */
        /* <DEDUP_REMOVED lines=9> */
[----:B------:R-:W-:-:S04]  /*0850*/  IMAD.WIDE.U32 R24, R32, 0x8, R18 ;  /* 0x0000000820187825 */ /* 0x000fc800078e0012 */
[--C-:B------:R-:W-:Y:S02]  /*0860*/  IMAD.WIDE.U32 R26, R33, 0x8, R18.reuse ;  /* 0x00000008211a7825 */ /* 0x100fe400078e0012 */
[----:B------:R-:W3:Y:S02]  /*0870*/  LDG.E.64 R24, desc[UR8][R24.64] ;  /* 0x0000000818187981 */ /* 0x000ee4000c1e1b00 */
[----:B------:R-:W-:Y:S02]  /*0880*/  IMAD.WIDE.U32 R18, R34, 0x8, R18 ;  /* 0x0000000822127825 */ /* 0x000fe400078e0012 */
[----:B------:R-:W4:Y:S04]  /*0890*/  LDG.E.64 R26, desc[UR8][R26.64] ;  /* 0x000000081a1a7981 */ /* 0x000f28000c1e1b00 */
[----:B------:R-:W5:Y:S01]  /*08a0*/  LDG.E.64 R18, desc[UR8][R18.64] ;  /* 0x0000000812127981 */ /* 0x000f62000c1e1b00 */
[----:B------:R-:W-:-:S04]  /*08b0*/  UIADD3 UR5, UPT, UPT, UR5, 0x10, URZ ;  /* 0x0000001005057890 */ /* 0x000fc8000fffe0ff */
[----:B------:R-:W-:Y:S01]  /*08c0*/  UISETP.NE.AND UP1, UPT, UR5, URZ, UPT ;  /* 0x000000ff0500728c */ /* 0x000fe2000bf25270 */
[C---:B------:R-:W-:Y:S01]  /*08d0*/  LEA R4, R9.reuse, R4, 0x4 ;  /* 0x0000000409047211 */ /* 0x040fe200078e20ff */
[C---:B------:R-:W-:Y:S01]  /*08e0*/  IMAD R12, R9.reuse, 0x10, R12 ;  /* 0x00000010090c7824 */ /* 0x040fe200078e020c */
[C---:B------:R-:W-:Y:S01]  /*08f0*/  LEA R5, R9.reuse, R5, 0x4 ;  /* 0x0000000509057211 */ /* 0x040fe200078e20ff */
[C---:B------:R-:W-:Y:S01]  /*0900*/  IMAD R15, R9.reuse, 0x10, R15 ;  /* 0x00000010090f7824 */ /* 0x040fe200078e020f */
[C---:B------:R-:W-:Y:S01]  /*0910*/  LEA R14, R9.reuse, R14, 0x4 ;  /* 0x0000000e090e7211 */ /* 0x040fe200078e20ff */
[C---:B------:R-:W-:Y:S01]  /*0920*/  IMAD R31, R9.reuse, 0x10, R31 ;  /* 0x00000010091f7824 */ /* 0x040fe200078e021f */
[C---:B------:R-:W-:Y:S02]  /*0930*/  LEA R16, R9.reuse, R16, 0x4 ;  /* 0x0000001009107211 */ /* 0x040fe400078e20ff */
[C---:B------:R-:W-:Y:S02]  /*0940*/  LEA R11, R9.reuse, R11, 0x4 ;  /* 0x0000000b090b7211 */ /* 0x040fe400078e20ff */
[----:B------:R-:W-:-:S02]  /*0950*/  LEA R13, R9, R13, 0x4 ;  /* 0x0000000d090d7211 */ /* 0x000fc400078e20ff */
[C---:B------:R-:W-:Y:S02]  /*0960*/  LEA R17, R9.reuse, R17, 0x4 ;  /* 0x0000001109117211 */ /* 0x040fe400078e20ff */
[C---:B------:R-:W-:Y:S02]  /*0970*/  LEA R28, R9.reuse, R28, 0x4 ;  /* 0x0000001c091c7211 */ /* 0x040fe400078e20ff */
[C---:B------:R-:W-:Y:S02]  /*0980*/  LEA R29, R9.reuse, R29, 0x4 ;  /* 0x0000001d091d7211 */ /* 0x040fe400078e20ff */
[C---:B------:R-:W-:Y:S02]  /*0990*/  LEA R30, R9.reuse, R30, 0x4 ;  /* 0x0000001e091e7211 */ /* 0x040fe400078e20ff */
[C---:B------:R-:W-:Y:S02]  /*09a0*/  LEA R32, R9.reuse, R32, 0x4 ;  /* 0x0000002009207211 */ /* 0x040fe400078e20ff */
[----:B------:R-:W-:-:S02]  /*09b0*/  LEA R33, R9, R33, 0x4 ;  /* 0x0000002109217211 */ /* 0x000fc400078e20ff */
[----:B------:R-:W-:Y:S01]  /*09c0*/  LEA R34, R9, R34, 0x4 ;  /* 0x0000002209227211 */ /* 0x000fe200078e20ff */
[----:B--2---:R-:W-:-:S08]  /*09d0*/  DADD R20, R22, R20 ;  /* 0x0000000016147229 */ /* 0x004fd00000000014 */
[----:B---3--:R-:W-:-:S08]  /*09e0*/  DADD R22, R20, R24 ;  /* 0x0000000014167229 */ /* 0x008fd00000000018 */
[----:B----4-:R-:W-:-:S08]  /*09f0*/  DADD R22, R22, R26 ;  /* 0x0000000016167229 */ /* 0x010fd0000000001a */
[----:B-----5:R-:W-:Y:S01]  /*0a00*/  DADD R20, R22, R18 ;  /* 0x0000000016147229 */ /* 0x020fe20000000012 */
[----:B------:R-:W-:Y:S10]  /*0a10*/  BRA.U UP1, `(.L_x_39) ;  /* 0xfffffff901f07547 */ /* 0x000ff4000b83ffff */
.L_x_38:
[----:B------:R-:W-:Y:S01]  /*0a20*/  IMAD R9, R7, UR6, R10 ;  /* 0x0000000607097c24 */ /* 0x000fe2000f8e020a */
[----:B------:R-:W-:Y:S06]  /*0a30*/  BRA.U !UP0, `(.L_x_37) ;  /* 0x0000003108f07547 */ /* 0x000fec000b800000 */
[----:B------:R-:W-:Y:S01]  /*0a40*/  UISETP.GE.U32.AND UP0, UPT, UR7, 0x8, UPT ;  /* 0x000000080700788c */ /* 0x000fe2000bf06070 */
[----:B------:R-:W-:Y:S01]  /*0a50*/  IADD3 R22, PT, PT, R2, -R3, RZ ;  /* 0x8000000302167210 */ /* 0x000fe20007ffe0ff */
[----:B------:R-:W-:-:S04]  /*0a60*/  ULOP3.LUT UR5, UR6, 0x7, URZ, 0xc0, !UPT ;  /* 0x0000000706057892 */ /* 0x000fc8000f8ec0ff */
[----:B------:R-:W-:-:S03]  /*0a70*/  UISETP.NE.AND UP1, UPT, UR5, URZ, UPT ;  /* 0x000000ff0500728c */ /* 0x000fc6000bf25270 */
[----:B------:R-:W-:Y:S08]  /*0a80*/  BRA.U !UP0, `(.L_x_40) ;  /* 0x0000000108ac7547 */ /* 0x000ff0000b800000 */
[----:B------:R-:W0:Y:S01]  /*0a90*/  LDC.64 R24, c[0x0][0x380] ;  /* 0x0000e000ff187b82 */ /* 0x000e220000000a00 */
[----:B------:R-:W-:-:S04]  /*0aa0*/  IMAD.IADD R4, R9, 0x1, R8 ;  /* 0x0000000109047824 */ /* 0x000fc800078e0208 */
[----:B------:R-:W-:-:S04]  /*0ab0*/  IMAD R4, R4, R3, R0 ;  /* 0x0000000304047224 */ /* 0x000fc800078e0200 */
[CC--:B------:R-:W-:Y:S01]  /*0ac0*/  IMAD R5, R4.reuse, R3.reuse, R22 ;  /* 0x0000000304057224 */ /* 0x0c0fe200078e0216 */
[----:B------:R-:W-:-:S05]  /*0ad0*/  IADD3 R10, PT, PT, R4, R3, RZ ;  /* 0x00000003040a7210 */ /* 0x000fca0007ffe0ff */
[CC--:B------:R-:W-:Y:S01]  /*0ae0*/  IMAD R19, R10.reuse, R3.reuse, R22 ;  /* 0x000000030a137224 */ /* 0x0c0fe200078e0216 */
[----:B------:R-:W-:Y:S01]  /*0af0*/  IADD3 R10, PT, PT, R10, R3, RZ ;  /* 0x000000030a0a7210 */ /* 0x000fe20007ffe0ff */
[----:B0-----:R-:W-:-:S04]  /*0b00*/  IMAD.WIDE.U32 R4, R5, 0x8, R24 ;  /* 0x0000000805047825 */ /* 0x001fc800078e0018 */
[----:B------:R-:W-:Y:S02]  /*0b10*/  IMAD.WIDE.U32 R18, R19, 0x8, R24 ;  /* 0x0000000813127825 */ /* 0x000fe400078e0018 */
[----:B------:R-:W2:Y:S02]  /*0b20*/  LDG.E.64 R4, desc[UR8][R4.64] ;  /* 0x0000000804047981 */ /* 0x000ea4000c1e1b00 */
[CC--:B------:R-:W-:Y:S01]  /*0b30*/  IMAD R17, R10.reuse, R3.reuse, R22 ;  /* 0x000000030a117224 */ /* 0x0c0fe200078e0216 */
[----:B------:R-:W-:Y:S01]  /*0b40*/  IADD3 R10, PT, PT, R10, R3, RZ ;  /* 0x000000030a0a7210 */ /* 0x000fe20007ffe0ff */
[----:B------:R-:W3:Y:S02]  /*0b50*/  LDG.E.64 R18, desc[UR8][R18.64] ;  /* 0x0000000812127981 */ /* 0x000ee4000c1e1b00 */
[----:B------:R-:W-:-:S04]  /*0b60*/  IMAD.WIDE.U32 R16, R17, 0x8, R24 ;  /* 0x0000000811107825 */ /* 0x000fc800078e0018 */
[CC--:B------:R-:W-:Y:S01]  /*0b70*/  IMAD R15, R10.reuse, R3.reuse, R22 ;  /* 0x000000030a0f7224 */ /* 0x0c0fe200078e0216 */
[----:B------:R-:W-:Y:S01]  /*0b80*/  IADD3 R10, PT, PT, R10, R3, RZ ;  /* 0x000000030a0a7210 */ /* 0x000fe20007ffe0ff */
[----:B------:R-:W4:Y:S02]  /*0b90*/  LDG.E.64 R16, desc[UR8][R16.64] ;  /* 0x0000000810107981 */ /* 0x000f24000c1e1b00 */
[----:B------:R-:W-:-:S04]  /*0ba0*/  IMAD.WIDE.U32 R14, R15, 0x8, R24 ;  /* 0x000000080f0e7825 */ /* 0x000fc800078e0018 */
[C---:B------:R-:W-:Y:S02]  /*0bb0*/  IMAD R13, R10.reuse, R3, R22 ;  /* 0x000000030a0d7224 */ /* 0x040fe400078e0216 */
[----:B------:R-:W5:Y:S01]  /*0bc0*/  LDG.E.64 R14, desc[UR8][R14.64] ;  /* 0x000000080e0e7981 */ /* 0x000f62000c1e1b00 */
[----:B------:R-:W-:Y:S02]  /*0bd0*/  IMAD.IADD R10, R10, 0x1, R3 ;  /* 0x000000010a0a7824 */ /* 0x000fe400078e0203 */
[----:B------:R-:W-:-:S04]  /*0be0*/  IMAD.WIDE.U32 R12, R13, 0x8, R24 ;  /* 0x000000080d0c7825 */ /* 0x000fc800078e0018 */
[CC--:B------:R-:W-:Y:S01]  /*0bf0*/  IMAD R11, R10.reuse, R3.reuse, R22 ;  /* 0x000000030a0b7224 */ /* 0x0c0fe200078e0216 */
[-C--:B------:R-:W-:Y:S01]  /*0c00*/  IADD3 R26, PT, PT, R10, R3.reuse, RZ ;  /* 0x000000030a1a7210 */ /* 0x080fe20007ffe0ff */
[----:B------:R-:W5:Y:S02]  /*0c10*/  LDG.E.64 R12, desc[UR8][R12.64] ;  /* 0x000000080c0c7981 */ /* 0x000f64000c1e1b00 */
[----:B------:R-:W-:Y:S01]  /*0c20*/  IMAD.WIDE.U32 R10, R11, 0x8, R24 ;  /* 0x000000080b0a7825 */ /* 0x000fe200078e0018 */
[----:B------:R-:W-:-:S03]  /*0c30*/  IADD3 R23, PT, PT, R26, R3, RZ ;  /* 0x000000031a177210 */ /* 0x000fc60007ffe0ff */
[-CC-:B------:R-:W-:Y:S02]  /*0c40*/  IMAD R27, R26, R3.reuse, R22.reuse ;  /* 0x000000031a1b7224 */ /* 0x180fe400078e0216 */
[----:B------:R-:W5:Y:S01]  /*0c50*/  LDG.E.64 R10, desc[UR8][R10.64] ;  /* 0x000000080a0a7981 */ /* 0x000f62000c1e1b00 */
[----:B------:R-:W-:Y:S02]  /*0c60*/  IMAD R23, R23, R3, R22 ;  /* 0x0000000317177224 */ /* 0x000fe400078e0216 */
[----:B------:R-:W-:-:S04]  /*0c70*/  IMAD.WIDE.U32 R26, R27, 0x8, R24 ;  /* 0x000000081b1a7825 */ /* 0x000fc800078e0018 */
[----:B------:R-:W-:Y:S02]  /*0c80*/  IMAD.WIDE.U32 R24, R23, 0x8, R24 ;  /* 0x0000000817187825 */ /* 0x000fe400078e0018 */
[----:B------:R-:W5:Y:S04]  /*0c90*/  LDG.E.64 R26, desc[UR8][R26.64] ;  /* 0x000000081a1a7981 */ /* 0x000f68000c1e1b00 */
[----:B------:R-:W5:Y:S01]  /*0ca0*/  LDG.E.64 R24, desc[UR8][R24.64] ;  /* 0x0000000818187981 */ /* 0x000f62000c1e1b00 */
[----:B------:R-:W-:Y:S01]  /*0cb0*/  IADD3 R8, PT, PT, R8, 0x8, RZ ;  /* 0x0000000808087810 */ /* 0x000fe20007ffe0ff */
[----:B--2---:R-:W-:-:S08]  /*0cc0*/  DADD R4, R20, R4 ;  /* 0x0000000014047229 */ /* 0x004fd00000000004 */
[----:B---3--:R-:W-:-:S08]  /*0cd0*/  DADD R4, R4, R18 ;  /* 0x0000000004047229 */ /* 0x008fd00000000012 */
[----:B----4-:R-:W-:-:S08]  /*0ce0*/  DADD R4, R4, R16 ;  /* 0x0000000004047229 */ /* 0x010fd00000000010 */
[----:B-----5:R-:W-:-:S08]  /*0cf0*/  DADD R4, R4, R14 ;  /* 0x0000000004047229 */ /* 0x020fd0000000000e */
[----:B------:R-:W-:-:S08]  /*0d00*/  DADD R4, R4, R12 ;  /* 0x0000000004047229 */ /* 0x000fd0000000000c */
[----:B------:R-:W-:-:S08]  /*0d10*/  DADD R4, R4, R10 ;  /* 0x0000000004047229 */ /* 0x000fd0000000000a */
[----:B------:R-:W-:-:S08]  /*0d20*/  DADD R4, R4, R26 ;  /* 0x0000000004047229 */ /* 0x000fd0000000001a */
[----:B------:R-:W-:-:S11]  /*0d30*/  DADD R20, R4, R24 ;  /* 0x0000000004147229 */ /* 0x000fd60000000018 */
.L_x_40:
[----:B------:R-:W-:Y:S05]  /*0d40*/  BRA.U !UP1, `(.L_x_37) ;  /* 0x00000031092c7547 */ /* 0x000fea000b800000 */
[----:B------:R-:W-:Y:S02]  /*0d50*/  UISETP.GE.U32.AND UP0, UPT, UR5, 0x4, UPT ;  /* 0x000000040500788c */ /* 0x000fe4000bf06070 */
[----:B------:R-:W-:-:S04]  /*0d60*/  ULOP3.LUT UR4, UR6, 0x3, URZ, 0xc0, !UPT ;  /* 0x0000000306047892 */ /* 0x000fc8000f8ec0ff */
[----:B------:R-:W-:-:S03]  /*0d70*/  UISETP.NE.AND UP1, UPT, UR4, URZ, UPT ;  /* 0x000000ff0400728c */ /* 0x000fc6000bf25270 */
[----:B------:R-:W-:Y:S08]  /*0d80*/  BRA.U !UP0, `(.L_x_41) ;  /* 0x00000001085c7547 */ /* 0x000ff0000b800000 */
[----:B------:R-:W0:Y:S01]  /*0d90*/  LDC.64 R4, c[0x0][0x380] ;  /* 0x0000e000ff047b82 */ /* 0x000e220000000a00 */
[----:B------:R-:W-:-:S05]  /*0da0*/  IADD3 R9, PT, PT, R9, R8, RZ ;  /* 0x0000000809097210 */ /* 0x000fca0007ffe0ff */
[----:B------:R-:W-:-:S04]  /*0db0*/  IMAD R10, R9, R3, R0 ;  /* 0x00000003090a7224 */ /* 0x000fc800078e0200 */
[C---:B------:R-:W-:Y:S02]  /*0dc0*/  IMAD R11, R10.reuse, R3, R22 ;  /* 0x000000030a0b7224 */ /* 0x040fe400078e0216 */
[----:B------:R-:W-:-:S04]  /*0dd0*/  IMAD.IADD R12, R10, 0x1, R3 ;  /* 0x000000010a0c7824 */ /* 0x000fc800078e0203 */
        /* <DEDUP_REMOVED lines=9> */
[----:B------:R-:W-:Y:S02]  /*0e70*/  IMAD R9, R9, R3, R22 ;  /* 0x0000000309097224 */ /* 0x000fe400078e0216 */
[----:B------:R-:W4:Y:S02]  /*0e80*/  LDG.E.64 R14, desc[UR8][R14.64] ;  /* 0x000000080e0e7981 */ /* 0x000f24000c1e1b00 */
[----:B------:R-:W-:-:S06]  /*0e90*/  IMAD.WIDE.U32 R4, R9, 0x8, R4 ;  /* 0x0000000809047825 */ /* 0x000fcc00078e0004 */
[----:B------:R-:W5:Y:S01]  /*0ea0*/  LDG.E.64 R4, desc[UR8][R4.64] ;  /* 0x0000000804047981 */ /* 0x000f62000c1e1b00 */
[----:B------:R-:W-:Y:S01]  /*0eb0*/  IADD3 R8, PT, PT, R8, 0x4, RZ ;  /* 0x0000000408087810 */ /* 0x000fe20007ffe0ff */
[----:B--2---:R-:W-:-:S08]  /*0ec0*/  DADD R10, R20, R10 ;  /* 0x00000000140a7229 */ /* 0x004fd0000000000a */
[----:B---3--:R-:W-:-:S08]  /*0ed0*/  DADD R10, R10, R12 ;  /* 0x000000000a0a7229 */ /* 0x008fd0000000000c */
[----:B----4-:R-:W-:-:S08]  /*0ee0*/  DADD R10, R10, R14 ;  /* 0x000000000a0a7229 */ /* 0x010fd0000000000e */
[----:B-----5:R-:W-:-:S11]  /*0ef0*/  DADD R20, R10, R4 ;  /* 0x000000000a147229 */ /* 0x020fd60000000004 */
.L_x_41:
[----:B------:R-:W-:Y:S05]  /*0f00*/  BRA.U !UP1, `(.L_x_37) ;  /* 0x0000002d09bc7547 */ /* 0x000fea000b800000 */
[----:B------:R-:W0:Y:S01]  /*0f10*/  LDC.64 R10, c[0x0][0x380] ;  /* 0x0000e000ff0a7b82 */ /* 0x000e220000000a00 */
[----:B------:R-:W-:-:S05]  /*0f20*/  IADD3 R7, PT, PT, R7, R6, RZ ;  /* 0x0000000607077210 */ /* 0x000fca0007ffe0ff */
[----:B------:R-:W-:-:S04]  /*0f30*/  IMAD R8, R7, UR6, R8 ;  /* 0x0000000607087c24 */ /* 0x000fc8000f8e0208 */
[----:B------:R-:W-:-:S04]  /*0f40*/  IMAD R8, R8, R3, R0 ;  /* 0x0000000308087224 */ /* 0x000fc800078e0200 */
[----:B------:R-:W-:-:S04]  /*0f50*/  VIADD R8, R8, 0xffffffff ;  /* 0xffffffff08087836 */ /* 0x000fc80000000000 */
[----:B------:R-:W-:-:S04]  /*0f60*/  IMAD R8, R8, R3, R2 ;  /* 0x0000000308087224 */ /* 0x000fc800078e0202 */
[----:B0-----:R-:W-:-:S06]  /*0f70*/  IMAD.WIDE.U32 R4, R8, 0x8, R10 ;  /* 0x0000000808047825 */ /* 0x001fcc00078e000a */
[----:B------:R-:W2:Y:S01]  /*0f80*/  LDG.E.64 R4, desc[UR8][R4.64] ;  /* 0x0000000804047981 */ /* 0x000ea2000c1e1b00 */
[----:B------:R-:W-:-:S04]  /*0f90*/  UIADD3 UR4, UPT, UPT, -UR4, 0x1, URZ ;  /* 0x0000000104047890 */ /* 0x000fc8000fffe1ff */
[----:B------:R-:W-:Y:S01]  /*0fa0*/  UISETP.NE.AND UP0, UPT, UR4, URZ, UPT ;  /* 0x000000ff0400728c */ /* 0x000fe2000bf05270 */
[----:B--2---:R-:W-:-:S08]  /*0fb0*/  DADD R20, R20, R4 ;  /* 0x0000000014147229 */ /* 0x004fd00000000004 */
[----:B------:R-:W-:Y:S05]  /*0fc0*/  BRA.U !UP0, `(.L_x_37) ;  /* 0x0000002d088c7547 */ /* 0x000fea000b800000 */
[----:B------:R-:W-:-:S07]  /*0fd0*/  IMAD R8, R3, R3, R8 ;  /* 0x0000000303087224 */ /* 0x000fce00078e0208 */
.L_x_42:
[----:B------:R-:W-:-:S06]  /*0fe0*/  IMAD.WIDE.U32 R4, R8, 0x8, R10 ;  /* 0x0000000808047825 */ /* 0x000fcc00078e000a */
[----:B------:R-:W2:Y:S01]  /*0ff0*/  LDG.E.64 R4, desc[UR8][R4.64] ;  /* 0x0000000804047981 */ /* 0x000ea2000c1e1b00 */
[----:B------:R-:W-:Y:S01]  /*1000*/  UIADD3 UR4, UPT, UPT, UR4, 0x1, URZ ;  /* 0x0000000104047890 */ /* 0x000fe2000fffe0ff */
[----:B------:R-:W-:-:S03]  /*1010*/  IMAD R8, R3, R3, R8 ;  /* 0x0000000303087224 */ /* 0x000fc600078e0208 */
[----:B------:R-:W-:Y:S01]  /*1020*/  UISETP.NE.AND UP0, UPT, UR4, URZ, UPT ;  /* 0x000000ff0400728c */ /* 0x000fe2000bf05270 */
[----:B--2---:R-:W-:-:S08]  /*1030*/  DADD R20, R4, R20 ;  /* 0x0000000004147229 */ /* 0x004fd00000000014 */
[----:B------:R-:W-:Y:S05]  /*1040*/  BRA.U UP0, `(.L_x_42) ;  /* 0xfffffffd00e47547 */ /* 0x000fea000b83ffff */
[----:B------:R-:W-:Y:S05]  /*1050*/  BRA `(.L_x_37) ;  /* 0x0000002c00687947 */ /* 0x000fea0003800000 */
.L_x_36:
[----:B------:R-:W0:Y:S01]  /*1060*/  LDCU UR5, c[0x0][0x3b0] ;  /* 0x00007600ff0577ac */ /* 0x000e220008000800 */
[----:B------:R-:W-:Y:S01]  /*1070*/  CS2R R20, SRZ ;  /* 0x0000000000147805 */ /* 0x000fe2000001ff00 */
[----:B0-----:R-:W-:-:S09]  /*1080*/  UISETP.GE.AND UP0, UPT, UR5, 0x1, UPT ;  /* 0x000000010500788c */ /* 0x001fd2000bf06270 */
[----:B------:R-:W-:Y:S05]  /*1090*/  BRA.U !UP0, `(.L_x_37) ;  /* 0x0000002d08587547 */ /* 0x000fea000b800000 */
[----:B------:R-:W0:Y:S01]  /*10a0*/  S2R R7, SR_CTAID.Y ;  /* 0x0000000000077919 */ /* 0x000e220000002600 */
[----:B------:R-:W0:Y:S01]  /*10b0*/  LDC R4, c[0x0][0x3a8] ;  /* 0x0000ea00ff047b82 */ /* 0x000e220000000800 */
[----:B------:R-:W-:Y:S01]  /*10c0*/  UISETP.GE.U32.AND UP1, UPT, UR5, 0x10, UPT ;  /* 0x000000100500788c */ /* 0x000fe2000bf26070 */
[----:B------:R-:W-:Y:S01]  /*10d0*/  MOV R8, RZ ;  /* 0x000000ff00087202 */ /* 0x000fe20000000f00 */
        /* <DEDUP_REMOVED lines=14> */
[CC--:B------:R-:W-:Y:S01]  /*11c0*/  IMAD R5, R4.reuse, R3.reuse, R3 ;  /* 0x0000000304057224 */ /* 0x0c0fe200078e0203 */
[C---:B------:R-:W-:Y:S01]  /*11d0*/  IADD3 R12, PT, PT, R4.reuse, 0x2, RZ ;  /* 0x00000002040c7810 */ /* 0x040fe20007ffe0ff */
[C---:B------:R-:W-:Y:S01]  /*11e0*/  VIADD R14, R4.reuse, 0x3 ;  /* 0x00000003040e7836 */ /* 0x040fe20000000000 */
[C---:B------:R-:W-:Y:S01]  /*11f0*/  IADD3 R16, PT, PT, R4.reuse, 0x4, RZ ;  /* 0x0000000404107810 */ /* 0x040fe20007ffe0ff */
[C---:B------:R-:W-:Y:S01]  /*1200*/  VIADD R17, R4.reuse, 0x8 ;  /* 0x0000000804117836 */ /* 0x040fe20000000000 */
[C---:B------:R-:W-:Y:S01]  /*1210*/  IADD3 R11, PT, PT, R4.reuse, 0x5, RZ ;  /* 0x00000005040b7810 */ /* 0x040fe20007ffe0ff */
[C---:B------:R-:W-:Y:S01]  /*1220*/  VIADD R32, R4.reuse, 0xd ;  /* 0x0000000d04207836 */ /* 0x040fe20000000000 */
[----:B------:R-:W-:Y:S01]  /*1230*/  IADD3 R13, PT, PT, R4, 0x6, RZ ;  /* 0x00000006040d7810 */ /* 0x000fe20007ffe0ff */
[-CC-:B------:R-:W-:Y:S01]  /*1240*/  IMAD R12, R12, R3.reuse, R0.reuse ;  /* 0x000000030c0c7224 */ /* 0x180fe200078e0200 */
        /* <DEDUP_REMOVED lines=14> */
[----:B------:R-:W-:Y:S01]  /*1330*/  IADD3 R5, PT, PT, R5, R0, RZ ;  /* 0x0000000005057210 */ /* 0x000fe20007ffe0ff */
        /* <DEDUP_REMOVED lines=22> */
[----:B------:R-:W-:-:S07]  /*14a0*/  IMAD R34, R34, R3, R2 ;  /* 0x0000000322227224 */ /* 0x000fce00078e0202 */
.L_x_44:
        /* <DEDUP_REMOVED lines=68> */
.L_x_43:
[----:B------:R-:W-:Y:S01]  /*18f0*/  IMAD R9, R7, UR5, R10 ;  /* 0x0000000507097c24 */ /* 0x000fe2000f8e020a */
[----:B------:R-:W-:Y:S06]  /*1900*/  BRA.U !UP0, `(.L_x_37) ;  /* 0x00000025083c7547 */ /* 0x000fec000b800000 */
[----:B------:R-:W-:Y:S02]  /*1910*/  UISETP.GE.U32.AND UP0, UPT, UR7, 0x8, UPT ;  /* 0x000000080700788c */ /* 0x000fe4000bf06070 */
[----:B------:R-:W-:-:S04]  /*1920*/  ULOP3.LUT UR6, UR5, 0x7, URZ, 0xc0, !UPT ;  /* 0x0000000705067892 */ /* 0x000fc8000f8ec0ff */
[----:B------:R-:W-:-:S03]  /*1930*/  UISETP.NE.AND UP1, UPT, UR6, URZ, UPT ;  /* 0x000000ff0600728c */ /* 0x000fc6000bf25270 */
[----:B------:R-:W-:Y:S08]  /*1940*/  BRA.U !UP0, `(.L_x_45) ;  /* 0x0000000108ac7547 */ /* 0x000ff0000b800000 */
[----:B------:R-:W0:Y:S01]  /*1950*/  LDC.64 R22, c[0x0][0x388] ;  /* 0x0000e200ff167b82 */ /* 0x000e220000000a00 */
[----:B------:R-:W-:-:S05]  /*1960*/  IADD3 R4, PT, PT, R9, R8, RZ ;  /* 0x0000000809047210 */ /* 0x000fca0007ffe0ff */
        /* <DEDUP_REMOVED lines=12> */
[C---:B------:R-:W-:Y:S02]  /*1a30*/  IMAD R15, R4.reuse, R3, R2 ;  /* 0x00000003040f7224 */ /* 0x040fe400078e0202 */
[----:B------:R-:W4:Y:S01]  /*1a40*/  LDG.E.64 R16, desc[UR8][R16.64] ;  /* 0x0000000810107981 */ /* 0x000f22000c1e1b00 */
[----:B------:R-:W-:Y:S02]  /*1a50*/  IMAD.IADD R4, R4, 0x1, R3 ;  /* 0x0000000104047824 */ /* 0x000fe400078e0203 */
[----:B------:R-:W-:-:S04]  /*1a60*/  IMAD.WIDE.U32 R14, R15, 0x8, R22 ;  /* 0x000000080f0e7825 */ /* 0x000fc800078e0016 */
[CC--:B------:R-:W-:Y:S01]  /*1a70*/  IMAD R13, R4.reuse, R3.reuse, R2 ;  /* 0x00000003040d7224 */ /* 0x0c0fe200078e0202 */
[----:B------:R-:W-:Y:S01]  /*1a80*/  IADD3 R4, PT, PT, R4, R3, RZ ;  /* 0x0000000304047210 */ /* 0x000fe20007ffe0ff */
[----:B------:R-:W5:Y:S02]  /*1a90*/  LDG.E.64 R14, desc[UR8][R14.64] ;  /* 0x000000080e0e7981 */ /* 0x000f64000c1e1b00 */
        /* <DEDUP_REMOVED lines=22> */
.L_x_45:
        /* <DEDUP_REMOVED lines=28> */
.L_x_46:
[----:B------:R-:W-:Y:S05]  /*1dc0*/  BRA.U !UP1, `(.L_x_37) ;  /* 0x00000021090c7547 */ /* 0x000fea000b800000 */
[----:B------:R-:W0:Y:S01]  /*1dd0*/  LDC.64 R10, c[0x0][0x388] ;  /* 0x0000e200ff0a7b82 */ /* 0x000e220000000a00 */
[----:B------:R-:W-:-:S05]  /*1de0*/  IADD3 R7, PT, PT, R7, R6, RZ ;  /* 0x0000000607077210 */ /* 0x000fca0007ffe0ff */
[----:B------:R-:W-:-:S04]  /*1df0*/  IMAD R8, R7, UR5, R8 ;  /* 0x0000000507087c24 */ /* 0x000fc8000f8e0208 */
[----:B------:R-:W-:-:S04]  /*1e00*/  IMAD R8, R8, R3, R0 ;  /* 0x0000000308087224 */ /* 0x000fc800078e0200 */
        /* <DEDUP_REMOVED lines=8> */
.L_x_47:
        /* <DEDUP_REMOVED lines=8> */
.L_x_35:
[----:B------:R-:W-:-:S13]  /*1f10*/  ISETP.GE.AND P0, PT, R2, R3, PT ;  /* 0x000000030200720c */ /* 0x000fda0003f06270 */
        /* <DEDUP_REMOVED lines=16> */
[----:B------:R-:W-:Y:S01]  /*2020*/  IMAD.IADD R4, R7, 0x1, R6 ;  /* 0x0000000107047824 */ /* 0x000fe200078e0206 */
[----:B------:R-:W-:Y:S01]  /*2030*/  ULOP3.LUT UR6, UR5, 0x7ffffff0, URZ, 0xc0, !UPT ;  /* 0x7ffffff005067892 */ /* 0x000fe2000f8ec0ff */
[-C--:B------:R-:W-:Y:S01]  /*2040*/  IMAD R9, R3, R3.reuse, RZ ;  /* 0x0000000303097224 */ /* 0x080fe200078e02ff */
[----:B------:R-:W-:Y:S01]  /*2050*/  CS2R R20, SRZ ;  /* 0x0000000000147805 */ /* 0x000fe2000001ff00 */
[----:B------:R-:W-:Y:S01]  /*2060*/  IMAD R4, R4, UR5, RZ ;  /* 0x0000000504047c24 */ /* 0x000fe2000f8e02ff */
[----:B------:R-:W-:Y:S02]  /*2070*/  UIADD3 UR4, UPT, UPT, -UR6, URZ, URZ ;  /* 0x000000ff06047290 */ /* 0x000fe4000fffe1ff */
[----:B------:R-:W-:Y:S01]  /*2080*/  MOV R8, UR6 ;  /* 0x0000000600087c02 */ /* 0x000fe20008000f00 */
[CC--:B------:R-:W-:Y:S01]  /*2090*/  IMAD R11, R4.reuse, R3.reuse, R3 ;  /* 0x00000003040b7224 */ /* 0x0c0fe200078e0203 */
[C---:B------:R-:W-:Y:S01]  /*20a0*/  IADD3 R13, PT, PT, R4.reuse, 0x4, RZ ;  /* 0x00000004040d7810 */ /* 0x040fe20007ffe0ff */
[C---:B------:R-:W-:Y:S01]  /*20b0*/  VIADD R17, R4.reuse, 0x6 ;  /* 0x0000000604117836 */ /* 0x040fe20000000000 */
[C---:B------:R-:W-:Y:S01]  /*20c0*/  IADD3 R15, PT, PT, R4.reuse, 0x5, RZ ;  /* 0x00000005040f7810 */ /* 0x040fe20007ffe0ff */
[C---:B------:R-:W-:Y:S01]  /*20d0*/  IMAD R5, R4.reuse, R3, R0 ;  /* 0x0000000304057224 */ /* 0x040fe200078e0200 */
[C---:B------:R-:W-:Y:S01]  /*20e0*/  IADD3 R14, PT, PT, R4.reuse, 0x2, RZ ;  /* 0x00000002040e7810 */ /* 0x040fe20007ffe0ff */
[C---:B------:R-:W-:Y:S01]  /*20f0*/  VIADD R32, R4.reuse, 0xc ;  /* 0x0000000c04207836 */ /* 0x040fe20000000000 */
[----:B------:R-:W-:-:S02]  /*2100*/  IADD3 R18, PT, PT, R4, 0x7, RZ ;  /* 0x0000000704127810 */ /* 0x000fc40007ffe0ff */
[----:B------:R-:W-:Y:S01]  /*2110*/  IADD3 R28, PT, PT, R4, 0x8, RZ ;  /* 0x00000008041c7810 */ /* 0x000fe20007ffe0ff */
[-CC-:B------:R-:W-:Y:S01]  /*2120*/  IMAD R14, R14, R3.reuse, R0.reuse ;  /* 0x000000030e0e7224 */ /* 0x180fe200078e0200 */
        /* <DEDUP_REMOVED lines=10> */
[----:B------:R-:W-:Y:S01]  /*21d0*/  IADD3 R29, PT, PT, R4, 0x9, RZ ;  /* 0x00000009041d7810 */ /* 0x000fe20007ffe0ff */
        /* <DEDUP_REMOVED lines=40> */
[----:B------:R-:W-:-:S07]  /*2460*/  IMAD R4, R4, R3, R2 ;  /* 0x0000000304047224 */ /* 0x000fce00078e0202 */
.L_x_50:
        /* <DEDUP_REMOVED lines=51> */
[C---:B------:R-:W-:Y:S02]  /*27a0*/  LEA R12, R9.reuse, R12, 0x4 ;  /* 0x0000000c090c7211 */ /* 0x040fe400078e20ff */
        /* <DEDUP_REMOVED lines=9> */
[C---:B------:R-:W-:Y:S02]  /*2840*/  LEA R33, R9.reuse, R33, 0x4 ;  /* 0x0000002109217211 */ /* 0x040fe400078e20ff */
[----:B------:R-:W-:Y:S01]  /*2850*/  LEA R34, R9, R34, 0x4 ;  /* 0x0000002209227211 */ /* 0x000fe200078e20ff */
[----:B--2---:R-:W-:-:S08]  /*2860*/  DADD R20, R22, R20 ;  /* 0x0000000016147229 */ /* 0x004fd00000000014 */
[----:B---3--:R-:W-:-:S08]  /*2870*/  DADD R22, R20, R24 ;  /* 0x0000000014167229 */ /* 0x008fd00000000018 */
[----:B----4-:R-:W-:-:S08]  /*2880*/  DADD R22, R22, R26 ;  /* 0x0000000016167229 */ /* 0x010fd0000000001a */
[----:B-----5:R-:W-:Y:S01]  /*2890*/  DADD R20, R22, R18 ;  /* 0x0000000016147229 */ /* 0x020fe20000000012 */
[----:B------:R-:W-:Y:S10]  /*28a0*/  BRA.U UP1, `(.L_x_50) ;  /* 0xfffffff901f07547 */ /* 0x000ff4000b83ffff */
.L_x_49:
[----:B------:R-:W-:Y:S01]  /*28b0*/  IMAD R9, R7, UR5, R10 ;  /* 0x0000000507097c24 */ /* 0x000fe2000f8e020a */
[----:B------:R-:W-:Y:S06]  /*28c0*/  BRA.U !UP0, `(.L_x_37) ;  /* 0x00000015084c7547 */ /* 0x000fec000b800000 */
[----:B------:R-:W-:Y:S01]  /*28d0*/  UISETP.GE.U32.AND UP0, UPT, UR7, 0x8, UPT ;  /* 0x000000080700788c */ /* 0x000fe2000bf06070 */
[----:B------:R-:W-:Y:S01]  /*28e0*/  IADD3 R28, PT, PT, R0, -R3, RZ ;  /* 0x80000003001c7210 */ /* 0x000fe20007ffe0ff */
[----:B------:R-:W-:Y:S01]  /*28f0*/  ULOP3.LUT UR6, UR5, 0x7, URZ, 0xc0, !UPT ;  /* 0x0000000705067892 */ /* 0x000fe2000f8ec0ff */
[----:B------:R-:W-:-:S03]  /*2900*/  IMAD.IADD R26, R2, 0x1, -R3 ;  /* 0x00000001021a7824 */ /* 0x000fc600078e0a03 */
[----:B------:R-:W-:-:S03]  /*2910*/  UISETP.NE.AND UP1, UPT, UR6, URZ, UPT ;  /* 0x000000ff0600728c */ /* 0x000fc6000bf25270 */
[----:B------:R-:W-:Y:S08]  /*2920*/  BRA.U !UP0, `(.L_x_51) ;  /* 0x0000000108ac7547 */ /* 0x000ff0000b800000 */
[----:B------:R-:W0:Y:S01]  /*2930*/  LDC.64 R24, c[0x0][0x390] ;  /* 0x0000e400ff187b82 */ /* 0x000e220000000a00 */
[----:B------:R-:W-:-:S05]  /*2940*/  IADD3 R4, PT, PT, R9, R8, RZ ;  /* 0x0000000809047210 */ /* 0x000fca0007ffe0ff */
[CC--:B------:R-:W-:Y:S02]  /*2950*/  IMAD R5, R4.reuse, R3.reuse, R28 ;  /* 0x0000000304057224 */ /* 0x0c0fe400078e021c */
[-C--:B------:R-:W-:Y:S02]  /*2960*/  IMAD R4, R4, R3.reuse, R0 ;  /* 0x0000000304047224 */ /* 0x080fe400078e0200 */
[-CC-:B------:R-:W-:Y:S02]  /*2970*/  IMAD R5, R5, R3.reuse, R26.reuse ;  /* 0x0000000305057224 */ /* 0x180fe400078e021a */
        /* <DEDUP_REMOVED lines=13> */
[CC--:B------:R-:W-:Y:S01]  /*2a50*/  IMAD R13, R4.reuse, R3.reuse, R26 ;  /* 0x00000003040d7224 */ /* 0x0c0fe200078e021a */
[----:B------:R-:W-:Y:S01]  /*2a60*/  IADD3 R4, PT, PT, R4, R3, RZ ;  /* 0x0000000304047210 */ /* 0x000fe20007ffe0ff */
[----:B------:R-:W5:Y:S02]  /*2a70*/  LDG.E.64 R14, desc[UR8][R14.64] ;  /* 0x000000080e0e7981 */ /* 0x000f64000c1e1b00 */
[----:B------:R-:W-:-:S04]  /*2a80*/  IMAD.WIDE.U32 R12, R13, 0x8, R24 ;  /* 0x000000080d0c7825 */ /* 0x000fc800078e0018 */
[C---:B------:R-:W-:Y:S02]  /*2a90*/  IMAD R11, R4.reuse, R3, R26 ;  /* 0x00000003040b7224 */ /* 0x040fe400078e021a */
[----:B------:R-:W5:Y:S01]  /*2aa0*/  LDG.E.64 R12, desc[UR8][R12.64] ;  /* 0x000000080c0c7981 */ /* 0x000f62000c1e1b00 */
[----:B------:R-:W-:Y:S02]  /*2ab0*/  IMAD.IADD R4, R4, 0x1, R3 ;  /* 0x0000000104047824 */ /* 0x000fe400078e0203 */
[----:B------:R-:W-:-:S04]  /*2ac0*/  IMAD.WIDE.U32 R10, R11, 0x8, R24 ;  /* 0x000000080b0a7825 */ /* 0x000fc800078e0018 */
[CC--:B------:R-:W-:Y:S01]  /*2ad0*/  IMAD R5, R4.reuse, R3.reuse, R26 ;  /* 0x0000000304057224 */ /* 0x0c0fe200078e021a */
[----:B------:R-:W-:Y:S01]  /*2ae0*/  IADD3 R27, PT, PT, R4, R3, RZ ;  /* 0x00000003041b7210 */ /* 0x000fe20007ffe0ff */
[----:B------:R-:W5:Y:S02]  /*2af0*/  LDG.E.64 R10, desc[UR8][R10.64] ;  /* 0x000000080a0a7981 */ /* 0x000f64000c1e1b00 */
[----:B------:R-:W-:-:S04]  /*2b00*/  IMAD.WIDE.U32 R4, R5, 0x8, R24 ;  /* 0x0000000805047825 */ /* 0x000fc800078e0018 */
[----:B------:R-:W-:Y:S02]  /*2b10*/  IMAD R27, R27, R3, R26 ;  /* 0x000000031b1b7224 */ /* 0x000fe400078e021a */
[----:B------:R-:W5:Y:S02]  /*2b20*/  LDG.E.64 R4, desc[UR8][R4.64] ;  /* 0x0000000804047981 */ /* 0x000f64000c1e1b00 */
[----:B------:R-:W-:-:S06]  /*2b30*/  IMAD.WIDE.U32 R24, R27, 0x8, R24 ;  /* 0x000000081b187825 */ /* 0x000fcc00078e0018 */
        /* <DEDUP_REMOVED lines=10> */
.L_x_51:
[----:B------:R-:W-:Y:S05]  /*2be0*/  BRA.U !UP1, `(.L_x_37) ;  /* 0x0000001109847547 */ /* 0x000fea000b800000 */
[----:B------:R-:W-:Y:S02]  /*2bf0*/  UISETP.GE.U32.AND UP0, UPT, UR6, 0x4, UPT ;  /* 0x000000040600788c */ /* 0x000fe4000bf06070 */
[----:B------:R-:W-:-:S04]  /*2c00*/  ULOP3.LUT UR4, UR5, 0x3, URZ, 0xc0, !UPT ;  /* 0x0000000305047892 */ /* 0x000fc8000f8ec0ff */
        /* <DEDUP_REMOVED lines=20> */
[----:B------:R-:W-:Y:S01]  /*2d50*/  VIADD R8, R8, 0x4 ;  /* 0x0000000408087836 */ /* 0x000fe20000000000 */
[----:B--2---:R-:W-:-:S08]  /*2d60*/  DADD R10, R20, R10 ;  /* 0x00000000140a7229 */ /* 0x004fd0000000000a */
[----:B---3--:R-:W-:-:S08]  /*2d70*/  DADD R10, R10, R12 ;  /* 0x000000000a0a7229 */ /* 0x008fd0000000000c */
[----:B----4-:R-:W-:-:S08]  /*2d80*/  DADD R10, R10, R14 ;  /* 0x000000000a0a7229 */ /* 0x010fd0000000000e */
[----:B-----5:R-:W-:-:S11]  /*2d90*/  DADD R20, R10, R4 ;  /* 0x000000000a147229 */ /* 0x020fd60000000004 */
.L_x_52:
[----:B------:R-:W-:Y:S05]  /*2da0*/  BRA.U !UP1, `(.L_x_37) ;  /* 0x0000001109147547 */ /* 0x000fea000b800000 */
[----:B------:R-:W-:Y:S01]  /*2db0*/  IADD3 R7, PT, PT, R7, R6, RZ ;  /* 0x0000000607077210 */ /* 0x000fe20007ffe0ff */
[----:B------:R-:W-:-:S04]  /*2dc0*/  UIADD3 UR4, UPT, UPT, -UR4, URZ, URZ ;  /* 0x000000ff04047290 */ /* 0x000fc8000fffe1ff */
[----:B------:R-:W-:Y:S02]  /*2dd0*/  IMAD R8, R7, UR5, R8 ;  /* 0x0000000507087c24 */ /* 0x000fe4000f8e0208 */
[----:B------:R-:W0:Y:S03]  /*2de0*/  LDC.64 R6, c[0x0][0x390] ;  /* 0x0000e400ff067b82 */ /* 0x000e260000000a00 */
[----:B------:R-:W-:-:S05]  /*2df0*/  IADD3 R8, PT, PT, R8, -0x1, RZ ;  /* 0xffffffff08087810 */ /* 0x000fca0007ffe0ff */
[----:B------:R-:W-:-:S05]  /*2e00*/  IMAD R8, R8, R3, R0 ;  /* 0x0000000308087224 */ /* 0x000fca00078e0200 */
[----:B------:R-:W-:-:S05]  /*2e10*/  IADD3 R8, PT, PT, R8, -0x1, RZ ;  /* 0xffffffff08087810 */ /* 0x000fca0007ffe0ff */
[----:B------:R-:W-:-:S07]  /*2e20*/  IMAD R8, R8, R3, R2 ;  /* 0x0000000308087224 */ /* 0x000fce00078e0202 */
.L_x_53:
[----:B0-----:R-:W-:-:S06]  /*2e30*/  IMAD.WIDE.U32 R4, R8, 0x8, R6 ;  /* 0x0000000808047825 */ /* 0x001fcc00078e0006 */
[----:B------:R-:W2:Y:S01]  /*2e40*/  LDG.E.64 R4, desc[UR8][R4.64] ;  /* 0x0000000804047981 */ /* 0x000ea2000c1e1b00 */
[----:B------:R-:W-:Y:S01]  /*2e50*/  UIADD3 UR4, UPT, UPT, UR4, 0x1, URZ ;  /* 0x0000000104047890 */ /* 0x000fe2000fffe0ff */
[----:B------:R-:W-:-:S03]  /*2e60*/  IMAD R8, R3, R3, R8 ;  /* 0x0000000303087224 */ /* 0x000fc600078e0208 */
[----:B------:R-:W-:Y:S01]  /*2e70*/  UISETP.NE.AND UP0, UPT, UR4, URZ, UPT ;  /* 0x000000ff0400728c */ /* 0x000fe2000bf05270 */
[----:B--2---:R-:W-:-:S08]  /*2e80*/  DADD R20, R4, R20 ;  /* 0x0000000004147229 */ /* 0x004fd00000000014 */
[----:B------:R-:W-:Y:S05]  /*2e90*/  BRA.U UP0, `(.L_x_53) ;  /* 0xfffffffd00e47547 */ /* 0x000fea000b83ffff */
[----:B------:R-:W-:Y:S05]  /*2ea0*/  BRA `(.L_x_37) ;  /* 0x0000000c00d47947 */ /* 0x000fea0003800000 */
.L_x_48:
[----:B------:R-:W0:Y:S01]  /*2eb0*/  LDCU UR5, c[0x0][0x3b0] ;  /* 0x00007600ff0577ac */ /* 0x000e220008000800 */
[----:B------:R-:W-:Y:S01]  /*2ec0*/  CS2R R20, SRZ ;  /* 0x0000000000147805 */ /* 0x000fe2000001ff00 */
[----:B0-----:R-:W-:-:S09]  /*2ed0*/  UISETP.GE.AND UP0, UPT, UR5, 0x1, UPT ;  /* 0x000000010500788c */ /* 0x001fd2000bf06270 */
[----:B------:R-:W-:Y:S05]  /*2ee0*/  BRA.U !UP0, `(.L_x_37) ;  /* 0x0000000d08c47547 */ /* 0x000fea000b800000 */
[----:B------:R-:W0:Y:S01]  /*2ef0*/  S2R R6, SR_CTAID.Y ;  /* 0x0000000000067919 */ /* 0x000e220000002600 */
[----:B------:R-:W0:Y:S01]  /*2f00*/  LDC R7, c[0x0][0x3a8] ;  /* 0x0000ea00ff077b82 */ /* 0x000e220000000800 */
[----:B------:R-:W-:Y:S01]  /*2f10*/  UISETP.GE.U32.AND UP1, UPT, UR5, 0x10, UPT ;  /* 0x000000100500788c */ /* 0x000fe2000bf26070 */
[----:B------:R-:W-:Y:S01]  /*2f20*/  CS2R R20, SRZ ;  /* 0x0000000000147805 */ /* 0x000fe2000001ff00 */
[----:B------:R-:W1:Y:S01]  /*2f30*/  S2R R5, SR_CTAID.X ;  /* 0x0000000000057919 */ /* 0x000e620000002500 */
[----:B------:R-:W-:-:S04]  /*2f40*/  ULOP3.LUT UR7, UR5, 0xf, URZ, 0xc0, !UPT ;  /* 0x0000000f05077892 */ /* 0x000fc8000f8ec0ff */
[----:B------:R-:W-:Y:S01]  /*2f50*/  UISETP.NE.AND UP0, UPT, UR7, URZ, UPT ;  /* 0x000000ff0700728c */ /* 0x000fe2000bf05270 */
[----:B0-----:R-:W-:Y:S01]  /*2f60*/  IMAD R6, R6, R7, RZ ;  /* 0x0000000706067224 */ /* 0x001fe200078e02ff */
[----:B------:R-:W-:Y:S01]  /*2f70*/  MOV R7, RZ ;  /* 0x000000ff00077202 */ /* 0x000fe20000000f00 */
        /* <DEDUP_REMOVED lines=8> */
[----:B------:R-:W-:Y:S02]  /*3000*/  IMAD.U32 R7, RZ, RZ, UR6 ;  /* 0x00000006ff077e24 */ /* 0x000fe4000f8e00ff */
[CC--:B------:R-:W-:Y:S01]  /*3010*/  IMAD R13, R4.reuse, R3.reuse, R3 ;  /* 0x00000003040d7224 */ /* 0x0c0fe200078e0203 */
[C---:B------:R-:W-:Y:S01]  /*3020*/  IADD3 R15, PT, PT, R4.reuse, 0x6, RZ ;  /* 0x00000006040f7810 */ /* 0x040fe20007ffe0ff */
[C---:B------:R-:W-:Y:S01]  /*3030*/  VIADD R16, R4.reuse, 0x7 ;  /* 0x0000000704107836 */ /* 0x040fe20000000000 */
[C---:B------:R-:W-:Y:S01]  /*3040*/  IADD3 R8, PT, PT, R4.reuse, 0x2, RZ ;  /* 0x0000000204087810 */ /* 0x040fe20007ffe0ff */
[C---:B------:R-:W-:Y:S01]  /*3050*/  VIADD R31, R4.reuse, 0xd ;  /* 0x0000000d041f7836 */ /* 0x040fe20000000000 */
[C---:B------:R-:W-:Y:S01]  /*3060*/  IADD3 R10, PT, PT, R4.reuse, 0x3, RZ ;  /* 0x00000003040a7810 */ /* 0x040fe20007ffe0ff */
[CCC-:B------:R-:W-:Y:S01]  /*3070*/  IMAD R34, R4.reuse, R3.reuse, R2.reuse ;  /* 0x0000000304227224 */ /* 0x1c0fe200078e0202 */
        /* <DEDUP_REMOVED lines=54> */
[----:B------:R-:W-:-:S07]  /*33e0*/  IMAD R33, R33, R3, R0 ;  /* 0x0000000321217224 */ /* 0x000fce00078e0200 */
.L_x_55:
[----:B------:R-:W0:Y:S02]  /*33f0*/  LDC.64 R24, c[0x0][0x380] ;  /* 0x0000e000ff187b82 */ /* 0x000e240000000a00 */
[----:B0-----:R-:W-:-:S05]  /*3400*/  IMAD.WIDE.U32 R36, R34, 0x8, R24 ;  /* 0x0000000822247825 */ /* 0x001fca00078e0018 */
[----:B------:R0:W2:Y:S02]  /*3410*/  LDG.E.64 R18, desc[UR8][R36.64] ;  /* 0x0000000824127981 */ /* 0x0000a4000c1e1b00 */
[----:B0-----:R-:W-:-:S05]  /*3420*/  IMAD.WIDE.U32 R36, R4, 0x8, R24 ;  /* 0x0000000804247825 */ /* 0x001fca00078e0018 */
[----:B------:R0:W3:Y:S01]  /*3430*/  LDG.E.64 R16, desc[UR8][R36.64] ;  /* 0x0000000824107981 */ /* 0x0000e2000c1e1b00 */
[----:B------:R-:W-:-:S06]  /*3440*/  IMAD.WIDE.U32 R22, R8, 0x8, R24 ;  /* 0x0000000808167825 */ /* 0x000fcc00078e0018 */
[----:B------:R-:W4:Y:S01]  /*3450*/  LDG.E.64 R22, desc[UR8][R22.64] ;  /* 0x0000000816167981 */ /* 0x000f22000c1e1b00 */
[----:B0-----:R-:W-:Y:S01]  /*3460*/  IMAD.WIDE.U32 R36, R14, 0x8, R24 ;  /* 0x000000080e247825 */ /* 0x001fe200078e0018 */
[----:B--2---:R-:W-:-:S03]  /*3470*/  DADD R18, R18, R20 ;  /* 0x0000000012127229 */ /* 0x004fc60000000014 */
[----:B------:R-:W-:-:S05]  /*3480*/  IMAD.WIDE.U32 R20, R12, 0x8, R24 ;  /* 0x000000080c147825 */ /* 0x000fca00078e0018 */
[----:B---3--:R-:W-:Y:S01]  /*3490*/  DADD R16, R18, R16 ;  /* 0x0000000012107229 */ /* 0x008fe20000000010 */
[----:B------:R-:W-:-:S06]  /*34a0*/  IMAD.WIDE.U32 R18, R10, 0x8, R24 ;  /* 0x000000080a127825 */ /* 0x000fcc00078e0018 */
[----:B------:R-:W2:Y:S01]  /*34b0*/  LDG.E.64 R18, desc[UR8][R18.64] ;  /* 0x0000000812127981 */ /* 0x000ea2000c1e1b00 */
[----:B----4-:R-:W-:-:S03]  /*34c0*/  DADD R22, R16, R22 ;  /* 0x0000000010167229 */ /* 0x010fc60000000016 */
[----:B------:R-:W3:Y:S04]  /*34d0*/  LDG.E.64 R16, desc[UR8][R20.64] ;  /* 0x0000000814107981 */ /* 0x000ee8000c1e1b00 */
[----:B------:R0:W4:Y:S02]  /*34e0*/  LDG.E.64 R20, desc[UR8][R36.64] ;  /* 0x0000000824147981 */ /* 0x000124000c1e1b00 */
[----:B0-----:R-:W-:Y:S01]  /*34f0*/  IMAD.WIDE.U32 R36, R13, 0x8, R24 ;  /* 0x000000080d247825 */ /* 0x001fe200078e0018 */
[----:B--2---:R-:W-:-:S08]  /*3500*/  DADD R18, R22, R18 ;  /* 0x0000000016127229 */ /* 0x004fd00000000012 */
[----:B---3--:R-:W-:Y:S02]  /*3510*/  DADD R16, R18, R16 ;  /* 0x0000000012107229 */ /* 0x008fe40000000010 */
[----:B------:R0:W2:Y:S06]  /*3520*/  LDG.E.64 R18, desc[UR8][R36.64] ;  /* 0x0000000824127981 */ /* 0x0000ac000c1e1b00 */
[----:B----4-:R-:W-:Y:S01]  /*3530*/  DADD R20, R16, R20 ;  /* 0x0000000010147229 */ /* 0x010fe20000000014 */
[----:B------:R-:W-:-:S06]  /*3540*/  IMAD.WIDE.U32 R16, R15, 0x8, R24 ;  /* 0x000000080f107825 */ /* 0x000fcc00078e0018 */
[----:B------:R-:W3:Y:S01]  /*3550*/  LDG.E.64 R16, desc[UR8][R16.64] ;  /* 0x0000000810107981 */ /* 0x000ee2000c1e1b00 */
[----:B------:R-:W-:-:S06]  /*3560*/  IMAD.WIDE.U32 R22, R26, 0x8, R24 ;  /* 0x000000081a167825 */ /* 0x000fcc00078e0018 */
[----:B------:R-:W4:Y:S01]  /*3570*/  LDG.E.64 R22, desc[UR8][R22.64] ;  /* 0x0000000816167981 */ /* 0x000f22000c1e1b00 */
[----:B0-----:R-:W-:Y:S01]  /*3580*/  IMAD.WIDE.U32 R36, R28, 0x8, R24 ;  /* 0x000000081c247825 */ /* 0x001fe200078e0018 */
[----:B--2---:R-:W-:-:S08]  /*3590*/  DADD R18, R20, R18 ;  /* 0x0000000014127229 */ /* 0x004fd00000000012 */
[----:B---3--:R-:W-:Y:S01]  /*35a0*/  DADD R16, R18, R16 ;  /* 0x0000000012107229 */ /* 0x008fe20000000010 */
[----:B------:R-:W-:-:S06]  /*35b0*/  IMAD.WIDE.U32 R18, R27, 0x8, R24 ;  /* 0x000000081b127825 */ /* 0x000fcc00078e0018 */
[----:B------:R-:W2:Y:S01]  /*35c0*/  LDG.E.64 R18, desc[UR8][R18.64] ;  /* 0x0000000812127981 */ /* 0x000ea2000c1e1b00 */
[----:B----4-:R-:W-:-:S03]  /*35d0*/  DADD R22, R16, R22 ;  /* 0x0000000010167229 */ /* 0x010fc60000000016 */
[----:B------:R0:W3:Y:S02]  /*35e0*/  LDG.E.64 R16, desc[UR8][R36.64] ;  /* 0x0000000824107981 */ /* 0x0000e4000c1e1b00 */
[----:B0-----:R-:W-:-:S05]  /*35f0*/  IMAD.WIDE.U32 R36, R29, 0x8, R24 ;  /* 0x000000081d247825 */ /* 0x001fca00078e0018 */
[----:B------:R-:W4:Y:S01]  /*3600*/  LDG.E.64 R20, desc[UR8][R36.64] ;  /* 0x0000000824147981 */ /* 0x000f22000c1e1b00 */
[----:B--2---:R-:W-:Y:S01]  /*3610*/  DADD R18, R22, R18 ;  /* 0x0000000016127229 */ /* 0x004fe20000000012 */
[----:B------:R-:W-:-:S06]  /*3620*/  IMAD.WIDE.U32 R22, R30, 0x8, R24 ;  /* 0x000000081e167825 */ /* 0x000fcc00078e0018 */
[----:B------:R-:W2:Y:S01]  /*3630*/  LDG.E.64 R22, desc[UR8][R22.64] ;  /* 0x0000000816167981 */ /* 0x000ea2000c1e1b00 */
[----:B---3--:R-:W-:Y:S01]  /*3640*/  DADD R16, R18, R16 ;  /* 0x0000000012107229 */ /* 0x008fe20000000010 */
[----:B------:R-:W-:-:S06]  /*3650*/  IMAD.WIDE.U32 R18, R31, 0x8, R24 ;  /* 0x000000081f127825 */ /* 0x000fcc00078e0018 */
[----:B------:R-:W3:Y:S01]  /*3660*/  LDG.E.64 R18, desc[UR8][R18.64] ;  /* 0x0000000812127981 */ /* 0x000ee2000c1e1b00 */
[----:B----4-:R-:W-:Y:S01]  /*3670*/  DADD R20, R16, R20 ;  /* 0x0000000010147229 */ /* 0x010fe20000000014 */
[----:B------:R-:W-:-:S04]  /*3680*/  IMAD.WIDE.U32 R16, R32, 0x8, R24 ;  /* 0x0000000820107825 */ /* 0x000fc800078e0018 */
[----:B------:R-:W-:Y:S02]  /*3690*/  IMAD.WIDE.U32 R24, R33, 0x8, R24 ;  /* 0x0000000821187825 */ /* 0x000fe400078e0018 */
[----:B------:R-:W4:Y:S04]  /*36a0*/  LDG.E.64 R16, desc[UR8][R16.64] ;  /* 0x0000000810107981 */ /* 0x000f28000c1e1b00 */
[----:B------:R-:W5:Y:S01]  /*36b0*/  LDG.E.64 R24, desc[UR8][R24.64] ;  /* 0x0000000818187981 */ /* 0x000f62000c1e1b00 */
[----:B------:R-:W-:-:S04]  /*36c0*/  UIADD3 UR4, UPT, UPT, UR4, 0x10, URZ ;  /* 0x0000001004047890 */ /* 0x000fc8000fffe0ff */
[----:B------:R-:W-:Y:S01]  /*36d0*/  UISETP.NE.AND UP1, UPT, UR4, URZ, UPT ;  /* 0x000000ff0400728c */ /* 0x000fe2000bf25270 */
        /* <DEDUP_REMOVED lines=21> */
.L_x_54:
        /* <DEDUP_REMOVED lines=34> */
[----:B------:R-:W-:Y:S02]  /*3a50*/  IMAD.IADD R27, R24, 0x1, R3 ;  /* 0x00000001181b7824 */ /* 0x000fe400078e0203 */
[----:B------:R-:W5:Y:S01]  /*3a60*/  LDG.E.64 R10, desc[UR8][R10.64] ;  /* 0x000000080a0a7981 */ /* 0x000f62000c1e1b00 */
        /* <DEDUP_REMOVED lines=14> */
.L_x_56:
        /* <DEDUP_REMOVED lines=28> */
.L_x_57:
[----:B------:R-:W-:Y:S05]  /*3d10*/  BRA.U !UP1, `(.L_x_37) ;  /* 0x0000000109387547 */ /* 0x000fea000b800000 */
[----:B------:R-:W0:Y:S01]  /*3d20*/  LDC.64 R8, c[0x0][0x380] ;  /* 0x0000e000ff087b82 */ /* 0x000e220000000a00 */
[----:B------:R-:W-:Y:S01]  /*3d30*/  IADD3 R6, PT, PT, R6, R5, RZ ;  /* 0x0000000506067210 */ /* 0x000fe20007ffe0ff */
[----:B------:R-:W-:-:S04]  /*3d40*/  UIADD3 UR4, UPT, UPT, -UR4, URZ, URZ ;  /* 0x000000ff04047290 */ /* 0x000fc8000fffe1ff */
[----:B------:R-:W-:-:S04]  /*3d50*/  IMAD R7, R6, UR5, R7 ;  /* 0x0000000506077c24 */ /* 0x000fc8000f8e0207 */
[----:B------:R-:W-:-:S05]  /*3d60*/  IMAD R7, R7, R3, R2 ;  /* 0x0000000307077224 */ /* 0x000fca00078e0202 */
[----:B------:R-:W-:-:S05]  /*3d70*/  IADD3 R7, PT, PT, R7, -0x1, RZ ;  /* 0xffffffff07077810 */ /* 0x000fca0007ffe0ff */
[----:B------:R-:W-:-:S07]  /*3d80*/  IMAD R7, R7, R3, R0 ;  /* 0x0000000307077224 */ /* 0x000fce00078e0200 */
.L_x_58:
[----:B0-----:R-:W-:-:S06]  /*3d90*/  IMAD.WIDE.U32 R4, R7, 0x8, R8 ;  /* 0x0000000807047825 */ /* 0x001fcc00078e0008 */
[----:B------:R-:W2:Y:S01]  /*3da0*/  LDG.E.64 R4, desc[UR8][R4.64] ;  /* 0x0000000804047981 */ /* 0x000ea2000c1e1b00 */
[----:B------:R-:W-:Y:S01]  /*3db0*/  UIADD3 UR4, UPT, UPT, UR4, 0x1, URZ ;  /* 0x0000000104047890 */ /* 0x000fe2000fffe0ff */
[----:B------:R-:W-:-:S03]  /*3dc0*/  IMAD R7, R3, R3, R7 ;  /* 0x0000000303077224 */ /* 0x000fc600078e0207 */
[----:B------:R-:W-:Y:S01]  /*3dd0*/  UISETP.NE.AND UP0, UPT, UR4, URZ, UPT ;  /* 0x000000ff0400728c */ /* 0x000fe2000bf05270 */
[----:B--2---:R-:W-:-:S08]  /*3de0*/  DADD R20, R4, R20 ;  /* 0x0000000004147229 */ /* 0x004fd00000000014 */
[----:B------:R-:W-:Y:S05]  /*3df0*/  BRA.U UP0, `(.L_x_58) ;  /* 0xfffffffd00e47547 */ /* 0x000fea000b83ffff */
.L_x_37:
[----:B------:R-:W-:Y:S05]  /*3e00*/  BSYNC.RECONVERGENT B0 ;  /* 0x0000000000007941 */ /* 0x000fea0003800200 */
.L_x_34:
[----:B------:R-:W-:-:S04]  /*3e10*/  LEA R7, R3, 0xffffffff, 0x1 ;  /* 0xffffffff03077811 */ /* 0x000fc800078e08ff */
[----:B------:R-:W-:-:S13]  /*3e20*/  ISETP.GE.U32.AND P1, PT, R0, R7, PT ;  /* 0x000000070000720c */ /* 0x000fda0003f26070 */
[----:B------:R-:W0:Y:S01]  /*3e30*/  @!P1 LDC.64 R4, c[0x0][0x3a0] ;  /* 0x0000e800ff049b82 */ /* 0x000e220000000a00 */
[----:B------:R-:W-:-:S05]  /*3e40*/  @!P1 IMAD R9, R0, R3, RZ ;  /* 0x0000000300099224 */ /* 0x000fca00078e02ff */
[----:B------:R-:W-:-:S05]  /*3e50*/  @!P1 LEA R9, R9, R2, 0x1 ;  /* 0x0000000209099211 */ /* 0x000fca00078e08ff */
[----:B0-----:R-:W-:-:S05]  /*3e60*/  @!P1 IMAD.WIDE.U32 R4, R9, 0x4, R4 ;  /* 0x0000000409049825 */ /* 0x001fca00078e0004 */
[----:B------:R0:W2:Y:S01]  /*3e70*/  @!P1 LDG.E R8, desc[UR8][R4.64] ;  /* 0x0000000804089981 */ /* 0x0000a2000c1e1900 */
[----:B------:R-:W1:Y:S01]  /*3e80*/  S2UR UR7, SR_CgaCtaId ;  /* 0x00000000000779c3 */ /* 0x000e620000008800 */
[----:B------:R-:W-:Y:S01]  /*3e90*/  VOTEU.ALL UP0, P1 ;  /* 0x0000000000ff7886 */ /* 0x000fe20000800000 */
[----:B------:R-:W-:Y:S01]  /*3ea0*/  UMOV UR4, 0x400 ;  /* 0x0000040000047882 */ /* 0x000fe20000000000 */
[C---:B------:R-:W-:Y:S01]  /*3eb0*/  LOP3.LUT P0, R6, R0.reuse, RZ, R2, 0xfa, !PT ;  /* 0x000000ff00067212 */ /* 0x040fe2000780fa02 */
[----:B------:R-:W-:Y:S01]  /*3ec0*/  UIADD3 UR6, UPT, UPT, UR4, 0x2f80, URZ ;  /* 0x00002f8004067890 */ /* 0x000fe2000fffe0ff */
[----:B------:R-:W-:Y:S01]  /*3ed0*/  ISETP.NE.AND P2, PT, R0, R2, PT ;  /* 0x000000020000720c */ /* 0x000fe20003f45270 */
[----:B------:R-:W-:Y:S02]  /*3ee0*/  @!UP0 UIADD3 UR5, UPT, UPT, UR4, 0x2000, URZ ;  /* 0x0000200004058890 */ /* 0x000fe4000fffe0ff */
[----:B-1----:R-:W-:Y:S02]  /*3ef0*/  ULEA UR10, UR7, UR4, 0x18 ;  /* 0x00000004070a7291 */ /* 0x002fe4000f8ec0ff */
[----:B------:R-:W-:-:S02]  /*3f00*/  @!UP0 ULEA UR5, UR7, UR5, 0x18 ;  /* 0x0000000507058291 */ /* 0x000fc4000f8ec0ff */
[----:B------:R-:W-:Y:S02]  /*3f10*/  ULEA UR6, UR7, UR6, 0x18 ;  /* 0x0000000607067291 */ /* 0x000fe4000f8ec0ff */
[----:B------:R-:W-:Y:S02]  /*3f20*/  LEA R9, R2, UR10, 0x8 ;  /* 0x0000000a02097c11 */ /* 0x000fe4000f8e40ff */
[C---:B------:R-:W-:Y:S02]  /*3f30*/  @!P1 LEA R13, R0.reuse, UR5, 0x7 ;  /* 0x00000005000d9c11 */ /* 0x040fe4000f8e38ff */
[----:B------:R-:W-:Y:S02]  /*3f40*/  LEA R11, R0, R9, 0x3 ;  /* 0x00000009000b7211 */ /* 0x000fe400078e18ff */
[----:B------:R-:W-:Y:S02]  /*3f50*/  @!P1 LEA R13, R2, R13, 0x2 ;  /* 0x0000000d020d9211 */ /* 0x000fe400078e10ff */
[----:B0-----:R-:W-:Y:S01]  /*3f60*/  LEA R5, R0, UR6, 0x8 ;  /* 0x0000000600057c11 */ /* 0x001fe2000f8e40ff */
[----:B------:R-:W-:Y:S01]  /*3f70*/  STS.64 [R11], R20 ;  /* 0x000000140b007388 */ /* 0x000fe20000000a00 */
[----:B------:R-:W-:-:S03]  /*3f80*/  FSEL R9, RZ, 1.875, P2 ;  /* 0x3ff00000ff097808 */ /* 0x000fc60001000000 */
[----:B------:R-:W-:Y:S01]  /*3f90*/  IMAD R4, R2, 0x8, R5 ;  /* 0x0000000802047824 */ /* 0x000fe200078e0205 */
[----:B--2---:R0:W-:Y:S04]  /*3fa0*/  @!P1 STS [R13], R8 ;  /* 0x000000080d009388 */ /* 0x0041e80000000800 */
[----:B------:R-:W-:Y:S01]  /*3fb0*/  @!P0 STS [UR10+0x5280], RZ ;  /* 0x005280ffff008988 */ /* 0x000fe2000800080a */
[----:B0-----:R-:W-:-:S05]  /*3fc0*/  MOV R8, RZ ;  /* 0x000000ff00087202 */ /* 0x001fca0000000f00 */
[----:B------:R-:W-:Y:S01]  /*3fd0*/  STS.64 [R4], R8 ;  /* 0x0000000804007388 */ /* 0x000fe20000000a00 */
[----:B------:R-:W-:Y:S06]  /*3fe0*/  BAR.SYNC.DEFER_BLOCKING 0x0 ;  /* 0x0000000000007b1d */ /* 0x000fec0000010000 */
[----:B------:R-:W0:Y:S02]  /*3ff0*/  LDS R10, [UR10+0x5280] ;  /* 0x0052800aff0a7984 */ /* 0x000e240008000800 */
[----:B0-----:R-:W-:-:S13]  /*4000*/  ISETP.GE.AND P0, PT, R10, R7, PT ;  /* 0x000000070a00720c */ /* 0x001fda0003f06270 */
[----:B------:R-:W-:Y:S05]  /*4010*/  @P0 BRA `(.L_x_59) ;  /* 0x0000000c00b00947 */ /* 0x000fea0003800000 */
[----:B------:R-:W-:Y:S01]  /*4020*/  UIADD3 UR5, UPT, UPT, UR4, 0x4f80, URZ ;  /* 0x00004f8004057890 */ /* 0x000fe2000fffe0ff */
[----:B------:R-:W-:Y:S01]  /*4030*/  LOP3.LUT R8, RZ, R2, RZ, 0x33, !PT ;  /* 0x00000002ff087212 */ /* 0x000fe200078e33ff */
[----:B------:R-:W-:Y:S01]  /*4040*/  UIADD3 UR4, UPT, UPT, UR4, 0x5180, URZ ;  /* 0x0000518004047890 */ /* 0x000fe2000fffe0ff */
[----:B------:R-:W-:Y:S01]  /*4050*/  ISETP.GE.U32.AND P0, PT, R2, R3, PT ;  /* 0x000000030200720c */ /* 0x000fe20003f06070 */
[----:B------:R-:W-:Y:S01]  /*4060*/  ULEA UR5, UR7, UR5, 0x18 ;  /* 0x0000000507057291 */ /* 0x000fe2000f8ec0ff */
[C---:B------:R-:W-:Y:S01]  /*4070*/  LEA R9, R0.reuse, UR10, 0x8 ;  /* 0x0000000a00097c11 */ /* 0x040fe2000f8e40ff */
[----:B------:R-:W-:Y:S01]  /*4080*/  ULEA UR4, UR7, UR4, 0x18 ;  /* 0x0000000407047291 */ /* 0x000fe2000f8ec0ff */
[----:B------:R-:W-:Y:S02]  /*4090*/  LEA R3, R3, R8, 0x1 ;  /* 0x0000000803037211 */ /* 0x000fe400078e08ff */
[----:B------:R-:W-:Y:S02]  /*40a0*/  MOV R8, R10 ;  /* 0x0000000a00087202 */ /* 0x000fe40000000f00 */
[----:B------:R-:W-:-:S02]  /*40b0*/  ISETP.EQ.AND P0, PT, R0, RZ, !P0 ;  /* 0x000000ff0000720c */ /* 0x000fc40004702270 */
[----:B------:R-:W-:Y:S02]  /*40c0*/  LEA R9, R2, R9, 0x3 ;  /* 0x0000000902097211 */ /* 0x000fe400078e18ff */
[C---:B------:R-:W-:Y:S02]  /*40d0*/  LEA R10, R0.reuse, UR5, 0x3 ;  /* 0x00000005000a7c11 */ /* 0x040fe4000f8e18ff */
[----:B------:R-:W-:Y:S02]  /*40e0*/  LEA R11, R0, UR4, 0x2 ;  /* 0x00000004000b7c11 */ /* 0x000fe4000f8e10ff */
[C---:B------:R-:W-:Y:S02]  /*40f0*/  LEA R26, R2.reuse, UR4, 0x2 ;  /* 0x00000004021a7c11 */ /* 0x040fe4000f8e10ff */
[----:B------:R-:W-:-:S07]  /*4100*/  LEA R27, R2, UR5, 0x3 ;  /* 0x00000005021b7c11 */ /* 0x000fce000f8e18ff */
.L_x_73:
[----:B------:R-:W-:Y:S04]  /*4110*/  BSSY.RECONVERGENT B0, `(.L_x_60) ;  /* 0x00000af000007945 */ /* 0x000fe80003800200 */
[----:B------:R-:W-:Y:S05]  /*4120*/  @!P0 BRA `(.L_x_61) ;  /* 0x0000000800b48947 */ /* 0x000fea0003800000 */
[----:B------:R-:W0:Y:S01]  /*4130*/  S2R R17, SR_CgaCtaId ;  /* 0x0000000000117919 */ /* 0x000e220000008800 */
[----:B------:R-:W-:-:S04]  /*4140*/  MOV R16, 0x400 ;  /* 0x0000040000107802 */ /* 0x000fc80000000f00 */
[----:B------:R-:W-:-:S04]  /*4150*/  IADD3 R12, PT, PT, R16, 0x2000, RZ ;  /* 0x00002000100c7810 */ /* 0x000fc80007ffe0ff */
[C---:B0-----:R-:W-:Y:S02]  /*4160*/  LEA R13, R17.reuse, R12, 0x18 ;  /* 0x0000000c110d7211 */ /* 0x041fe400078ec0ff */
[----:B------:R-:W-:-:S03]  /*4170*/  LEA R18, R17, R16, 0x18 ;  /* 0x0000001011127211 */ /* 0x000fc600078ec0ff */
[----:B------:R-:W-:-:S05]  /*4180*/  IMAD R8, R8, 0x80, R13 ;  /* 0x0000008008087824 */ /* 0x000fca00078e020d */
[-C--:B------:R-:W-:Y:S02]  /*4190*/  LEA R28, R2, R8.reuse, 0x2 ;  /* 0x00000008021c7211 */ /* 0x080fe400078e10ff */
[----:B------:R-:W-:Y:S02]  /*41a0*/  LEA R29, R3, R8, 0x2 ;  /* 0x00000008031d7211 */ /* 0x000fe400078e10ff */
[----:B------:R-:W-:Y:S02]  /*41b0*/  IADD3 R8, PT, PT, R16, 0x5180, RZ ;  /* 0x0000518010087810 */ /* 0x000fe40007ffe0ff */
[----:B------:R-:W0:Y:S02]  /*41c0*/  LDS R28, [R28] ;  /* 0x000000001c1c7984 */ /* 0x000e240000000800 */
[----:B------:R-:W-:Y:S02]  /*41d0*/  LEA R14, R17, R8, 0x18 ;  /* 0x00000008110e7211 */ /* 0x000fe400078ec0ff */
[----:B------:R-:W1:Y:S01]  /*41e0*/  LDS R29, [R29] ;  /* 0x000000001d1d7984 */ /* 0x000e620000000800 */
[----:B0-----:R-:W-:-:S02]  /*41f0*/  LEA R15, R28, R18, 0x8 ;  /* 0x000000121c0f7211 */ /* 0x001fc400078e40ff */
[----:B------:R-:W-:Y:S01]  /*4200*/  LEA R8, R28, R14, 0x2 ;  /* 0x0000000e1c087211 */ /* 0x000fe200078e10ff */
[C---:B-1----:R-:W-:Y:S01]  /*4210*/  IMAD R14, R29.reuse, 0x4, R14 ;  /* 0x000000041d0e7824 */ /* 0x042fe200078e020e */
[----:B------:R-:W-:-:S03]  /*4220*/  LEA R12, R29, R15, 0x3 ;  /* 0x0000000f1d0c7211 */ /* 0x000fc600078e18ff */
[----:B------:R-:W-:Y:S04]  /*4230*/  STS [R8], R28 ;  /* 0x0000001c08007388 */ /* 0x000fe80000000800 */
[----:B------:R-:W-:Y:S04]  /*4240*/  STS [R8+0x80], R29 ;  /* 0x0000801d08007388 */ /* 0x000fe80000000800 */
[----:B------:R-:W-:Y:S04]  /*4250*/  STS [R14], R28 ;  /* 0x0000001c0e007388 */ /* 0x000fe80000000800 */
[----:B------:R-:W-:Y:S04]  /*4260*/  STS [R14+0x80], R29 ;  /* 0x0000801d0e007388 */ /* 0x000fe80000000800 */
[----:B------:R-:W0:Y:S02]  /*4270*/  LDS.64 R12, [R12] ;  /* 0x000000000c0c7984 */ /* 0x000e240000000a00 */
[----:B0-----:R-:W-:-:S14]  /*4280*/  DSETP.NEU.AND P1, PT, R12, RZ, PT ;  /* 0x000000ff0c00722a */ /* 0x001fdc0003f2d000 */
[----:B------:R-:W-:Y:S05]  /*4290*/  @!P1 BRA `(.L_x_62) ;  /* 0x0000000800309947 */ /* 0x000fea0003800000 */
[----:B------:R-:W-:Y:S01]  /*42a0*/  DADD R12, R12, R12 ;  /* 0x000000000c0c7229 */ /* 0x000fe2000000000c */
[C---:B------:R-:W-:Y:S01]  /*42b0*/  LEA R14, R29.reuse, R18, 0x8 ;  /* 0x000000121d0e7211 */ /* 0x040fe200078e40ff */
[----:B------:R-:W-:Y:S01]  /*42c0*/  BSSY.RECONVERGENT B1, `(.L_x_63) ;  /* 0x000001a000017945 */ /* 0x000fe20003800200 */
[----:B------:R-:W-:Y:S02]  /*42d0*/  LEA R8, R28, R15, 0x3 ;  /* 0x0000000f1c087211 */ /* 0x000fe400078e18ff */
[----:B------:R-:W-:Y:S01]  /*42e0*/  LEA R22, R29, R14, 0x3 ;  /* 0x0000000e1d167211 */ /* 0x000fe200078e18ff */
[----:B------:R-:W0:Y:S01]  /*42f0*/  MUFU.RCP64H R21, R13 ;  /* 0x0000000d00157308 */ /* 0x000e220000001800 */
[----:B------:R-:W-:Y:S01]  /*4300*/  MOV R20, 0x1 ;  /* 0x0000000100147802 */ /* 0x000fe20000000f00 */
[----:B------:R-:W-:Y:S04]  /*4310*/  LDS.64 R18, [R8] ;  /* 0x0000000008127984 */ /* 0x000fe80000000a00 */
[----:B------:R-:W1:Y:S01]  /*4320*/  LDS.64 R14, [R22] ;  /* 0x00000000160e7984 */ /* 0x000e620000000a00 */
[----:B0-----:R-:W-:-:S08]  /*4330*/  DFMA R16, -R12, R20, 1 ;  /* 0x3ff000000c10742b */ /* 0x001fd00000000114 */
[----:B------:R-:W-:-:S08]  /*4340*/  DFMA R16, R16, R16, R16 ;  /* 0x000000101010722b */ /* 0x000fd00000000010 */
[----:B------:R-:W-:-:S08]  /*4350*/  DFMA R16, R20, R16, R20 ;  /* 0x000000101410722b */ /* 0x000fd00000000014 */
[----:B------:R-:W-:Y:S02]  /*4360*/  DFMA R20, -R12, R16, 1 ;  /* 0x3ff000000c14742b */ /* 0x000fe40000000110 */
[----:B-1----:R-:W-:-:S06]  /*4370*/  DADD R14, R18, -R14 ;  /* 0x00000000120e7229 */ /* 0x002fcc000000080e */
        /* <DEDUP_REMOVED lines=8> */
[----:B------:R-:W-:Y:S01]  /*4400*/  IMAD.MOV.U32 R16, RZ, RZ, R14 ;  /* 0x000000ffff107224 */ /* 0x000fe200078e000e */
[----:B------:R-:W-:Y:S02]  /*4410*/  MOV R17, R15 ;  /* 0x0000000f00117202 */ /* 0x000fe40000000f00 */
[----:B------:R-:W-:Y:S02]  /*4420*/  MOV R14, R12 ;  /* 0x0000000c000e7202 */ /* 0x000fe40000000f00 */
[----:B------:R-:W-:Y:S02]  /*4430*/  MOV R15, R13 ;  /* 0x0000000d000f7202 */ /* 0x000fe40000000f00 */
[----:B------:R-:W-:-:S07]  /*4440*/  MOV R8, 0x4460 ;  /* 0x0000446000087802 */ /* 0x000fce0000000f00 */
[----:B------:R-:W-:Y:S05]  /*4450*/  CALL.REL.NOINC `($__internal_4_$__cuda_sm20_div_rn_f64_full) ;  /* 0x0000000c008c7944 */ /* 0x000fea0003c00000 */
.L_x_64:
[----:B------:R-:W-:Y:S05]  /*4460*/  BSYNC.RECONVERGENT B1 ;  /* 0x0000000000017941 */ /* 0x000fea0003800200 */
.L_x_63:
        /* <DEDUP_REMOVED lines=24> */
[----:B------:R-:W-:Y:S02]  /*45f0*/  MOV R14, R22 ;  /* 0x00000016000e7202 */ /* 0x000fe40000000f00 */
[----:B------:R-:W-:Y:S01]  /*4600*/  MOV R17, R23 ;  /* 0x0000001700117202 */ /* 0x000fe20000000f00 */
[----:B------:R-:W-:Y:S01]  /*4610*/  IMAD.MOV.U32 R23, RZ, RZ, R15 ;  /* 0x000000ffff177224 */ /* 0x000fe200078e000f */
[----:B------:R-:W-:Y:S02]  /*4620*/  MOV R8, R24 ;  /* 0x0000001800087202 */ /* 0x000fe40000000f00 */
[----:B------:R-:W-:-:S07]  /*4630*/  MOV R22, 0x4650 ;  /* 0x0000465000167802 */ /* 0x000fce0000000f00 */
[----:B------:R-:W-:Y:S05]  /*4640*/  CALL.REL.NOINC `($__internal_5_$__cuda_sm20_dsqrt_rn_f64_mediumpath_v1) ;  /* 0x0000001000847944 */ /* 0x000fea0003c00000 */
.L_x_66:
[----:B------:R-:W-:Y:S05]  /*4650*/  BSYNC.RECONVERGENT B1 ;  /* 0x0000000000017941 */ /* 0x000fea0003800200 */
.L_x_65:
        /* <DEDUP_REMOVED lines=9> */
[----:B------:R-:W-:-:S08]  /*46f0*/  DFMA R12, R14, R12, R14 ;  /* 0x0000000c0e0c722b */ /* 0x000fd0000000000e */
[----:B------:R-:W-:-:S08]  /*4700*/  DMUL R18, R12, R30 ;  /* 0x0000001e0c127228 */ /* 0x000fd00000000000 */
[----:B------:R-:W-:-:S08]  /*4710*/  DFMA R14, -R32, R18, R30 ;  /* 0x00000012200e722b */ /* 0x000fd0000000011e */
[----:B------:R-:W-:-:S10]  /*4720*/  DFMA R18, R12, R14, R18 ;  /* 0x0000000e0c12722b */ /* 0x000fd40000000012 */
[----:B------:R-:W-:-:S05]  /*4730*/  FFMA R8, RZ, R33, R19 ;  /* 0x00000021ff087223 */ /* 0x000fca0000000013 */
[----:B------:R-:W-:-:S13]  /*4740*/  FSETP.GT.AND P1, PT, |R8|, 1.469367938527859385e-39, PT ;  /* 0x001000000800780b */ /* 0x000fda0003f24200 */
[----:B------:R-:W-:Y:S05]  /*4750*/  @P1 BRA P2, `(.L_x_68) ;  /* 0x0000000000181947 */ /* 0x000fea0001000000 */
[----:B------:R-:W-:Y:S02]  /*4760*/  MOV R14, R32 ;  /* 0x00000020000e7202 */ /* 0x000fe40000000f00 */
[----:B------:R-:W-:Y:S02]  /*4770*/  MOV R15, R33 ;  /* 0x00000021000f7202 */ /* 0x000fe40000000f00 */
[----:B------:R-:W-:Y:S02]  /*4780*/  MOV R16, R30 ;  /* 0x0000001e00107202 */ /* 0x000fe40000000f00 */
[----:B------:R-:W-:Y:S02]  /*4790*/  MOV R17, R31 ;  /* 0x0000001f00117202 */ /* 0x000fe40000000f00 */
[----:B------:R-:W-:-:S07]  /*47a0*/  MOV R8, 0x47c0 ;  /* 0x000047c000087802 */ /* 0x000fce0000000f00 */
[----:B------:R-:W-:Y:S05]  /*47b0*/  CALL.REL.NOINC `($__internal_4_$__cuda_sm20_div_rn_f64_full) ;  /* 0x0000000800b47944 */ /* 0x000fea0003c00000 */
.L_x_68:
[----:B------:R-:W-:Y:S05]  /*47c0*/  BSYNC.RECONVERGENT B1 ;  /* 0x0000000000017941 */ /* 0x000fea0003800200 */
.L_x_67:
[----:B------:R-:W-:Y:S01]  /*47d0*/  DFMA R22, R18, R18, 1 ;  /* 0x3ff000001216742b */ /* 0x000fe20000000012 */
[----:B------:R-:W-:Y:S01]  /*47e0*/  HFMA2 R13, -RZ, RZ, 1.9609375, 0 ;  /* 0x3fd80000ff0d7431 */ /* 0x000fe200000001ff */
[----:B------:R-:W-:Y:S01]  /*47f0*/  MOV R12, 0x0 ;  /* 0x00000000000c7802 */ /* 0x000fe20000000f00 */
[----:B------:R-:W-:Y:S03]  /*4800*/  BSSY.RECONVERGENT B1, `(.L_x_69) ;  /* 0x0000015000017945 */ /* 0x000fe60003800200 */
[----:B------:R-:W0:Y:S04]  /*4810*/  MUFU.RSQ64H R17, R23 ;  /* 0x0000001700117308 */ /* 0x000e280000001c00 */
[----:B------:R-:W-:-:S05]  /*4820*/  VIADD R16, R23, 0xfcb00000 ;  /* 0xfcb0000017107836 */ /* 0x000fca0000000000 */
[----:B------:R-:W-:Y:S01]  /*4830*/  ISETP.GE.U32.AND P1, PT, R16, 0x7ca00000, PT ;  /* 0x7ca000001000780c */ /* 0x000fe20003f26070 */
        /* <DEDUP_REMOVED lines=13> */
[----:B------:R-:W-:Y:S02]  /*4910*/  MOV R8, R24 ;  /* 0x0000001800087202 */ /* 0x000fe40000000f00 */
[----:B------:R-:W-:Y:S02]  /*4920*/  MOV R23, R15 ;  /* 0x0000000f00177202 */ /* 0x000fe40000000f00 */
[----:B------:R-:W-:-:S07]  /*4930*/  MOV R22, 0x4950 ;  /* 0x0000495000167802 */ /* 0x000fce0000000f00 */
[----:B------:R-:W-:Y:S05]  /*4940*/  CALL.REL.NOINC `($__internal_5_$__cuda_sm20_dsqrt_rn_f64_mediumpath_v1) ;  /* 0x0000000c00c47944 */ /* 0x000fea0003c00000 */
.L_x_70:
[----:B------:R-:W-:Y:S05]  /*4950*/  BSYNC.RECONVERGENT B1 ;  /* 0x0000000000017941 */ /* 0x000fea0003800200 */
.L_x_69:
[----:B------:R-:W0:Y:S01]  /*4960*/  MUFU.RCP64H R17, R33 ;  /* 0x0000002100117308 */ /* 0x000e220000001800 */
[----:B------:R-:W-:Y:S01]  /*4970*/  IADD3 R16, PT, PT, R33, 0x300402, RZ ;  /* 0x0030040221107810 */ /* 0x000fe20007ffe0ff */
[----:B------:R-:W-:Y:S03]  /*4980*/  BSSY.RECONVERGENT B1, `(.L_x_71) ;  /* 0x0000010000017945 */ /* 0x000fe60003800200 */
[----:B------:R-:W-:Y:S02]  /*4990*/  FSETP.GEU.AND P1, PT, |R16|, 5.8789094863358348022e-39, PT ;  /* 0x004004021000780b */ /* 0x000fe40003f2e200 */
[----:B0-----:R-:W-:-:S08]  /*49a0*/  DFMA R14, R16, -R32, 1 ;  /* 0x3ff00000100e742b */ /* 0x001fd00000000820 */
[----:B------:R-:W-:-:S08]  /*49b0*/  DFMA R14, R14, R14, R14 ;  /* 0x0000000e0e0e722b */ /* 0x000fd0000000000e */
[----:B------:R-:W-:-:S08]  /*49c0*/  DFMA R14, R16, R14, R16 ;  /* 0x0000000e100e722b */ /* 0x000fd00000000010 */
[----:B------:R-:W-:-:S08]  /*49d0*/  DFMA R12, R14, -R32, 1 ;  /* 0x3ff000000e0c742b */ /* 0x000fd00000000820 */
[----:B------:R-:W-:Y:S01]  /*49e0*/  DFMA R12, R14, R12, R14 ;  /* 0x0000000c0e0c722b */ /* 0x000fe2000000000e */
[----:B------:R-:W-:Y:S10]  /*49f0*/  @P1 BRA `(.L_x_72) ;  /* 0x0000000000201947 */ /* 0x000ff40003800000 */
[----:B------:R-:W-:Y:S02]  /*4a00*/  LOP3.LUT R8, R33, 0x7fffffff, RZ, 0xc0, !PT ;  /* 0x7fffffff21087812 */ /* 0x000fe400078ec0ff */
[----:B------:R-:W-:Y:S02]  /*4a10*/  MOV R12, R32 ;  /* 0x00000020000c7202 */ /* 0x000fe40000000f00 */
[----:B------:R-:W-:Y:S01]  /*4a20*/  MOV R13, R33 ;  /* 0x00000021000d7202 */ /* 0x000fe20000000f00 */
[----:B------:R-:W-:Y:S01]  /*4a30*/  VIADD R23, R8, 0xfff00000 ;  /* 0xfff0000008177836 */ /* 0x000fe20000000000 */
[----:B------:R-:W-:-:S07]  /*4a40*/  MOV R8, 0x4a60 ;  /* 0x00004a6000087802 */ /* 0x000fce0000000f00 */
[----:B------:R-:W-:Y:S05]  /*4a50*/  CALL.REL.NOINC `($__internal_3_$__cuda_sm20_dblrcp_rn_slowpath_v3) ;  /* 0x0000000400687944 */ /* 0x000fea0003c00000 */
[----:B------:R-:W-:Y:S02]  /*4a60*/  MOV R12, R14 ;  /* 0x0000000e000c7202 */ /* 0x000fe40000000f00 */
[----:B------:R-:W-:-:S07]  /*4a70*/  MOV R13, R15 ;  /* 0x0000000f000d7202 */ /* 0x000fce0000000f00 */
.L_x_72:
[----:B------:R-:W-:Y:S05]  /*4a80*/  BSYNC.RECONVERGENT B1 ;  /* 0x0000000000017941 */ /* 0x000fea0003800200 */
.L_x_71:
        /* <DEDUP_REMOVED lines=13> */
.L_x_62:
[----:B------:R-:W-:Y:S01]  /*4b60*/  IADD3 R16, PT, PT, R16, 0x4f80, RZ ;  /* 0x00004f8010107810 */ /* 0x000fe20007ffe0ff */
[----:B------:R-:W-:Y:S01]  /*4b70*/  IMAD.MOV.U32 R13, RZ, RZ, 0x3ff00000 ;  /* 0x3ff00000ff0d7424 */ /* 0x000fe200078e00ff */
[----:B------:R-:W-:Y:S02]  /*4b80*/  MOV R12, 0x0 ;  /* 0x00000000000c7802 */ /* 0x000fe40000000f00 */
[----:B------:R-:W-:-:S04]  /*4b90*/  LEA R16, R17, R16, 0x18 ;  /* 0x0000001011107211 */ /* 0x000fc800078ec0ff */
[-C--:B------:R-:W-:Y:S02]  /*4ba0*/  LEA R15, R28, R16.reuse, 0x3 ;  /* 0x000000101c0f7211 */ /* 0x080fe400078e18ff */
[----:B------:R-:W-:-:S03]  /*4bb0*/  LEA R29, R29, R16, 0x3 ;  /* 0x000000101d1d7211 */ /* 0x000fc600078e18ff */
[----:B------:R1:W-:Y:S04]  /*4bc0*/  STS.64 [R15+0x100], RZ ;  /* 0x000100ff0f007388 */ /* 0x0003e80000000a00 */
[----:B------:R1:W-:Y:S04]  /*4bd0*/  STS.64 [R15], R12 ;  /* 0x0000000c0f007388 */ /* 0x0003e80000000a00 */
[----:B------:R1:W-:Y:S04]  /*4be0*/  STS.64 [R29+0x100], R12 ;  /* 0x0001000c1d007388 */ /* 0x0003e80000000a00 */
[----:B------:R1:W-:Y:S02]  /*4bf0*/  STS.64 [R29], RZ ;  /* 0x000000ff1d007388 */ /* 0x0003e40000000a00 */
.L_x_61:
[----:B------:R-:W-:Y:S05]  /*4c00*/  BSYNC.RECONVERGENT B0 ;  /* 0x0000000000007941 */ /* 0x000fea0003800200 */
.L_x_60:
[----:B------:R-:W-:Y:S01]  /*4c10*/  BAR.SYNC.DEFER_BLOCKING 0x0 ;  /* 0x0000000000007b1d */ /* 0x000fe20000010000 */
[----:B------:R-:W-:-:S07]  /*4c20*/  ISETP.NE.AND P1, PT, R6, RZ, PT ;  /* 0x000000ff0600720c */ /* 0x000fce0003f25270 */
[----:B------:R-:W2:Y:S01]  /*4c30*/  S2UR UR7, SR_CgaCtaId ;  /* 0x00000000000779c3 */ /* 0x000ea20000008800 */
[----:B------:R-:W-:Y:S01]  /*4c40*/  UMOV UR4, 0x400 ;  /* 0x0000040000047882 */ /* 0x000fe20000000000 */
[----:B01----:R-:W0:Y:S04]  /*4c50*/  LDS R13, [R11+0x80] ;  /* 0x000080000b0d7984 */ /* 0x003e280000000800 */
[----:B------:R-:W1:Y:S01]  /*4c60*/  LDS R14, [R26+0x80] ;  /* 0x000080001a0e7984 */ /* 0x000e620000000800 */
[----:B--2---:R-:W-:-:S03]  /*4c70*/  ULEA UR5, UR7, UR4, 0x18 ;  /* 0x0000000407057291 */ /* 0x004fc6000f8ec0ff */
[----:B------:R-:W2:Y:S04]  /*4c80*/  LDS R12, [R11] ;  /* 0x000000000b0c7984 */ /* 0x000ea80000000800 */
[----:B------:R-:W3:Y:S04]  /*4c90*/  LDS R8, [R26] ;  /* 0x000000001a087984 */ /* 0x000ee80000000800 */
[----:B------:R-:W-:Y:S04]  /*4ca0*/  LDS.64 R22, [R27+0x100] ;  /* 0x000100001b167984 */ /* 0x000fe80000000a00 */
[----:B------:R-:W-:Y:S04]  /*4cb0*/  LDS.64 R28, [R27] ;  /* 0x000000001b1c7984 */ /* 0x000fe80000000a00 */
[----:B------:R-:W-:Y:S04]  /*4cc0*/  LDS.64 R20, [R10+0x100] ;  /* 0x000100000a147984 */ /* 0x000fe80000000a00 */
[----:B------:R-:W-:Y:S01]  /*4cd0*/  LDS.64 R34, [R10] ;  /* 0x000000000a227984 */ /* 0x000fe20000000a00 */
[----:B0-----:R-:W-:-:S04]  /*4ce0*/  LEA R13, R13, UR5, 0x8 ;  /* 0x000000050d0d7c11 */ /* 0x001fc8000f8e40ff */
[C---:B-1----:R-:W-:Y:S01]  /*4cf0*/  LEA R18, R14.reuse, R13, 0x3 ;  /* 0x0000000d0e127211 */ /* 0x042fe200078e18ff */
[----:B------:R-:W-:Y:S01]  /*4d00*/  IMAD R36, R14, 0x8, R5 ;  /* 0x000000080e247824 */ /* 0x000fe200078e0205 */
[----:B--2---:R-:W-:-:S04]  /*4d10*/  LEA R15, R12, UR5, 0x8 ;  /* 0x000000050c0f7c11 */ /* 0x004fc8000f8e40ff */
[----:B------:R-:W0:Y:S01]  /*4d20*/  LDS.64 R18, [R18] ;  /* 0x0000000012127984 */ /* 0x000e220000000a00 */
[----:B---3--:R-:W-:Y:S02]  /*4d30*/  LEA R13, R8, R13, 0x3 ;  /* 0x0000000d080d7211 */ /* 0x008fe400078e18ff */
[-C--:B------:R-:W-:Y:S02]  /*4d40*/  LEA R24, R14, R15.reuse, 0x3 ;  /* 0x0000000f0e187211 */ /* 0x080fe400078e18ff */
[C---:B------:R-:W-:Y:S02]  /*4d50*/  LEA R32, R8.reuse, R15, 0x3 ;  /* 0x0000000f08207211 */ /* 0x040fe400078e18ff */
[----:B------:R-:W1:Y:S01]  /*4d60*/  LDS.64 R12, [R13] ;  /* 0x000000000d0c7984 */ /* 0x000e620000000a00 */
[----:B------:R-:W-:-:S03]  /*4d70*/  LEA R16, R8, R5, 0x3 ;  /* 0x0000000508107211 */ /* 0x000fc600078e18ff */
[----:B------:R-:W2:Y:S04]  /*4d80*/  LDS.64 R24, [R24] ;  /* 0x0000000018187984 */ /* 0x000ea80000000a00 */
[----:B------:R-:W3:Y:S04]  /*4d90*/  LDS.64 R32, [R32] ;  /* 0x0000000020207984 */ /* 0x000ee80000000a00 */
[----:B------:R-:W4:Y:S04]  /*4da0*/  LDS.64 R14, [R36] ;  /* 0x00000000240e7984 */ /* 0x000f280000000a00 */
[----:B------:R-:W5:Y:S01]  /*4db0*/  LDS.64 R16, [R16] ;  /* 0x0000000010107984 */ /* 0x000f620000000a00 */
[----:B0-----:R-:W-:-:S08]  /*4dc0*/  DMUL R18, R22, R18 ;  /* 0x0000001216127228 */ /* 0x001fd00000000000 */
[----:B-1----:R-:W-:Y:S02]  /*4dd0*/  DFMA R12, R28, R12, R18 ;  /* 0x0000000c1c0c722b */ /* 0x002fe40000000012 */
[----:B--2---:R-:W-:-:S06]  /*4de0*/  DMUL R24, R24, R22 ;  /* 0x0000001618187228 */ /* 0x004fcc0000000000 */
[----:B------:R-:W-:Y:S02]  /*4df0*/  DMUL R12, R20, R12 ;  /* 0x0000000c140c7228 */ /* 0x000fe40000000000 */
[----:B---3--:R-:W-:Y:S02]  /*4e00*/  DFMA R24, R32, R28, R24 ;  /* 0x0000001c2018722b */ /* 0x008fe40000000018 */
[----:B----4-:R-:W-:-:S06]  /*4e10*/  DMUL R14, R22, R14 ;  /* 0x0000000e160e7228 */ /* 0x010fcc0000000000 */
[----:B------:R-:W-:Y:S01]  /*4e20*/  DFMA R12, R34, R24, R12 ;  /* 0x00000018220c722b */ /* 0x000fe2000000000c */
[----:B------:R-:W-:Y:S06]  /*4e30*/  BAR.SYNC.DEFER_BLOCKING 0x0 ;  /* 0x0000000000007b1d */ /* 0x000fec0000010000 */
[----:B-----5:R-:W-:Y:S01]  /*4e40*/  DFMA R14, R28, R16, R14 ;  /* 0x000000101c0e722b */ /* 0x020fe2000000000e */
[----:B------:R-:W-:Y:S06]  /*4e50*/  STS.64 [R9], R12 ;  /* 0x0000000c09007388 */ /* 0x000fec0000000a00 */
[----:B------:R-:W-:Y:S04]  /*4e60*/  STS.64 [R4], R14 ;  /* 0x0000000e04007388 */ /* 0x000fe80000000a00 */
[----:B------:R-:W0:Y:S02]  /*4e70*/  @!P1 LDS R8, [UR5+0x5280] ;  /* 0x00528005ff089984 */ /* 0x000e240008000800 */
[----:B0-----:R-:W-:-:S05]  /*4e80*/  @!P1 IADD3 R16, PT, PT, R8, 0x1, RZ ;  /* 0x0000000108109810 */ /* 0x001fca0007ffe0ff */
[----:B------:R-:W-:Y:S01]  /*4e90*/  @!P1 STS [UR5+0x5280], R16 ;  /* 0x00528010ff009988 */ /* 0x000fe20008000805 */
[----:B------:R-:W-:Y:S06]  /*4ea0*/  BAR.SYNC.DEFER_BLOCKING 0x0 ;  /* 0x0000000000007b1d */ /* 0x000fec0000010000 */
[----:B------:R-:W0:Y:S02]  /*4eb0*/  LDS R8, [UR5+0x5280] ;  /* 0x00528005ff087984 */ /* 0x000e240008000800 */
[----:B0-----:R-:W-:-:S13]  /*4ec0*/  ISETP.GE.AND P1, PT, R8, R7, PT ;  /* 0x000000070800720c */ /* 0x001fda0003f26270 */
[----:B------:R-:W-:Y:S05]  /*4ed0*/  @!P1 BRA `(.L_x_73) ;  /* 0xfffffff0008c9947 */ /* 0x000fea000383ffff */
.L_x_59:
[----:B------:R-:W-:Y:S01]  /*4ee0*/  UIADD3 UR5, UPT, UPT, UR4, 0x2f80, URZ ;  /* 0x00002f8004057890 */ /* 0x000fe2000fffe0ff */
[----:B------:R-:W0:Y:S01]  /*4ef0*/  S2R R11, SR_CTAID.X ;  /* 0x00000000000b7919 */ /* 0x000e220000002500 */
[----:B------:R-:W0:Y:S02]  /*4f00*/  LDC.64 R8, c[0x0][0x3a8] ;  /* 0x0000ea00ff087b82 */ /* 0x000e240000000a00 */
[----:B------:R-:W-:-:S06]  /*4f10*/  ULEA UR5, UR7, UR5, 0x18 ;  /* 0x0000000507057291 */ /* 0x000fcc000f8ec0ff */
[----:B------:R-:W-:Y:S01]  /*4f20*/  LEA R3, R2, UR5, 0x8 ;  /* 0x0000000502037c11 */ /* 0x000fe2000f8e40ff */
[----:B------:R-:W1:Y:S03]  /*4f30*/  LDC.64 R6, c[0x0][0x398] ;  /* 0x0000e600ff067b82 */ /* 0x000e660000000a00 */
[C---:B------:R-:W-:Y:S02]  /*4f40*/  LEA R4, R0.reuse, R3, 0x3 ;  /* 0x0000000300047211 */ /* 0x040fe400078e18ff */
[----:B------:R-:W-:-:S03]  /*4f50*/  SHF.L.U32 R0, R0, 0x1, RZ ;  /* 0x0000000100007819 */ /* 0x000fc600000006ff */
[----:B------:R-:W0:Y:S01]  /*4f60*/  S2UR UR5, SR_CTAID.Y ;  /* 0x00000000000579c3 */ /* 0x000e220000002600 */
[----:B------:R-:W2:Y:S01]  /*4f70*/  LDS.64 R4, [R4] ;  /* 0x0000000004047984 */ /* 0x000ea20000000a00 */
[----:B0-----:R-:W-:-:S05]  /*4f80*/  IMAD R3, R8, UR5, R11 ;  /* 0x0000000508037c24 */ /* 0x001fca000f8e020b */
[----:B------:R-:W-:-:S05]  /*4f90*/  SHF.L.U32 R3, R3, 0x2, RZ ;  /* 0x0000000203037819 */ /* 0x000fca00000006ff */
[----:B------:R-:W-:-:S04]  /*4fa0*/  IMAD R0, R3, R9, R0 ;  /* 0x0000000903007224 */ /* 0x000fc800078e0200 */
[----:B------:R-:W-:-:S04]  /*4fb0*/  IMAD R3, R0, R9, R2 ;  /* 0x0000000900037224 */ /* 0x000fc800078e0202 */
[----:B-1----:R-:W-:-:S05]  /*4fc0*/  IMAD.WIDE.U32 R2, R3, 0x8, R6 ;  /* 0x0000000803027825 */ /* 0x002fca00078e0006 */
[----:B--2---:R-:W-:Y:S01]  /*4fd0*/  STG.E.64 desc[UR8][R2.64], R4 ;  /* 0x0000000402007986 */ /* 0x004fe2000c101b08 */
[----:B------:R-:W-:Y:S06]  /*4fe0*/  BAR.SYNC.DEFER_BLOCKING 0x0 ;  /* 0x0000000000007b1d */ /* 0x000fec0000010000 */
[----:B------:R-:W-:Y:S05]  /*4ff0*/  EXIT ;  /* 0x000000000000794d */ /* 0x000fea0003800000 */
        .weak           $__internal_3_$__cuda_sm20_dblrcp_rn_slowpath_v3
        .type           $__internal_3_$__cuda_sm20_dblrcp_rn_slowpath_v3,@function
        .size           $__internal_3_$__cuda_sm20_dblrcp_rn_slowpath_v3,($__internal_4_$__cuda_sm20_div_rn_f64_full - $__internal_3_$__cuda_sm20_dblrcp_rn_slowpath_v3)
$__internal_3_$__cuda_sm20_dblrcp_rn_slowpath_v3:
[----:B------:R-:W-:Y:S01]  /*5000*/  DSETP.GTU.AND P1, PT, |R12|, +INF , PT ;  /* 0x7ff000000c00742a */ /* 0x000fe20003f2c200 */
[----:B------:R-:W-:-:S13]  /*5010*/  BSSY.RECONVERGENT B2, `(.L_x_74) ;  /* 0x0000024000027945 */ /* 0x000fda0003800200 */
        /* <DEDUP_REMOVED lines=9> */
[----:B------:R-:W-:Y:S02]  /*50b0*/  IADD3 R21, PT, PT, R13, -0x3fe00000, RZ ;  /* 0xc02000000d157810 */ /* 0x000fe40007ffe0ff */
[----:B------:R-:W-:Y:S02]  /*50c0*/  MOV R20, R12 ;  /* 0x0000000c00147202 */ /* 0x000fe40000000f00 */
[----:B------:R-:W0:Y:S01]  /*50d0*/  MUFU.RCP64H R17, R21 ;  /* 0x0000001500117308 */ /* 0x000e220000001800 */
[----:B------:R-:W-:-:S06]  /*50e0*/  MOV R16, R23 ;  /* 0x0000001700107202 */ /* 0x000fcc0000000f00 */
        /* <DEDUP_REMOVED lines=10> */
.L_x_77:
        /* <DEDUP_REMOVED lines=10> */
.L_x_75:
[----:B------:R-:W-:Y:S01]  /*5230*/  LOP3.LUT R15, R13, 0x80000, RZ, 0xfc, !PT ;  /* 0x000800000d0f7812 */ /* 0x000fe200078efcff */
[----:B------:R-:W-:-:S07]  /*5240*/  IMAD.MOV.U32 R14, RZ, RZ, R12 ;  /* 0x000000ffff0e7224 */ /* 0x000fce00078e000c */
.L_x_76:
[----:B------:R-:W-:Y:S05]  /*5250*/  BSYNC.RECONVERGENT B2 ;  /* 0x0000000000027941 */ /* 0x000fea0003800200 */
.L_x_74:
[----:B------:R-:W-:Y:S01]  /*5260*/  HFMA2 R13, -RZ, RZ, 0, 0 ;  /* 0x00000000ff0d7431 */ /* 0x000fe200000001ff */
[----:B------:R-:W-:-:S04]  /*5270*/  MOV R12, R8 ;  /* 0x00000008000c7202 */ /* 0x000fc80000000f00 */
[----:B------:R-:W-:Y:S05]  /*5280*/  RET.REL.NODEC R12 `(_Z22myevd_fused_batched_16PdS_S_S_Piiii) ;  /* 0xffffffac0c5c7950 */ /* 0x000fea0003c3ffff */
        .weak           $__internal_4_$__cuda_sm20_div_rn_f64_full
        .type           $__internal_4_$__cuda_sm20_div_rn_f64_full,@function
        .size           $__internal_4_$__cuda_sm20_div_rn_f64_full,($__internal_5_$__cuda_sm20_dsqrt_rn_f64_mediumpath_v1 - $__internal_4_$__cuda_sm20_div_rn_f64_full)
$__internal_4_$__cuda_sm20_div_rn_f64_full:
[C---:B------:R-:W-:Y:S01]  /*5290*/  FSETP.GEU.AND P1, PT, |R15|.reuse, 1.469367938527859385e-39, PT ;  /* 0x001000000f00780b */ /* 0x040fe20003f2e200 */
[----:B------:R-:W-:Y:S01]  /*52a0*/  BSSY.RECONVERGENT B2, `(.L_x_78) ;  /* 0x0000056000027945 */ /* 0x000fe20003800200 */
[----:B------:R-:W-:Y:S02]  /*52b0*/  LOP3.LUT R12, R15, 0x800fffff, RZ, 0xc0, !PT ;  /* 0x800fffff0f0c7812 */ /* 0x000fe400078ec0ff */
[----:B------:R-:W-:Y:S02]  /*52c0*/  MOV R18, 0x1 ;  /* 0x0000000100127802 */ /* 0x000fe40000000f00 */
[----:B------:R-:W-:Y:S02]  /*52d0*/  LOP3.LUT R13, R12, 0x3ff00000, RZ, 0xfc, !PT ;  /* 0x3ff000000c0d7812 */ /* 0x000fe400078efcff */
[----:B------:R-:W-:Y:S02]  /*52e0*/  MOV R12, R14 ;  /* 0x0000000e000c7202 */ /* 0x000fe40000000f00 */
[----:B------:R-:W-:-:S02]  /*52f0*/  FSETP.GEU.AND P3, PT, |R17|, 1.469367938527859385e-39, PT ;  /* 0x001000001100780b */ /* 0x000fc40003f6e200 */
[----:B------:R-:W-:Y:S01]  /*5300*/  LOP3.LUT R32, R17, 0x7ff00000, RZ, 0xc0, !PT ;  /* 0x7ff0000011207812 */ /* 0x000fe200078ec0ff */
[----:B------:R-:W-:Y:S01]  /*5310*/  @!P1 DMUL R12, R14, 8.98846567431157953865e+307 ;  /* 0x7fe000000e0c9828 */ /* 0x000fe20000000000 */
[----:B------:R-:W-:Y:S02]  /*5320*/  MOV R33, 0x1ca00000 ;  /* 0x1ca0000000217802 */ /* 0x000fe40000000f00 */
[----:B------:R-:W-:-:S03]  /*5330*/  LOP3.LUT R35, R15, 0x7ff00000, RZ, 0xc0, !PT ;  /* 0x7ff000000f237812 */ /* 0x000fc600078ec0ff */
[----:B------:R-:W0:Y:S01]  /*5340*/  MUFU.RCP64H R19, R13 ;  /* 0x0000000d00137308 */ /* 0x000e220000001800 */
[----:B------:R-:W-:-:S03]  /*5350*/  ISETP.GE.U32.AND P2, PT, R32, R35, PT ;  /* 0x000000232000720c */ /* 0x000fc60003f46070 */
[----:B------:R-:W-:Y:S02]  /*5360*/  @!P3 LOP3.LUT R21, R15, 0x7ff00000, RZ, 0xc0, !PT ;  /* 0x7ff000000f15b812 */ /* 0x000fe400078ec0ff */
[----:B------:R-:W-:Y:S02]  /*5370*/  @!P1 LOP3.LUT R35, R13, 0x7ff00000, RZ, 0xc0, !PT ;  /* 0x7ff000000d239812 */ /* 0x000fe400078ec0ff */
[----:B------:R-:W-:-:S04]  /*5380*/  @!P3 ISETP.GE.U32.AND P4, PT, R32, R21, PT ;  /* 0x000000152000b20c */ /* 0x000fc80003f86070 */
[----:B------:R-:W-:-:S04]  /*5390*/  @!P3 SEL R21, R33, 0x63400000, !P4 ;  /* 0x634000002115b807 */ /* 0x000fc80006000000 */
[----:B------:R-:W-:Y:S01]  /*53a0*/  @!P3 LOP3.LUT R24, R21, 0x80000000, R17, 0xf8, !PT ;  /* 0x800000001518b812 */ /* 0x000fe200078ef811 */
[----:B0-----:R-:W-:-:S03]  /*53b0*/  DFMA R22, R18, -R12, 1 ;  /* 0x3ff000001216742b */ /* 0x001fc6000000080c */
[----:B------:R-:W-:Y:S02]  /*53c0*/  @!P3 LOP3.LUT R25, R24, 0x100000, RZ, 0xfc, !PT ;  /* 0x001000001819b812 */ /* 0x000fe400078efcff */
[----:B------:R-:W-:-:S03]  /*53d0*/  @!P3 MOV R24, RZ ;  /* 0x000000ff0018b202 */ /* 0x000fc60000000f00 */
[----:B------:R-:W-:-:S08]  /*53e0*/  DFMA R22, R22, R22, R22 ;  /* 0x000000161616722b */ /* 0x000fd00000000016 */
[----:B------:R-:W-:Y:S01]  /*53f0*/  DFMA R22, R18, R22, R18 ;  /* 0x000000161216722b */ /* 0x000fe20000000012 */
[----:B------:R-:W-:Y:S01]  /*5400*/  SEL R19, R33, 0x63400000, !P2 ;  /* 0x6340000021137807 */ /* 0x000fe20005000000 */
[----:B------:R-:W-:-:S03]  /*5410*/  IMAD.MOV.U32 R18, RZ, RZ, R16 ;  /* 0x000000ffff127224 */ /* 0x000fc600078e0010 */
[----:B------:R-:W-:-:S03]  /*5420*/  LOP3.LUT R19, R19, 0x800fffff, R17, 0xf8, !PT ;  /* 0x800fffff13137812 */ /* 0x000fc600078ef811 */
[----:B------:R-:W-:-:S03]  /*5430*/  DFMA R20, R22, -R12, 1 ;  /* 0x3ff000001614742b */ /* 0x000fc6000000080c */
[----:B------:R-:W-:-:S05]  /*5440*/  @!P3 DFMA R18, R18, 2, -R24 ;  /* 0x400000001212b82b */ /* 0x000fca0000000818 */
[----:B------:R-:W-:-:S08]  /*5450*/  DFMA R20, R22, R20, R22 ;  /* 0x000000141614722b */ /* 0x000fd00000000016 */
[----:B------:R-:W-:-:S08]  /*5460*/  DMUL R22, R20, R18 ;  /* 0x0000001214167228 */ /* 0x000fd00000000000 */
[----:B------:R-:W-:-:S08]  /*5470*/  DFMA R24, R22, -R12, R18 ;  /* 0x8000000c1618722b */ /* 0x000fd00000000012 */
[----:B------:R-:W-:Y:S01]  /*5480*/  DFMA R24, R20, R24, R22 ;  /* 0x000000181418722b */ /* 0x000fe20000000016 */
[----:B------:R-:W-:Y:S02]  /*5490*/  MOV R22, R32 ;  /* 0x0000002000167202 */ /* 0x000fe40000000f00 */
[----:B------:R-:W-:-:S04]  /*54a0*/  @!P3 LOP3.LUT R22, R19, 0x7ff00000, RZ, 0xc0, !PT ;  /* 0x7ff000001316b812 */ /* 0x000fc800078ec0ff */
[----:B------:R-:W-:-:S04]  /*54b0*/  IADD3 R20, PT, PT, R22, -0x1, RZ ;  /* 0xffffffff16147810 */ /* 0x000fc80007ffe0ff */
[----:B------:R-:W-:Y:S02]  /*54c0*/  ISETP.GT.U32.AND P1, PT, R20, 0x7feffffe, PT ;  /* 0x7feffffe1400780c */ /* 0x000fe40003f24070 */
[----:B------:R-:W-:-:S04]  /*54d0*/  IADD3 R20, PT, PT, R35, -0x1, RZ ;  /* 0xffffffff23147810 */ /* 0x000fc80007ffe0ff */
[----:B------:R-:W-:-:S13]  /*54e0*/  ISETP.GT.U32.OR P1, PT, R20, 0x7feffffe, P1 ;  /* 0x7feffffe1400780c */ /* 0x000fda0000f24470 */
[----:B------:R-:W-:Y:S05]  /*54f0*/  @P1 BRA `(.L_x_79) ;  /* 0x00000000006c1947 */ /* 0x000fea0003800000 */
[----:B------:R-:W-:-:S04]  /*5500*/  LOP3.LUT R17, R15, 0x7ff00000, RZ, 0xc0, !PT ;  /* 0x7ff000000f117812 */ /* 0x000fc800078ec0ff */
[CC--:B------:R-:W-:Y:S02]  /*5510*/  VIADDMNMX R16, R32.reuse, -R17.reuse, 0xb9600000, !PT ;  /* 0xb960000020107446 */ /* 0x0c0fe40007800911 */
[----:B------:R-:W-:Y:S02]  /*5520*/  ISETP.GE.U32.AND P1, PT, R32, R17, PT ;  /* 0x000000112000720c */ /* 0x000fe40003f26070 */
[----:B------:R-:W-:Y:S02]  /*5530*/  VIMNMX R16, PT, PT, R16, 0x46a00000, PT ;  /* 0x46a0000010107848 */ /* 0x000fe40003fe0100 */
[----:B------:R-:W-:-:S04]  /*5540*/  SEL R33, R33, 0x63400000, !P1 ;  /* 0x6340000021217807 */ /* 0x000fc80004800000 */
[----:B------:R-:W-:Y:S02]  /*5550*/  IADD3 R22, PT, PT, -R33, R16, RZ ;  /* 0x0000001021167210 */ /* 0x000fe40007ffe1ff */
[----:B------:R-:W-:-:S03]  /*5560*/  MOV R16, RZ ;  /* 0x000000ff00107202 */ /* 0x000fc60000000f00 */
[----:B------:R-:W-:-:S06]  /*5570*/  VIADD R17, R22, 0x7fe00000 ;  /* 0x7fe0000016117836 */ /* 0x000fcc0000000000 */
[----:B------:R-:W-:-:S10]  /*5580*/  DMUL R20, R24, R16 ;  /* 0x0000001018147228 */ /* 0x000fd40000000000 */
[----:B------:R-:W-:-:S13]  /*5590*/  FSETP.GTU.AND P1, PT, |R21|, 1.469367938527859385e-39, PT ;  /* 0x001000001500780b */ /* 0x000fda0003f2c200 */
[----:B------:R-:W-:Y:S05]  /*55a0*/  @P1 BRA `(.L_x_80) ;  /* 0x0000000000941947 */ /* 0x000fea0003800000 */
[----:B------:R-:W-:Y:S01]  /*55b0*/  DFMA R12, R24, -R12, R18 ;  /* 0x8000000c180c722b */ /* 0x000fe20000000012 */
[----:B------:R-:W-:-:S09]  /*55c0*/  MOV R16, RZ ;  /* 0x000000ff00107202 */ /* 0x000fd20000000f00 */
        /* <DEDUP_REMOVED lines=14> */
.L_x_79:
[----:B------:R-:W-:-:S14]  /*56b0*/  DSETP.NAN.AND P1, PT, R16, R16, PT ;  /* 0x000000101000722a */ /* 0x000fdc0003f28000 */
[----:B------:R-:W-:Y:S05]  /*56c0*/  @P1 BRA `(.L_x_81) ;  /* 0x0000000000441947 */ /* 0x000fea0003800000 */
[----:B------:R-:W-:-:S14]  /*56d0*/  DSETP.NAN.AND P1, PT, R14, R14, PT ;  /* 0x0000000e0e00722a */ /* 0x000fdc0003f28000 */
[----:B------:R-:W-:Y:S05]  /*56e0*/  @P1 BRA `(.L_x_82) ;  /* 0x0000000000301947 */ /* 0x000fea0003800000 */
[----:B------:R-:W-:Y:S01]  /*56f0*/  ISETP.NE.AND P1, PT, R22, R35, PT ;  /* 0x000000231600720c */ /* 0x000fe20003f25270 */
[----:B------:R-:W-:Y:S01]  /*5700*/  IMAD.MOV.U32 R21, RZ, RZ, -0x80000 ;  /* 0xfff80000ff157424 */ /* 0x000fe200078e00ff */
[----:B------:R-:W-:-:S11]  /*5710*/  MOV R20, 0x0 ;  /* 0x0000000000147802 */ /* 0x000fd60000000f00 */
[----:B------:R-:W-:Y:S05]  /*5720*/  @!P1 BRA `(.L_x_80) ;  /* 0x0000000000349947 */ /* 0x000fea0003800000 */
[----:B------:R-:W-:Y:S02]  /*5730*/  ISETP.NE.AND P1, PT, R22, 0x7ff00000, PT ;  /* 0x7ff000001600780c */ /* 0x000fe40003f25270 */
[----:B------:R-:W-:Y:S02]  /*5740*/  LOP3.LUT R21, R17, 0x80000000, R15, 0x48, !PT ;  /* 0x8000000011157812 */ /* 0x000fe400078e480f */
[----:B------:R-:W-:-:S13]  /*5750*/  ISETP.EQ.OR P1, PT, R35, RZ, !P1 ;  /* 0x000000ff2300720c */ /* 0x000fda0004f22670 */
[----:B------:R-:W-:Y:S02]  /*5760*/  @P1 LOP3.LUT R12, R21, 0x7ff00000, RZ, 0xfc, !PT ;  /* 0x7ff00000150c1812 */ /* 0x000fe400078efcff */
[----:B------:R-:W-:Y:S02]  /*5770*/  @!P1 MOV R20, RZ ;  /* 0x000000ff00149202 */ /* 0x000fe40000000f00 */
[----:B------:R-:W-:Y:S02]  /*5780*/  @P1 MOV R20, RZ ;  /* 0x000000ff00141202 */ /* 0x000fe40000000f00 */
[----:B------:R-:W-:Y:S01]  /*5790*/  @P1 MOV R21, R12 ;  /* 0x0000000c00151202 */ /* 0x000fe20000000f00 */
[----:B------:R-:W-:Y:S06]  /*57a0*/  BRA `(.L_x_80) ;  /* 0x0000000000147947 */ /* 0x000fec0003800000 */
.L_x_82:
[----:B------:R-:W-:Y:S02]  /*57b0*/  LOP3.LUT R21, R15, 0x80000, RZ, 0xfc, !PT ;  /* 0x000800000f157812 */ /* 0x000fe400078efcff */
[----:B------:R-:W-:Y:S01]  /*57c0*/  MOV R20, R14 ;  /* 0x0000000e00147202 */ /* 0x000fe20000000f00 */
[----:B------:R-:W-:Y:S06]  /*57d0*/  BRA `(.L_x_80) ;  /* 0x0000000000087947 */ /* 0x000fec0003800000 */
.L_x_81:
[----:B------:R-:W-:Y:S02]  /*57e0*/  LOP3.LUT R21, R17, 0x80000, RZ, 0xfc, !PT ;  /* 0x0008000011157812 */ /* 0x000fe400078efcff */
[----:B------:R-:W-:-:S07]  /*57f0*/  MOV R20, R16 ;  /* 0x0000001000147202 */ /* 0x000fce0000000f00 */
.L_x_80:
[----:B------:R-:W-:Y:S05]  /*5800*/  BSYNC.RECONVERGENT B2 ;  /* 0x0000000000027941 */ /* 0x000fea0003800200 */
.L_x_78:
[----:B------:R-:W-:Y:S01]  /*5810*/  HFMA2 R13, -RZ, RZ, 0, 0 ;  /* 0x00000000ff0d7431 */ /* 0x000fe200000001ff */
[----:B------:R-:W-:Y:S01]  /*5820*/  MOV R12, R8 ;  /* 0x00000008000c7202 */ /* 0x000fe20000000f00 */
[----:B------:R-:W-:Y:S01]  /*5830*/  IMAD.MOV.U32 R18, RZ, RZ, R20 ;  /* 0x000000ffff127224 */ /* 0x000fe200078e0014 */
[----:B------:R-:W-:Y:S02]  /*5840*/  MOV R19, R21 ;  /* 0x0000001500137202 */ /* 0x000fe40000000f00 */
[----:B------:R-:W-:Y:S05]  /*5850*/  RET.REL.NODEC R12 `(_Z22myevd_fused_batched_16PdS_S_S_Piiii) ;  /* 0xffffffa40ce87950 */ /* 0x000fea0003c3ffff */
        .weak           $__internal_5_$__cuda_sm20_dsqrt_rn_f64_mediumpath_v1
        .type           $__internal_5_$__cuda_sm20_dsqrt_rn_f64_mediumpath_v1,@function
        .size           $__internal_5_$__cuda_sm20_dsqrt_rn_f64_mediumpath_v1,(.L_x_237 - $__internal_5_$__cuda_sm20_dsqrt_rn_f64_mediumpath_v1)
$__internal_5_$__cuda_sm20_dsqrt_rn_f64_mediumpath_v1:
[----:B------:R-:W-:Y:S01]  /*5860*/  ISETP.GE.U32.AND P1, PT, R16, -0x3400000, PT ;  /* 0xfcc000001000780c */ /* 0x000fe20003f26070 */
[----:B------:R-:W-:Y:S01]  /*5870*/  BSSY.RECONVERGENT B2, `(.L_x_83) ;  /* 0x0000026000027945 */ /* 0x000fe20003800200 */
[----:B------:R-:W-:Y:S01]  /*5880*/  MOV R15, R17 ;  /* 0x00000011000f7202 */ /* 0x000fe20000000f00 */
[----:B------:R-:W-:Y:S01]  /*5890*/  IMAD.MOV.U32 R17, RZ, RZ, R23 ;  /* 0x000000ffff117224 */ /* 0x000fe200078e0017 */
[----:B------:R-:W-:-:S09]  /*58a0*/  MOV R16, R8 ;  /* 0x0000000800107202 */ /* 0x000fd20000000f00 */
        /* <DEDUP_REMOVED lines=9> */
.L_x_84:
[----:B------:R-:W-:-:S14]  /*5940*/  DSETP.NE.AND P1, PT, R14, RZ, PT ;  /* 0x000000ff0e00722a */ /* 0x000fdc0003f25000 */
[----:B------:R-:W-:Y:S05]  /*5950*/  @!P1 BRA `(.L_x_86) ;  /* 0x0000000000589947 */ /* 0x000fea0003800000 */
[----:B------:R-:W-:-:S13]  /*5960*/  ISETP.GE.AND P1, PT, R15, RZ, PT ;  /* 0x000000ff0f00720c */ /* 0x000fda0003f26270 */
[----:B------:R-:W-:Y:S02]  /*5970*/  @!P1 MOV R12, 0x0 ;  /* 0x00000000000c9802 */ /* 0x000fe40000000f00 */
[----:B------:R-:W-:Y:S01]  /*5980*/  @!P1 MOV R13, 0xfff80000 ;  /* 0xfff80000000d9802 */ /* 0x000fe20000000f00 */
        /* <DEDUP_REMOVED lines=19> */
.L_x_86:
[----:B------:R-:W-:-:S11]  /*5ac0*/  DADD R12, R14, R14 ;  /* 0x000000000e0c7229 */ /* 0x000fd6000000000e */
.L_x_85:
[----:B------:R-:W-:Y:S05]  /*5ad0*/  BSYNC.RECONVERGENT B2 ;  /* 0x0000000000027941 */ /* 0x000fea0003800200 */
.L_x_83:
[----:B------:R-:W-:Y:S01]  /*5ae0*/  HFMA2 R23, -RZ, RZ, 0, 0 ;  /* 0x00000000ff177431 */ /* 0x000fe200000001ff */
[----:B------:R-:W-:Y:S02]  /*5af0*/  MOV R32, R12 ;  /* 0x0000000c00207202 */ /* 0x000fe40000000f00 */
[----:B------:R-:W-:Y:S01]  /*5b00*/  MOV R33, R13 ;  /* 0x0000000d00217202 */ /* 0x000fe20000000f00 */
[----:B------:R-:W-:Y:S06]  /*5b10*/  RET.REL.NODEC R22 `(_Z22myevd_fused_batched_16PdS_S_S_Piiii) ;  /* 0xffffffa416387950 */ /* 0x000fec0003c3ffff */
.L_x_87:
        /* <DEDUP_REMOVED lines=14> */
.L_x_237:


//--------------------- .text._Z21myevd_fused_batched_8PdS_S_S_Piiii --------------------------
	.section	.text._Z21myevd_fused_batched_8PdS_S_S_Piiii,"ax",@progbits
	.align	128
        .global         _Z21myevd_fused_batched_8PdS_S_S_Piiii
        .type           _Z21myevd_fused_batched_8PdS_S_S_Piiii,@function
        .size           _Z21myevd_fused_batched_8PdS_S_S_Piiii,(.L_x_240 - _Z21myevd_fused_batched_8PdS_S_S_Piiii)
        .other          _Z21myevd_fused_batched_8PdS_S_S_Piiii,@"STO_CUDA_ENTRY STV_DEFAULT"
_Z21myevd_fused_batched_8PdS_S_S_Piiii:
.text._Z21myevd_fused_batched_8PdS_S_S_Piiii:
[----:B------:R-:W-:Y:S01]  /*0000*/  LDC R1, c[0x0][0x37c] ;  /* 0x0000df00ff017b82 */ /* 0x000fe20000000800 */
[----:B------:R-:W0:Y:S01]  /*0010*/  LDCU UR5, c[0x0][0x3b0] ;  /* 0x00007600ff0577ac */ /* 0x000e220008000800 */
[----:B------:R-:W1:Y:S01]  /*0020*/  S2R R2, SR_TID.X ;  /* 0x0000000000027919 */ /* 0x000e620000002100 */
[----:B------:R-:W-:Y:S01]  /*0030*/  CS2R R10, SRZ ;  /* 0x00000000000a7805 */ /* 0x000fe2000001ff00 */
[----:B------:R-:W2:Y:S01]  /*0040*/  LDCU.64 UR8, c[0x0][0x358] ;  /* 0x00006b00ff0877ac */ /* 0x000ea20008000a00 */
[----:B------:R-:W3:Y:S01]  /*0050*/  S2R R4, SR_TID.Y ;  /* 0x0000000000047919 */ /* 0x000ee20000002200 */
[----:B0-----:R-:W-:-:S09]  /*0060*/  UISETP.GE.AND UP0, UPT, UR5, 0x1, UPT ;  /* 0x000000010500788c */ /* 0x001fd2000bf06270 */
[----:B--2---:R-:W-:Y:S05]  /*0070*/  BRA.U !UP0, `(.L_x_88) ;  /* 0x0000000908e07547 */ /* 0x004fea000b800000 */
[----:B------:R-:W-:Y:S01]  /*0080*/  UISETP.GE.U32.AND UP0, UPT, UR5, 0x4, UPT ;  /* 0x000000040500788c */ /* 0x000fe2000bf06070 */
[----:B------:R-:W-:Y:S01]  /*0090*/  CS2R R10, SRZ ;  /* 0x00000000000a7805 */ /* 0x000fe2000001ff00 */
[----:B------:R-:W-:-:S07]  /*00a0*/  UMOV UR4, URZ ;  /* 0x000000ff00047c82 */ /* 0x000fce0008000000 */
[----:B------:R-:W-:Y:S05]  /*00b0*/  BRA.U !UP0, `(.L_x_89) ;  /* 0x0000000908107547 */ /* 0x000fea000b800000 */
[----:B------:R-:W0:Y:S01]  /*00c0*/  S2R R3, SR_CTAID.X ;  /* 0x0000000000037919 */ /* 0x000e220000002500 */
[----:B------:R-:W0:Y:S01]  /*00d0*/  S2UR UR4, SR_CTAID.Y ;  /* 0x00000000000479c3 */ /* 0x000e220000002600 */
[----:B------:R-:W2:Y:S07]  /*00e0*/  LDCU UR6, c[0x0][0x3ac] ;  /* 0x00007580ff0677ac */ /* 0x000eae0008000800 */
[----:B------:R-:W0:Y:S02]  /*00f0*/  LDC.64 R10, c[0x0][0x3a8] ;  /* 0x0000ea00ff0a7b82 */ /* 0x000e240000000a00 */
[----:B0-----:R-:W-:Y:S01]  /*0100*/  IMAD R10, R10, UR4, R3 ;  /* 0x000000040a0a7c24 */ /* 0x001fe2000f8e0203 */
[----:B------:R-:W-:Y:S01]  /*0110*/  ULOP3.LUT UR4, UR5, 0x7ffffffc, URZ, 0xc0, !UPT ;  /* 0x7ffffffc05047892 */ /* 0x000fe2000f8ec0ff */
[-C--:B-1----:R-:W-:Y:S01]  /*0120*/  ISETP.GE.AND P0, PT, R2, R11.reuse, PT ;  /* 0x0000000b0200720c */ /* 0x082fe20003f06270 */
[----:B------:R-:W-:-:S02]  /*0130*/  IMAD R22, R11, R11, RZ ;  /* 0x0000000b0b167224 */ /* 0x000fc400078e02ff */
[----:B------:R-:W-:Y:S01]  /*0140*/  IMAD R10, R10, UR5, RZ ;  /* 0x000000050a0a7c24 */ /* 0x000fe2000f8e02ff */
[----:B------:R-:W-:-:S03]  /*0150*/  UIADD3 UR5, UPT, UPT, -UR4, URZ, URZ ;  /* 0x000000ff04057290 */ /* 0x000fc6000fffe1ff */
[CC--:B------:R-:W-:Y:S01]  /*0160*/  IMAD R9, R10.reuse, R11.reuse, R11 ;  /* 0x0000000b0a097224 */ /* 0x0c0fe200078e020b */
[C---:B------:R-:W-:Y:S01]  /*0170*/  IADD3 R14, PT, PT, R10.reuse, -0x1, RZ ;  /* 0xffffffff0a0e7810 */ /* 0x040fe20007ffe0ff */
[C---:B------:R-:W-:Y:S02]  /*0180*/  VIADD R0, R10.reuse, 0x2 ;  /* 0x000000020a007836 */ /* 0x040fe40000000000 */
[C---:B------:R-:W-:Y:S02]  /*0190*/  VIADD R3, R10.reuse, 0x3 ;  /* 0x000000030a037836 */ /* 0x040fe40000000000 */
[CC--:B---3--:R-:W-:Y:S02]  /*01a0*/  IMAD R12, R10.reuse, R11.reuse, R4 ;  /* 0x0000000b0a0c7224 */ /* 0x0c8fe400078e0204 */
[----:B------:R-:W-:Y:S02]  /*01b0*/  IMAD R13, R10, R11, R2 ;  /* 0x0000000b0a0d7224 */ /* 0x000fe400078e0202 */
[----:B------:R-:W-:-:S02]  /*01c0*/  IMAD.IADD R10, R9, 0x1, R4 ;  /* 0x00000001090a7824 */ /* 0x000fc400078e0204 */
[-CC-:B------:R-:W-:Y:S02]  /*01d0*/  IMAD R17, R14, R11.reuse, R4.reuse ;  /* 0x0000000b0e117224 */ /* 0x180fe400078e0204 */
[CC--:B------:R-:W-:Y:S02]  /*01e0*/  IMAD R6, R0.reuse, R11.reuse, R4 ;  /* 0x0000000b00067224 */ /* 0x0c0fe400078e0204 */
[-CC-:B------:R-:W-:Y:S02]  /*01f0*/  IMAD R5, R0, R11.reuse, R2.reuse ;  /* 0x0000000b00057224 */ /* 0x180fe400078e0202 */
[----:B------:R-:W-:Y:S02]  /*0200*/  IMAD.IADD R8, R9, 0x1, R2 ;  /* 0x0000000109087824 */ /* 0x000fe400078e0202 */
[-C--:B------:R-:W-:Y:S02]  /*0210*/  IMAD R7, R3, R11.reuse, R4 ;  /* 0x0000000b03077224 */ /* 0x080fe400078e0204 */
[C---:B------:R-:W-:Y:S01]  /*0220*/  IMAD R0, R12.reuse, R11, R2 ;  /* 0x0000000b0c007224 */ /* 0x040fe200078e0202 */
[----:B------:R-:W-:Y:S01]  /*0230*/  IADD3 R12, PT, PT, R12, -0x1, RZ ;  /* 0xffffffff0c0c7810 */ /* 0x000fe20007ffe0ff */
[----:B------:R-:W-:-:S02]  /*0240*/  VIADD R16, R10, 0xffffffff ;  /* 0xffffffff0a107836 */ /* 0x000fc40000000000 */
[-C--:B------:R-:W-:Y:S01]  /*0250*/  IMAD R9, R10, R11.reuse, R2 ;  /* 0x0000000b0a097224 */ /* 0x080fe200078e0202 */
[----:B------:R-:W-:Y:S01]  /*0260*/  IADD3 R10, PT, PT, R17, -0x1, RZ ;  /* 0xffffffff110a7810 */ /* 0x000fe20007ffe0ff */
[-C--:B------:R-:W-:Y:S02]  /*0270*/  IMAD R3, R13, R11.reuse, R4 ;  /* 0x0000000b0d037224 */ /* 0x080fe400078e0204 */
[-CC-:B------:R-:W-:Y:S02]  /*0280*/  IMAD R13, R14, R11.reuse, R2.reuse ;  /* 0x0000000b0e0d7224 */ /* 0x180fe400078e0202 */
[----:B------:R-:W-:Y:S02]  /*0290*/  VIADD R15, R6, 0xffffffff ;  /* 0xffffffff060f7836 */ /* 0x000fe40000000000 */
        /* <DEDUP_REMOVED lines=8> */
[-CC-:B------:R-:W-:Y:S02]  /*0320*/  IMAD R16, R16, R11.reuse, R2.reuse ;  /* 0x0000000b10107224 */ /* 0x180fe400078e0202 */
[----:B------:R-:W-:Y:S01]  /*0330*/  IMAD R17, R10, R11, R2 ;  /* 0x0000000b0a117224 */ /* 0x000fe200078e0202 */
[----:B--2---:R-:W-:-:S07]  /*0340*/  CS2R R10, SRZ ;  /* 0x00000000000a7805 */ /* 0x004fce000001ff00 */
.L_x_102:
[----:B------:R-:W-:Y:S04]  /*0350*/  BSSY.RECONVERGENT B0, `(.L_x_90) ;  /* 0x0000013000007945 */ /* 0x000fe80003800200 */
[----:B0-2---:R-:W-:Y:S05]  /*0360*/  @P0 BRA `(.L_x_91) ;  /* 0x0000000000240947 */ /* 0x005fea0003800000 */
[----:B------:R-:W-:-:S05]  /*0370*/  IMAD.U32 R23, RZ, RZ, UR6 ;  /* 0x00000006ff177e24 */ /* 0x000fca000f8e00ff */
[----:B------:R-:W-:-:S13]  /*0380*/  ISETP.GE.AND P1, PT, R4, R23, PT ;  /* 0x000000170400720c */ /* 0x000fda0003f26270 */
[----:B------:R-:W0:Y:S02]  /*0390*/  @!P1 LDC.64 R18, c[0x0][0x388] ;  /* 0x0000e200ff129b82 */ /* 0x000e240000000a00 */
[----:B0-----:R-:W-:-:S06]  /*03a0*/  @!P1 IMAD.WIDE.U32 R24, R0, 0x8, R18 ;  /* 0x0000000800189825 */ /* 0x001fcc00078e0012 */
[----:B------:R-:W0:Y:S01]  /*03b0*/  @P1 LDC.64 R18, c[0x0][0x380] ;  /* 0x0000e000ff121b82 */ /* 0x000e220000000a00 */
[----:B------:R1:W5:Y:S01]  /*03c0*/  @!P1 LDG.E.64 R20, desc[UR8][R24.64] ;  /* 0x0000000818149981 */ /* 0x000362000c1e1b00 */
[----:B0-----:R-:W-:-:S05]  /*03d0*/  @P1 IMAD.WIDE.U32 R18, R14, 0x8, R18 ;  /* 0x000000080e121825 */ /* 0x001fca00078e0012 */
[----:B------:R1:W5:Y:S01]  /*03e0*/  @P1 LDG.E.64 R20, desc[UR8][R18.64] ;  /* 0x0000000812141981 */ /* 0x000362000c1e1b00 */
[----:B------:R-:W-:Y:S05]  /*03f0*/  BRA `(.L_x_92) ;  /* 0x0000000000207947 */ /* 0x000fea0003800000 */
.L_x_91:
[----:B------:R-:W-:-:S05]  /*0400*/  IMAD.U32 R23, RZ, RZ, UR6 ;  /* 0x00000006ff177e24 */ /* 0x000fca000f8e00ff */
[----:B------:R-:W-:-:S13]  /*0410*/  ISETP.GE.AND P1, PT, R4, R23, PT ;  /* 0x000000170400720c */ /* 0x000fda0003f26270 */
[----:B------:R-:W0:Y:S02]  /*0420*/  @!P1 LDC.64 R18, c[0x0][0x380] ;  /* 0x0000e000ff129b82 */ /* 0x000e240000000a00 */
[----:B0-----:R-:W-:-:S06]  /*0430*/  @!P1 IMAD.WIDE.U32 R24, R13, 0x8, R18 ;  /* 0x000000080d189825 */ /* 0x001fcc00078e0012 */
[----:B------:R-:W0:Y:S01]  /*0440*/  @P1 LDC.64 R18, c[0x0][0x390] ;  /* 0x0000e400ff121b82 */ /* 0x000e220000000a00 */
[----:B------:R2:W5:Y:S01]  /*0450*/  @!P1 LDG.E.64 R20, desc[UR8][R24.64] ;  /* 0x0000000818149981 */ /* 0x000562000c1e1b00 */
[----:B0-----:R-:W-:-:S05]  /*0460*/  @P1 IMAD.WIDE.U32 R18, R17, 0x8, R18 ;  /* 0x0000000811121825 */ /* 0x001fca00078e0012 */
[----:B------:R2:W5:Y:S02]  /*0470*/  @P1 LDG.E.64 R20, desc[UR8][R18.64] ;  /* 0x0000000812141981 */ /* 0x000564000c1e1b00 */
.L_x_92:
[----:B------:R-:W-:Y:S05]  /*0480*/  BSYNC.RECONVERGENT B0 ;  /* 0x0000000000007941 */ /* 0x000fea0003800200 */
.L_x_90:
[----:B------:R-:W-:Y:S01]  /*0490*/  ISETP.GE.AND P2, PT, R2, R23, PT ;  /* 0x000000170200720c */ /* 0x000fe20003f46270 */
[----:B------:R-:W-:Y:S01]  /*04a0*/  BSSY.RECONVERGENT B0, `(.L_x_93) ;  /* 0x0000012000007945 */ /* 0x000fe20003800200 */
[----:B-----5:R-:W-:-:S11]  /*04b0*/  DADD R10, R20, R10 ;  /* 0x00000000140a7229 */ /* 0x020fd6000000000a */
[----:B------:R-:W-:Y:S05]  /*04c0*/  @!P2 BRA `(.L_x_94) ;  /* 0x000000000020a947 */ /* 0x000fea0003800000 */
[----:B------:R-:W-:-:S13]  /*04d0*/  ISETP.GE.AND P1, PT, R4, R23, PT ;  /* 0x000000170400720c */ /* 0x000fda0003f26270 */
[----:B-12---:R-:W0:Y:S08]  /*04e0*/  @P1 LDC.64 R24, c[0x0][0x390] ;  /* 0x0000e400ff181b82 */ /* 0x006e300000000a00 */
[----:B------:R-:W1:Y:S01]  /*04f0*/  @!P1 LDC.64 R18, c[0x0][0x380] ;  /* 0x0000e000ff129b82 */ /* 0x000e620000000a00 */
[----:B0-----:R-:W-:-:S05]  /*0500*/  @P1 IMAD.WIDE.U32 R24, R12, 0x8, R24 ;  /* 0x000000080c181825 */ /* 0x001fca00078e0018 */
[----:B------:R0:W5:Y:S01]  /*0510*/  @P1 LDG.E.64 R20, desc[UR8][R24.64] ;  /* 0x0000000818141981 */ /* 0x000162000c1e1b00 */
[----:B-1----:R-:W-:-:S05]  /*0520*/  @!P1 IMAD.WIDE.U32 R18, R3, 0x8, R18 ;  /* 0x0000000803129825 */ /* 0x002fca00078e0012 */
[----:B------:R0:W5:Y:S01]  /*0530*/  @!P1 LDG.E.64 R20, desc[UR8][R18.64] ;  /* 0x0000000812149981 */ /* 0x000162000c1e1b00 */
[----:B------:R-:W-:Y:S05]  /*0540*/  BRA `(.L_x_95) ;  /* 0x00000000001c7947 */ /* 0x000fea0003800000 */
.L_x_94:
[----:B------:R-:W-:-:S13]  /*0550*/  ISETP.GE.AND P1, PT, R4, R23, PT ;  /* 0x000000170400720c */ /* 0x000fda0003f26270 */
[----:B-12---:R-:W0:Y:S08]  /*0560*/  @P1 LDC.64 R24, c[0x0][0x380] ;  /* 0x0000e000ff181b82 */ /* 0x006e300000000a00 */
[----:B------:R-:W1:Y:S01]  /*0570*/  @!P1 LDC.64 R18, c[0x0][0x388] ;  /* 0x0000e200ff129b82 */ /* 0x000e620000000a00 */
[----:B0-----:R-:W-:-:S05]  /*0580*/  @P1 IMAD.WIDE.U32 R24, R0, 0x8, R24 ;  /* 0x0000000800181825 */ /* 0x001fca00078e0018 */
[----:B------:R2:W5:Y:S01]  /*0590*/  @P1 LDG.E.64 R20, desc[UR8][R24.64] ;  /* 0x0000000818141981 */ /* 0x000562000c1e1b00 */
[----:B-1----:R-:W-:-:S05]  /*05a0*/  @!P1 IMAD.WIDE.U32 R18, R9, 0x8, R18 ;  /* 0x0000000809129825 */ /* 0x002fca00078e0012 */
[----:B------:R2:W5:Y:S02]  /*05b0*/  @!P1 LDG.E.64 R20, desc[UR8][R18.64] ;  /* 0x0000000812149981 */ /* 0x000564000c1e1b00 */
.L_x_95:
[----:B------:R-:W-:Y:S05]  /*05c0*/  BSYNC.RECONVERGENT B0 ;  /* 0x0000000000007941 */ /* 0x000fea0003800200 */
.L_x_93:
[----:B------:R-:W-:Y:S01]  /*05d0*/  BSSY.RECONVERGENT B0, `(.L_x_96) ;  /* 0x0000010000007945 */ /* 0x000fe20003800200 */
[----:B-----5:R-:W-:-:S03]  /*05e0*/  DADD R10, R10, R20 ;  /* 0x000000000a0a7229 */ /* 0x020fc60000000014 */
[----:B------:R-:W-:Y:S08]  /*05f0*/  @!P2 BRA `(.L_x_97) ;  /* 0x00000000001ca947 */ /* 0x000ff00003800000 */
[----:B0-2---:R-:W0:Y:S08]  /*0600*/  @P1 LDC.64 R24, c[0x0][0x390] ;  /* 0x0000e400ff181b82 */ /* 0x005e300000000a00 */
[----:B------:R-:W1:Y:S01]  /*0610*/  @!P1 LDC.64 R20, c[0x0][0x380] ;  /* 0x0000e000ff149b82 */ /* 0x000e620000000a00 */
[----:B0-----:R-:W-:-:S05]  /*0620*/  @P1 IMAD.WIDE.U32 R24, R16, 0x8, R24 ;  /* 0x0000000810181825 */ /* 0x001fca00078e0018 */
[----:B------:R0:W5:Y:S01]  /*0630*/  @P1 LDG.E.64 R18, desc[UR8][R24.64] ;  /* 0x0000000818121981 */ /* 0x000162000c1e1b00 */
[----:B-1----:R-:W-:-:S05]  /*0640*/  @!P1 IMAD.WIDE.U32 R20, R8, 0x8, R20 ;  /* 0x0000000808149825 */ /* 0x002fca00078e0014 */
[----:B------:R0:W5:Y:S01]  /*0650*/  @!P1 LDG.E.64 R18, desc[UR8][R20.64] ;  /* 0x0000000814129981 */ /* 0x000162000c1e1b00 */
[----:B------:R-:W-:Y:S05]  /*0660*/  BRA `(.L_x_98) ;  /* 0x0000000000187947 */ /* 0x000fea0003800000 */
.L_x_97:
[----:B0-2---:R-:W0:Y:S08]  /*0670*/  @P1 LDC.64 R24, c[0x0][0x380] ;  /* 0x0000e000ff181b82 */ /* 0x005e300000000a00 */
[----:B------:R-:W1:Y:S01]  /*0680*/  @!P1 LDC.64 R20, c[0x0][0x388] ;  /* 0x0000e200ff149b82 */ /* 0x000e620000000a00 */
[----:B0-----:R-:W-:-:S05]  /*0690*/  @P1 IMAD.WIDE.U32 R24, R9, 0x8, R24 ;  /* 0x0000000809181825 */ /* 0x001fca00078e0018 */
[----:B------:R2:W5:Y:S01]  /*06a0*/  @P1 LDG.E.64 R18, desc[UR8][R24.64] ;  /* 0x0000000818121981 */ /* 0x000562000c1e1b00 */
[----:B-1----:R-:W-:-:S05]  /*06b0*/  @!P1 IMAD.WIDE.U32 R20, R6, 0x8, R20 ;  /* 0x0000000806149825 */ /* 0x002fca00078e0014 */
[----:B------:R2:W5:Y:S02]  /*06c0*/  @!P1 LDG.E.64 R18, desc[UR8][R20.64] ;  /* 0x0000000814129981 */ /* 0x000564000c1e1b00 */
.L_x_98:
[----:B------:R-:W-:Y:S05]  /*06d0*/  BSYNC.RECONVERGENT B0 ;  /* 0x0000000000007941 */ /* 0x000fea0003800200 */
.L_x_96:
        /* <DEDUP_REMOVED lines=10> */
.L_x_100:
[----:B0-2---:R-:W0:Y:S08]  /*0780*/  @P1 LDC.64 R24, c[0x0][0x380] ;  /* 0x0000e000ff181b82 */ /* 0x005e300000000a00 */
[----:B------:R-:W1:Y:S01]  /*0790*/  @!P1 LDC.64 R20, c[0x0][0x388] ;  /* 0x0000e200ff149b82 */ /* 0x000e620000000a00 */
[----:B0-----:R-:W-:-:S05]  /*07a0*/  @P1 IMAD.WIDE.U32 R24, R6, 0x8, R24 ;  /* 0x0000000806181825 */ /* 0x001fca00078e0018 */
[----:B------:R2:W5:Y:S01]  /*07b0*/  @P1 LDG.E.64 R18, desc[UR8][R24.64] ;  /* 0x0000000818121981 */ /* 0x000562000c1e1b00 */
[----:B-1----:R-:W-:-:S05]  /*07c0*/  @!P1 IMAD.WIDE.U32 R20, R7, 0x8, R20 ;  /* 0x0000000807149825 */ /* 0x002fca00078e0014 */
[----:B------:R2:W5:Y:S02]  /*07d0*/  @!P1 LDG.E.64 R18, desc[UR8][R20.64] ;  /* 0x0000000814129981 */ /* 0x000564000c1e1b00 */
.L_x_101:
[----:B------:R-:W-:Y:S05]  /*07e0*/  BSYNC.RECONVERGENT B0 ;  /* 0x0000000000007941 */ /* 0x000fea0003800200 */
.L_x_99:
[----:B------:R-:W-:Y:S01]  /*07f0*/  UIADD3 UR5, UPT, UPT, UR5, 0x4, URZ ;  /* 0x0000000405057890 */ /* 0x000fe2000fffe0ff */
[----:B-----5:R-:W-:Y:S01]  /*0800*/  DADD R10, R10, R18 ;  /* 0x000000000a0a7229 */ /* 0x020fe20000000012 */
[C---:B------:R-:W-:Y:S01]  /*0810*/  LEA R15, R22.reuse, R15, 0x2 ;  /* 0x0000000f160f7211 */ /* 0x040fe200078e10ff */
[C---:B------:R-:W-:Y:S01]  /*0820*/  IMAD R5, R22.reuse, 0x4, R5 ;  /* 0x0000000416057824 */ /* 0x040fe200078e0205 */
[----:B------:R-:W-:Y:S01]  /*0830*/  UISETP.NE.AND UP0, UPT, UR5, URZ, UPT ;  /* 0x000000ff0500728c */ /* 0x000fe2000bf05270 */
        /* <DEDUP_REMOVED lines=8> */
[----:B------:R-:W-:-:S02]  /*08c0*/  IMAD R3, R22, 0x4, R3 ;  /* 0x0000000416037824 */ /* 0x000fc400078e0203 */
[C---:B------:R-:W-:Y:S02]  /*08d0*/  IMAD R17, R22.reuse, 0x4, R17 ;  /* 0x0000000416117824 */ /* 0x040fe400078e0211 */
[----:B------:R-:W-:Y:S01]  /*08e0*/  IMAD R13, R22, 0x4, R13 ;  /* 0x00000004160d7824 */ /* 0x000fe200078e020d */
[----:B------:R-:W-:Y:S06]  /*08f0*/  BRA.U UP0, `(.L_x_102) ;  /* 0xfffffff900947547 */ /* 0x000fec000b83ffff */
.L_x_89:
[----:B------:R-:W4:Y:S02]  /*0900*/  LDC R3, c[0x0][0x3b0] ;  /* 0x0000ec00ff037b82 */ /* 0x000f240000000800 */
[----:B----4-:R-:W-:-:S13]  /*0910*/  LOP3.LUT P0, R0, R3, 0x3, RZ, 0xc0, !PT ;  /* 0x0000000303007812 */ /* 0x010fda000780c0ff */
[----:B------:R-:W-:Y:S05]  /*0920*/  @!P0 BRA `(.L_x_88) ;  /* 0x0000000000b48947 */ /* 0x000fea0003800000 */
[----:B------:R-:W4:Y:S01]  /*0930*/  S2R R5, SR_CTAID.Y ;  /* 0x0000000000057919 */ /* 0x000f220000002600 */
[----:B------:R-:W1:Y:S01]  /*0940*/  LDC.64 R16, c[0x0][0x3a8] ;  /* 0x0000ea00ff107b82 */ /* 0x000e620000000a00 */
[----:B------:R-:W-:Y:S01]  /*0950*/  IADD3 R0, PT, PT, -R0, RZ, RZ ;  /* 0x000000ff00007210 */ /* 0x000fe20007ffe1ff */
[----:B------:R-:W4:Y:S01]  /*0960*/  S2R R6, SR_CTAID.X ;  /* 0x0000000000067919 */ /* 0x000f220000002500 */
[----:B-1----:R-:W-:Y:S01]  /*0970*/  ISETP.GE.AND P1, PT, R2, R17, PT ;  /* 0x000000110200720c */ /* 0x002fe20003f26270 */
[----:B----4-:R-:W-:-:S04]  /*0980*/  IMAD R6, R5, R16, R6 ;  /* 0x0000001005067224 */ /* 0x010fc800078e0206 */
[----:B------:R-:W-:Y:S01]  /*0990*/  IMAD R3, R6, R3, UR4 ;  /* 0x0000000406037e24 */ /* 0x000fe2000f8e0203 */
[----:B------:R-:W1:Y:S03]  /*09a0*/  LDCU UR4, c[0x0][0x3ac] ;  /* 0x00007580ff0477ac */ /* 0x000e660008000800 */
[C---:B------:R-:W-:Y:S02]  /*09b0*/  VIADD R5, R3.reuse, 0xffffffff ;  /* 0xffffffff03057836 */ /* 0x040fe40000000000 */
[-CC-:B---3--:R-:W-:Y:S02]  /*09c0*/  IMAD R3, R3, R17.reuse, R4.reuse ;  /* 0x0000001103037224 */ /* 0x188fe400078e0204 */
[CC--:B------:R-:W-:Y:S02]  /*09d0*/  IMAD R6, R5.reuse, R17.reuse, R4 ;  /* 0x0000001105067224 */ /* 0x0c0fe400078e0204 */
[----:B------:R-:W-:-:S02]  /*09e0*/  IMAD R5, R5, R17, R2 ;  /* 0x0000001105057224 */ /* 0x000fc400078e0202 */
[C---:B------:R-:W-:Y:S02]  /*09f0*/  VIADD R7, R6.reuse, 0xffffffff ;  /* 0xffffffff06077836 */ /* 0x040fe40000000000 */
[-C--:B------:R-:W-:Y:S02]  /*0a00*/  IMAD R15, R5, R17.reuse, R4 ;  /* 0x00000011050f7224 */ /* 0x080fe400078e0204 */
[-CC-:B------:R-:W-:Y:S02]  /*0a10*/  IMAD R3, R3, R17.reuse, R2.reuse ;  /* 0x0000001103037224 */ /* 0x180fe400078e0202 */
[-CC-:B------:R-:W-:Y:S02]  /*0a20*/  IMAD R5, R6, R17.reuse, R2.reuse ;  /* 0x0000001106057224 */ /* 0x180fe400078e0202 */
[----:B-1----:R-:W-:-:S07]  /*0a30*/  IMAD R17, R7, R17, R2 ;  /* 0x0000001107117224 */ /* 0x002fce00078e0202 */
.L_x_106:
[----:B------:R-:W-:Y:S04]  /*0a40*/  BSSY.RECONVERGENT B0, `(.L_x_103) ;  /* 0x0000013000007945 */ /* 0x000fe80003800200 */
[----:B-1--4-:R-:W-:Y:S05]  /*0a50*/  @!P1 BRA `(.L_x_104) ;  /* 0x0000000000249947 */ /* 0x012fea0003800000 */
[----:B------:R-:W-:-:S05]  /*0a60*/  IMAD.U32 R14, RZ, RZ, UR4 ;  /* 0x00000004ff0e7e24 */ /* 0x000fca000f8e00ff */
[----:B------:R-:W-:-:S13]  /*0a70*/  ISETP.GE.AND P0, PT, R4, R14, PT ;  /* 0x0000000e0400720c */ /* 0x000fda0003f06270 */
[----:B------:R-:W1:Y:S08]  /*0a80*/  @P0 LDC.64 R6, c[0x0][0x390] ;  /* 0x0000e400ff060b82 */ /* 0x000e700000000a00 */
[----:B------:R-:W3:Y:S01]  /*0a90*/  @!P0 LDC.64 R12, c[0x0][0x380] ;  /* 0x0000e000ff0c8b82 */ /* 0x000ee20000000a00 */
[----:B-1----:R-:W-:-:S05]  /*0aa0*/  @P0 IMAD.WIDE.U32 R6, R17, 0x8, R6 ;  /* 0x0000000811060825 */ /* 0x002fca00078e0006 */
[----:B------:R4:W5:Y:S01]  /*0ab0*/  @P0 LDG.E.64 R8, desc[UR8][R6.64] ;  /* 0x0000000806080981 */ /* 0x000962000c1e1b00 */
[----:B---3--:R-:W-:-:S05]  /*0ac0*/  @!P0 IMAD.WIDE.U32 R12, R15, 0x8, R12 ;  /* 0x000000080f0c8825 */ /* 0x008fca00078e000c */
[----:B------:R4:W5:Y:S01]  /*0ad0*/  @!P0 LDG.E.64 R8, desc[UR8][R12.64] ;  /* 0x000000080c088981 */ /* 0x000962000c1e1b00 */
[----:B------:R-:W-:Y:S05]  /*0ae0*/  BRA `(.L_x_105) ;  /* 0x0000000000207947 */ /* 0x000fea0003800000 */
.L_x_104:
[----:B------:R-:W-:-:S05]  /*0af0*/  IMAD.U32 R14, RZ, RZ, UR4 ;  /* 0x00000004ff0e7e24 */ /* 0x000fca000f8e00ff */
[----:B------:R-:W-:-:S13]  /*0b00*/  ISETP.GE.AND P0, PT, R4, R14, PT ;  /* 0x0000000e0400720c */ /* 0x000fda0003f06270 */
[----:B------:R-:W1:Y:S08]  /*0b10*/  @P0 LDC.64 R6, c[0x0][0x380] ;  /* 0x0000e000ff060b82 */ /* 0x000e700000000a00 */
[----:B------:R-:W3:Y:S01]  /*0b20*/  @!P0 LDC.64 R12, c[0x0][0x388] ;  /* 0x0000e200ff0c8b82 */ /* 0x000ee20000000a00 */
[----:B-1----:R-:W-:-:S05]  /*0b30*/  @P0 IMAD.WIDE.U32 R6, R5, 0x8, R6 ;  /* 0x0000000805060825 */ /* 0x002fca00078e0006 */
[----:B------:R1:W5:Y:S01]  /*0b40*/  @P0 LDG.E.64 R8, desc[UR8][R6.64] ;  /* 0x0000000806080981 */ /* 0x000362000c1e1b00 */
[----:B---3--:R-:W-:-:S05]  /*0b50*/  @!P0 IMAD.WIDE.U32 R12, R3, 0x8, R12 ;  /* 0x00000008030c8825 */ /* 0x008fca00078e000c */
[----:B------:R1:W5:Y:S02]  /*0b60*/  @!P0 LDG.E.64 R8, desc[UR8][R12.64] ;  /* 0x000000080c088981 */ /* 0x000364000c1e1b00 */
.L_x_105:
[----:B------:R-:W-:Y:S05]  /*0b70*/  BSYNC.RECONVERGENT B0 ;  /* 0x0000000000007941 */ /* 0x000fea0003800200 */
.L_x_103:
[----:B------:R-:W-:Y:S01]  /*0b80*/  IADD3 R0, PT, PT, R0, 0x1, RZ ;  /* 0x0000000100007810 */ /* 0x000fe20007ffe0ff */
[----:B-----5:R-:W-:Y:S01]  /*0b90*/  DADD R10, R8, R10 ;  /* 0x00000000080a7229 */ /* 0x020fe2000000000a */
[-C--:B------:R-:W-:Y:S02]  /*0ba0*/  IMAD R3, R14, R14.reuse, R3 ;  /* 0x0000000e0e037224 */ /* 0x080fe400078e0203 */
[----:B------:R-:W-:Y:S01]  /*0bb0*/  ISETP.NE.AND P0, PT, R0, RZ, PT ;  /* 0x000000ff0000720c */ /* 0x000fe20003f05270 */
[CC--:B------:R-:W-:Y:S02]  /*0bc0*/  IMAD R5, R14.reuse, R14.reuse, R5 ;  /* 0x0000000e0e057224 */ /* 0x0c0fe400078e0205 */
[CC--:B------:R-:W-:Y:S02]  /*0bd0*/  IMAD R15, R14.reuse, R14.reuse, R15 ;  /* 0x0000000e0e0f7224 */ /* 0x0c0fe400078e020f */
[----:B------:R-:W-:-:S08]  /*0be0*/  IMAD R17, R14, R14, R17 ;  /* 0x0000000e0e117224 */ /* 0x000fd000078e0211 */
[----:B------:R-:W-:Y:S05]  /*0bf0*/  @P0 BRA `(.L_x_106) ;  /* 0xfffffffc00900947 */ /* 0x000fea000383ffff */
.L_x_88:
[----:B------:R-:W5:Y:S02]  /*0c00*/  LDC R23, c[0x0][0x3ac] ;  /* 0x0000eb00ff177b82 */ /* 0x000f640000000800 */
[----:B-----5:R-:W-:-:S04]  /*0c10*/  LEA R3, R23, 0xffffffff, 0x1 ;  /* 0xffffffff17037811 */ /* 0x020fc800078e08ff */
[----:B---3--:R-:W-:-:S13]  /*0c20*/  ISETP.GE.U32.AND P1, PT, R4, R3, PT ;  /* 0x000000030400720c */ /* 0x008fda0003f26070 */
[----:B-1--4-:R-:W1:Y:S01]  /*0c30*/  @!P1 LDC.64 R6, c[0x0][0x3a0] ;  /* 0x0000e800ff069b82 */ /* 0x012e620000000a00 */
[----:B------:R-:W-:-:S04]  /*0c40*/  @!P1 IMAD R5, R4, R23, RZ ;  /* 0x0000001704059224 */ /* 0x000fc800078e02ff */
[----:B------:R-:W-:-:S04]  /*0c50*/  @!P1 IMAD R5, R5, 0x2, R2 ;  /* 0x0000000205059824 */ /* 0x000fc800078e0202 */
[----:B-1----:R-:W-:-:S05]  /*0c60*/  @!P1 IMAD.WIDE.U32 R6, R5, 0x4, R6 ;  /* 0x0000000405069825 */ /* 0x002fca00078e0006 */
[----:B------:R1:W3:Y:S01]  /*0c70*/  @!P1 LDG.E R8, desc[UR8][R6.64] ;  /* 0x0000000806089981 */ /* 0x0002e2000c1e1900 */
[----:B------:R-:W-:Y:S02]  /*0c80*/  MOV R0, 0x400 ;  /* 0x0000040000007802 */ /* 0x000fe40000000f00 */
[C---:B------:R-:W-:Y:S01]  /*0c90*/  ISETP.NE.AND P2, PT, R4.reuse, R2, PT ;  /* 0x000000020400720c */ /* 0x040fe20003f45270 */
[----:B------:R-:W4:Y:S01]  /*0ca0*/  S2R R19, SR_CgaCtaId ;  /* 0x0000000000137919 */ /* 0x000f220000008800 */
[----:B------:R-:W-:Y:S01]  /*0cb0*/  LOP3.LUT P0, R5, R4, RZ, R2, 0xfa, !PT ;  /* 0x000000ff04057212 */ /* 0x000fe2000780fa02 */
[----:B------:R-:W-:-:S10]  /*0cc0*/  @!P1 VIADD R9, R0, 0x800 ;  /* 0x0000080000099836 */ /* 0x000fd40000000000 */
[----:B------:R-:W-:Y:S01]  /*0cd0*/  @!P2 IMAD.MOV.U32 R12, RZ, RZ, 0x0 ;  /* 0x00000000ff0ca424 */ /* 0x000fe200078e00ff */
[C---:B----4-:R-:W-:Y:S02]  /*0ce0*/  LEA R15, R19.reuse, R0, 0x18 ;  /* 0x00000000130f7211 */ /* 0x050fe400078ec0ff */
[----:B------:R-:W-:Y:S02]  /*0cf0*/  IADD3 R0, PT, PT, R0, 0xbc8, RZ ;  /* 0x00000bc800007810 */ /* 0x000fe40007ffe0ff */
[C---:B------:R-:W-:Y:S01]  /*0d00*/  @!P1 LEA R13, R19.reuse, R9, 0x18 ;  /* 0x00000009130d9211 */ /* 0x040fe200078ec0ff */
[----:B------:R-:W-:Y:S01]  /*0d10*/  IMAD R9, R2, 0x80, R15 ;  /* 0x0000008002097824 */ /* 0x000fe200078e020f */
[----:B------:R-:W-:-:S03]  /*0d20*/  LEA R19, R19, R0, 0x18 ;  /* 0x0000000013137211 */ /* 0x000fc600078ec0ff */
[C---:B------:R-:W-:Y:S01]  /*0d30*/  @!P1 IMAD R13, R4.reuse, 0x40, R13 ;  /* 0x00000040040d9824 */ /* 0x040fe200078e020d */
[----:B------:R-:W-:Y:S01]  /*0d40*/  LEA R17, R4, R9, 0x3 ;  /* 0x0000000904117211 */ /* 0x000fe200078e18ff */
[--C-:B-1----:R-:W-:Y:S02]  /*0d50*/  IMAD R7, R2, 0x80, R19.reuse ;  /* 0x0000008002077824 */ /* 0x102fe400078e0213 */
[----:B------:R-:W-:Y:S01]  /*0d60*/  IMAD R9, R4, 0x80, R19 ;  /* 0x0000008004097824 */ /* 0x000fe200078e0213 */
[C---:B------:R-:W-:Y:S01]  /*0d70*/  @!P1 LEA R19, R2.reuse, R13, 0x2 ;  /* 0x0000000d02139211 */ /* 0x040fe200078e10ff */
[----:B------:R-:W-:Y:S01]  /*0d80*/  @!P2 IMAD.MOV.U32 R13, RZ, RZ, 0x3ff00000 ;  /* 0x3ff00000ff0da424 */ /* 0x000fe200078e00ff */
[C---:B0-2---:R-:W-:Y:S01]  /*0d90*/  @!P2 LEA R21, R2.reuse, R7, 0x3 ;  /* 0x000000070215a211 */ /* 0x045fe200078e18ff */
[----:B------:R-:W-:Y:S01]  /*0da0*/  IMAD R6, R2, 0x8, R9 ;  /* 0x0000000802067824 */ /* 0x000fe200078e0209 */
[----:B------:R-:W-:Y:S04]  /*0db0*/  STS.64 [R17], R10 ;  /* 0x0000000a11007388 */ /* 0x000fe80000000a00 */
[----:B---3--:R-:W-:Y:S04]  /*0dc0*/  @!P1 STS [R19], R8 ;  /* 0x0000000813009388 */ /* 0x008fe80000000800 */
[----:B------:R-:W-:Y:S04]  /*0dd0*/  @!P0 STS [R15+0xbc0], RZ ;  /* 0x000bc0ff0f008388 */ /* 0x000fe80000000800 */
[----:B------:R-:W-:Y:S04]  /*0de0*/  @!P2 STS.64 [R21], R12 ;  /* 0x0000000c1500a388 */ /* 0x000fe80000000a00 */
[----:B------:R-:W-:Y:S01]  /*0df0*/  @P2 STS.64 [R6], RZ ;  /* 0x000000ff06002388 */ /* 0x000fe20000000a00 */
[----:B------:R-:W-:Y:S06]  /*0e00*/  BAR.SYNC.DEFER_BLOCKING 0x0 ;  /* 0x0000000000007b1d */ /* 0x000fec0000010000 */
[----:B------:R-:W0:Y:S02]  /*0e10*/  LDS R0, [R15+0xbc0] ;  /* 0x000bc0000f007984 */ /* 0x000e240000000800 */
[----:B0-----:R-:W-:-:S13]  /*0e20*/  ISETP.GE.AND P0, PT, R0, R3, PT ;  /* 0x000000030000720c */ /* 0x001fda0003f06270 */
[----:B------:R-:W-:Y:S05]  /*0e30*/  @P0 BRA `(.L_x_107) ;  /* 0x0000000c00b80947 */ /* 0x000fea0003800000 */
[----:B------:R-:W-:Y:S02]  /*0e40*/  LOP3.LUT R8, RZ, R2, RZ, 0x33, !PT ;  /* 0x00000002ff087212 */ /* 0x000fe400078e33ff */
[----:B------:R-:W-:-:S03]  /*0e50*/  ISETP.GE.U32.AND P0, PT, R2, R23, PT ;  /* 0x000000170200720c */ /* 0x000fc60003f06070 */
[----:B------:R-:W-:Y:S01]  /*0e60*/  IMAD R8, R23, 0x2, R8 ;  /* 0x0000000217087824 */ /* 0x000fe200078e0208 */
[----:B------:R-:W-:-:S13]  /*0e70*/  ISETP.EQ.AND P0, PT, R4, RZ, !P0 ;  /* 0x000000ff0400720c */ /* 0x000fda0004702270 */
.L_x_121:
[----:B------:R-:W-:Y:S04]  /*0e80*/  BSSY.RECONVERGENT B0, `(.L_x_108) ;  /* 0x00000b2000007945 */ /* 0x000fe80003800200 */
[----:B------:R-:W-:Y:S05]  /*0e90*/  @!P0 BRA `(.L_x_109) ;  /* 0x0000000800c08947 */ /* 0x000fea0003800000 */
[----:B------:R-:W0:Y:S01]  /*0ea0*/  S2R R17, SR_CgaCtaId ;  /* 0x0000000000117919 */ /* 0x000e220000008800 */
[----:B------:R-:W-:-:S04]  /*0eb0*/  MOV R16, 0x400 ;  /* 0x0000040000107802 */ /* 0x000fc80000000f00 */
[----:B------:R-:W-:-:S04]  /*0ec0*/  IADD3 R10, PT, PT, R16, 0x800, RZ ;  /* 0x00000800100a7810 */ /* 0x000fc80007ffe0ff */
[C---:B0-----:R-:W-:Y:S02]  /*0ed0*/  LEA R11, R17.reuse, R10, 0x18 ;  /* 0x0000000a110b7211 */ /* 0x041fe400078ec0ff */
[----:B------:R-:W-:-:S03]  /*0ee0*/  LEA R18, R17, R16, 0x18 ;  /* 0x0000001011127211 */ /* 0x000fc600078ec0ff */
[----:B------:R-:W-:Y:S02]  /*0ef0*/  IMAD R11, R0, 0x40, R11 ;  /* 0x00000040000b7824 */ /* 0x000fe400078e020b */
[----:B------:R-:W-:Y:S02]  /*0f00*/  VIADD R0, R16, 0x14c8 ;  /* 0x000014c810007836 */ /* 0x000fe40000000000 */
[----:B------:R-:W-:Y:S01]  /*0f10*/  IMAD R10, R2, 0x4, R11 ;  /* 0x00000004020a7824 */ /* 0x000fe200078e020b */
[----:B------:R-:W-:Y:S02]  /*0f20*/  LEA R11, R8, R11, 0x2 ;  /* 0x0000000b080b7211 */ /* 0x000fe400078e10ff */
[----:B------:R-:W-:-:S03]  /*0f30*/  LEA R0, R17, R0, 0x18 ;  /* 0x0000000011007211 */ /* 0x000fc600078ec0ff */
[----:B------:R-:W0:Y:S04]  /*0f40*/  LDS R10, [R10] ;  /* 0x000000000a0a7984 */ /* 0x000e280000000800 */
[----:B------:R-:W1:Y:S01]  /*0f50*/  LDS R11, [R11] ;  /* 0x000000000b0b7984 */ /* 0x000e620000000800 */
[C---:B0-----:R-:W-:Y:S01]  /*0f60*/  LEA R15, R10.reuse, R18, 0x7 ;  /* 0x000000120a0f7211 */ /* 0x041fe200078e38ff */
[--C-:B------:R-:W-:Y:S02]  /*0f70*/  IMAD R14, R10, 0x4, R0.reuse ;  /* 0x000000040a0e7824 */ /* 0x100fe400078e0200 */
[C---:B-1----:R-:W-:Y:S02]  /*0f80*/  IMAD R0, R11.reuse, 0x4, R0 ;  /* 0x000000040b007824 */ /* 0x042fe400078e0200 */
[----:B------:R-:W-:Y:S01]  /*0f90*/  IMAD R12, R11, 0x8, R15 ;  /* 0x000000080b0c7824 */ /* 0x000fe200078e020f */
        /* <DEDUP_REMOVED lines=9> */
[----:B------:R-:W-:Y:S01]  /*1030*/  IMAD R0, R10, 0x8, R15 ;  /* 0x000000080a007824 */ /* 0x000fe200078e020f */
[----:B------:R-:W-:Y:S01]  /*1040*/  MOV R18, 0x1 ;  /* 0x0000000100127802 */ /* 0x000fe20000000f00 */
[----:B------:R-:W-:Y:S02]  /*1050*/  BSSY.RECONVERGENT B1, `(.L_x_111) ;  /* 0x0000016000017945 */ /* 0x000fe40003800200 */
[----:B------:R-:W0:Y:S01]  /*1060*/  MUFU.RCP64H R19, R13 ;  /* 0x0000000d00137308 */ /* 0x000e220000001800 */
[----:B------:R-:W-:Y:S01]  /*1070*/  IMAD R22, R11, 0x8, R14 ;  /* 0x000000080b167824 */ /* 0x000fe200078e020e */
        /* <DEDUP_REMOVED lines=16> */
[----:B------:R-:W-:Y:S01]  /*1180*/  MOV R0, 0x11b0 ;  /* 0x000011b000007802 */ /* 0x000fe20000000f00 */
[----:B------:R-:W-:-:S07]  /*1190*/  IMAD.MOV.U32 R17, RZ, RZ, R13 ;  /* 0x000000ffff117224 */ /* 0x000fce00078e000d */
[----:B------:R-:W-:Y:S05]  /*11a0*/  CALL.REL.NOINC `($__internal_7_$__cuda_sm20_div_rn_f64_full) ;  /* 0x0000000c00b47944 */ /* 0x000fea0003c00000 */
.L_x_112:
[----:B------:R-:W-:Y:S05]  /*11b0*/  BSYNC.RECONVERGENT B1 ;  /* 0x0000000000017941 */ /* 0x000fea0003800200 */
.L_x_111:
[C---:B------:R-:W-:Y:S01]  /*11c0*/  DFMA R18, R24.reuse, R24, 1 ;  /* 0x3ff000001812742b */ /* 0x040fe20000000018 */
[----:B------:R-:W-:Y:S01]  /*11d0*/  IMAD.MOV.U32 R14, RZ, RZ, 0x0 ;  /* 0x00000000ff0e7424 */ /* 0x000fe200078e00ff */
[C---:B------:R-:W-:Y:S01]  /*11e0*/  DSETP.GE.AND P1, PT, R24.reuse, RZ, PT ;  /* 0x000000ff1800722a */ /* 0x040fe20003f26000 */
[----:B------:R-:W-:Y:S01]  /*11f0*/  IMAD.MOV.U32 R15, RZ, RZ, 0x3fd80000 ;  /* 0x3fd80000ff0f7424 */ /* 0x000fe200078e00ff */
[----:B------:R-:W-:Y:S01]  /*1200*/  DSETP.GEU.AND P2, PT, R24, RZ, PT ;  /* 0x000000ff1800722a */ /* 0x000fe20003f4e000 */
[----:B------:R-:W-:Y:S01]  /*1210*/  BSSY.RECONVERGENT B1, `(.L_x_113) ;  /* 0x000001c000017945 */ /* 0x000fe20003800200 */
[----:B------:R-:W0:Y:S02]  /*1220*/  MUFU.RSQ64H R17, R19 ;  /* 0x0000001300117308 */ /* 0x000e240000001c00 */
        /* <DEDUP_REMOVED lines=17> */
[----:B------:R-:W-:Y:S01]  /*1340*/  MOV R15, R19 ;  /* 0x00000013000f7202 */ /* 0x000fe20000000f00 */
[----:B------:R-:W-:Y:S01]  /*1350*/  IMAD.MOV.U32 R12, RZ, RZ, R18 ;  /* 0x000000ffff0c7224 */ /* 0x000fe200078e0012 */
[----:B------:R-:W-:Y:S01]  /*1360*/  MOV R0, 0x13b0 ;  /* 0x000013b000007802 */ /* 0x000fe20000000f00 */
[----:B------:R-:W-:Y:S01]  /*1370*/  IMAD.MOV.U32 R19, RZ, RZ, R21 ;  /* 0x000000ffff137224 */ /* 0x000fe200078e0015 */
[----:B------:R-:W-:Y:S01]  /*1380*/  MOV R21, R13 ;  /* 0x0000000d00157202 */ /* 0x000fe20000000f00 */
[----:B------:R-:W-:-:S07]  /*1390*/  IMAD.MOV.U32 R18, RZ, RZ, R20 ;  /* 0x000000ffff127224 */ /* 0x000fce00078e0014 */
[----:B------:R-:W-:Y:S05]  /*13a0*/  CALL.REL.NOINC `($__internal_8_$__cuda_sm20_dsqrt_rn_f64_mediumpath_v1) ;  /* 0x0000001000b07944 */ /* 0x000fea0003c00000 */
[----:B------:R-:W-:Y:S02]  /*13b0*/  IMAD.MOV.U32 R28, RZ, RZ, R22 ;  /* 0x000000ffff1c7224 */ /* 0x000fe400078e0016 */
[----:B------:R-:W-:-:S07]  /*13c0*/  IMAD.MOV.U32 R29, RZ, RZ, R23 ;  /* 0x000000ffff1d7224 */ /* 0x000fce00078e0017 */
.L_x_114:
[----:B------:R-:W-:Y:S05]  /*13d0*/  BSYNC.RECONVERGENT B1 ;  /* 0x0000000000017941 */ /* 0x000fea0003800200 */
.L_x_113:
        /* <DEDUP_REMOVED lines=16> */
[----:B------:R-:W-:Y:S01]  /*14e0*/  IMAD.MOV.U32 R16, RZ, RZ, R24 ;  /* 0x000000ffff107224 */ /* 0x000fe200078e0018 */
[----:B------:R-:W-:Y:S01]  /*14f0*/  MOV R14, R26 ;  /* 0x0000001a000e7202 */ /* 0x000fe20000000f00 */
[----:B------:R-:W-:Y:S01]  /*1500*/  IMAD.MOV.U32 R17, RZ, RZ, R25 ;  /* 0x000000ffff117224 */ /* 0x000fe200078e0019 */
[----:B------:R-:W-:Y:S01]  /*1510*/  MOV R0, 0x1540 ;  /* 0x0000154000007802 */ /* 0x000fe20000000f00 */
[----:B------:R-:W-:-:S07]  /*1520*/  IMAD.MOV.U32 R15, RZ, RZ, R27 ;  /* 0x000000ffff0f7224 */ /* 0x000fce00078e001b */
[----:B------:R-:W-:Y:S05]  /*1530*/  CALL.REL.NOINC `($__internal_7_$__cuda_sm20_div_rn_f64_full) ;  /* 0x0000000800d07944 */ /* 0x000fea0003c00000 */
[----:B------:R-:W-:Y:S01]  /*1540*/  IMAD.MOV.U32 R28, RZ, RZ, R24 ;  /* 0x000000ffff1c7224 */ /* 0x000fe200078e0018 */
[----:B------:R-:W-:-:S07]  /*1550*/  MOV R29, R25 ;  /* 0x00000019001d7202 */ /* 0x000fce0000000f00 */
.L_x_116:
[----:B------:R-:W-:Y:S05]  /*1560*/  BSYNC.RECONVERGENT B1 ;  /* 0x0000000000017941 */ /* 0x000fea0003800200 */
.L_x_115:
[----:B------:R-:W-:Y:S01]  /*1570*/  DFMA R12, R28, R28, 1 ;  /* 0x3ff000001c0c742b */ /* 0x000fe2000000001c */
[----:B------:R-:W-:Y:S01]  /*1580*/  IMAD.MOV.U32 R16, RZ, RZ, 0x0 ;  /* 0x00000000ff107424 */ /* 0x000fe200078e00ff */
        /* <DEDUP_REMOVED lines=11> */
[----:B------:R-:W-:Y:S02]  /*1640*/  VIADD R21, R15, 0xfff00000 ;  /* 0xfff000000f157836 */ /* 0x000fe40000000000 */
[----:B------:R-:W-:-:S04]  /*1650*/  IMAD.MOV.U32 R20, RZ, RZ, R14 ;  /* 0x000000ffff147224 */ /* 0x000fc800078e000e */
[----:B------:R-:W-:-:S08]  /*1660*/  DFMA R18, R16, -R16, R12 ;  /* 0x800000101012722b */ /* 0x000fd0000000000c */
[----:B------:R-:W-:Y:S01]  /*1670*/  DFMA R22, R18, R20, R16 ;  /* 0x000000141216722b */ /* 0x000fe20000000010 */
[----:B------:R-:W-:Y:S10]  /*1680*/  @!P1 BRA `(.L_x_118) ;  /* 0x0000000000189947 */ /* 0x000ff40003800000 */
[----:B------:R-:W-:Y:S01]  /*1690*/  IMAD.MOV.U32 R22, RZ, RZ, R16 ;  /* 0x000000ffff167224 */ /* 0x000fe200078e0010 */
[----:B------:R-:W-:Y:S01]  /*16a0*/  MOV R15, R13 ;  /* 0x0000000d000f7202 */ /* 0x000fe20000000f00 */
[----:B------:R-:W-:Y:S01]  /*16b0*/  IMAD.MOV.U32 R23, RZ, RZ, R17 ;  /* 0x000000ffff177224 */ /* 0x000fe200078e0011 */
[----:B------:R-:W-:Y:S02]  /*16c0*/  MOV R16, R24 ;  /* 0x0000001800107202 */ /* 0x000fe40000000f00 */
[----:B------:R-:W-:-:S07]  /*16d0*/  MOV R0, 0x16f0 ;  /* 0x000016f000007802 */ /* 0x000fce0000000f00 */
[----:B------:R-:W-:Y:S05]  /*16e0*/  CALL.REL.NOINC `($__internal_8_$__cuda_sm20_dsqrt_rn_f64_mediumpath_v1) ;  /* 0x0000000c00e07944 */ /* 0x000fea0003c00000 */
.L_x_118:
[----:B------:R-:W-:Y:S05]  /*16f0*/  BSYNC.RECONVERGENT B1 ;  /* 0x0000000000017941 */ /* 0x000fea0003800200 */
.L_x_117:
        /* <DEDUP_REMOVED lines=10> */
[----:B------:R-:W-:Y:S01]  /*17a0*/  LOP3.LUT R0, R23, 0x7fffffff, RZ, 0xc0, !PT ;  /* 0x7fffffff17007812 */ /* 0x000fe200078ec0ff */
[----:B------:R-:W-:Y:S01]  /*17b0*/  IMAD.MOV.U32 R12, RZ, RZ, R22 ;  /* 0x000000ffff0c7224 */ /* 0x000fe200078e0016 */
[----:B------:R-:W-:-:S03]  /*17c0*/  MOV R13, R23 ;  /* 0x00000017000d7202 */ /* 0x000fc60000000f00 */
[----:B------:R-:W-:Y:S01]  /*17d0*/  VIADD R16, R0, 0xfff00000 ;  /* 0xfff0000000107836 */ /* 0x000fe20000000000 */
[----:B------:R-:W-:-:S07]  /*17e0*/  MOV R0, 0x1800 ;  /* 0x0000180000007802 */ /* 0x000fce0000000f00 */
[----:B------:R-:W-:Y:S05]  /*17f0*/  CALL.REL.NOINC `($__internal_6_$__cuda_sm20_dblrcp_rn_slowpath_v3) ;  /* 0x0000000400807944 */ /* 0x000fea0003c00000 */
[----:B------:R-:W-:Y:S01]  /*1800*/  IMAD.MOV.U32 R12, RZ, RZ, R14 ;  /* 0x000000ffff0c7224 */ /* 0x000fe200078e000e */
[----:B------:R-:W-:-:S07]  /*1810*/  MOV R13, R15 ;  /* 0x0000000f000d7202 */ /* 0x000fce0000000f00 */
.L_x_120:
[----:B------:R-:W-:Y:S05]  /*1820*/  BSYNC.RECONVERGENT B1 ;  /* 0x0000000000017941 */ /* 0x000fea0003800200 */
.L_x_119:
        /* <DEDUP_REMOVED lines=13> */
.L_x_110:
[----:B------:R-:W-:Y:S01]  /*1900*/  VIADD R16, R16, 0x13c8 ;  /* 0x000013c810107836 */ /* 0x000fe20000000000 */
[----:B------:R-:W-:Y:S01]  /*1910*/  MOV R12, 0x0 ;  /* 0x00000000000c7802 */ /* 0x000fe20000000f00 */
[----:B------:R-:W-:-:S03]  /*1920*/  IMAD.MOV.U32 R13, RZ, RZ, 0x3ff00000 ;  /* 0x3ff00000ff0d7424 */ /* 0x000fc600078e00ff */
[----:B------:R-:W-:-:S05]  /*1930*/  LEA R16, R17, R16, 0x18 ;  /* 0x0000001011107211 */ /* 0x000fca00078ec0ff */
[--C-:B------:R-:W-:Y:S02]  /*1940*/  IMAD R15, R10, 0x8, R16.reuse ;  /* 0x000000080a0f7824 */ /* 0x100fe400078e0210 */
[----:B------:R-:W-:-:S03]  /*1950*/  IMAD R11, R11, 0x8, R16 ;  /* 0x000000080b0b7824 */ /* 0x000fc600078e0210 */
[----:B------:R0:W-:Y:S04]  /*1960*/  STS.64 [R15+0x80], RZ ;  /* 0x000080ff0f007388 */ /* 0x0001e80000000a00 */
[----:B------:R0:W-:Y:S04]  /*1970*/  STS.64 [R15], R12 ;  /* 0x0000000c0f007388 */ /* 0x0001e80000000a00 */
[----:B------:R0:W-:Y:S04]  /*1980*/  STS.64 [R11+0x80], R12 ;  /* 0x0000800c0b007388 */ /* 0x0001e80000000a00 */
[----:B------:R0:W-:Y:S02]  /*1990*/  STS.64 [R11], RZ ;  /* 0x000000ff0b007388 */ /* 0x0001e40000000a00 */
.L_x_109:
[----:B------:R-:W-:Y:S05]  /*19a0*/  BSYNC.RECONVERGENT B0 ;  /* 0x0000000000007941 */ /* 0x000fea0003800200 */
.L_x_108:
[----:B------:R-:W2:Y:S08]  /*19b0*/  S2UR UR6, SR_CgaCtaId ;  /* 0x00000000000679c3 */ /* 0x000eb00000008800 */
[----:B------:R-:W-:Y:S01]  /*19c0*/  BAR.SYNC.DEFER_BLOCKING 0x0 ;  /* 0x0000000000007b1d */ /* 0x000fe20000010000 */
[----:B------:R-:W-:-:S05]  /*19d0*/  ISETP.NE.AND P1, PT, R5, RZ, PT ;  /* 0x000000ff0500720c */ /* 0x000fca0003f25270 */
[----:B------:R-:W-:Y:S02]  /*19e0*/  UMOV UR4, 0x400 ;  /* 0x0000040000047882 */ /* 0x000fe40000000000 */
[----:B------:R-:W-:-:S04]  /*19f0*/  UIADD3 UR5, UPT, UPT, UR4, 0x14c8, URZ ;  /* 0x000014c804057890 */ /* 0x000fc8000fffe0ff */
[----:B--2---:R-:W-:-:S06]  /*1a00*/  ULEA UR5, UR6, UR5, 0x18 ;  /* 0x0000000506057291 */ /* 0x004fcc000f8ec0ff */
[----:B01----:R-:W-:Y:S02]  /*1a10*/  LEA R12, R4, UR5, 0x2 ;  /* 0x00000005040c7c11 */ /* 0x003fe4000f8e10ff */
[C---:B------:R-:W-:Y:S01]  /*1a20*/  LEA R10, R2.reuse, UR5, 0x2 ;  /* 0x00000005020a7c11 */ /* 0x040fe2000f8e10ff */
[----:B------:R-:W-:Y:S02]  /*1a30*/  UIADD3 UR5, UPT, UPT, UR4, 0x13c8, URZ ;  /* 0x000013c804057890 */ /* 0x000fe4000fffe0ff */
[----:B------:R-:W0:Y:S01]  /*1a40*/  LDS R11, [R12+0x40] ;  /* 0x000040000c0b7984 */ /* 0x000e220000000800 */
[----:B------:R-:W-:Y:S02]  /*1a50*/  ULEA UR4, UR6, UR4, 0x18 ;  /* 0x0000000406047291 */ /* 0x000fe4000f8ec0ff */
[----:B------:R-:W-:Y:S01]  /*1a60*/  ULEA UR5, UR6, UR5, 0x18 ;  /* 0x0000000506057291 */ /* 0x000fe2000f8ec0ff */
[----:B------:R-:W1:Y:S04]  /*1a70*/  LDS R20, [R10+0x40] ;  /* 0x000040000a147984 */ /* 0x000e680000000800 */
[----:B------:R-:W2:Y:S01]  /*1a80*/  LDS R0, [R10] ;  /* 0x000000000a007984 */ /* 0x000ea20000000800 */
[----:B------:R-:W-:-:S02]  /*1a90*/  LEA R25, R2, UR5, 0x3 ;  /* 0x0000000502197c11 */ /* 0x000fc4000f8e18ff */
[----:B------:R-:W-:Y:S01]  /*1aa0*/  LEA R24, R4, UR5, 0x3 ;  /* 0x0000000504187c11 */ /* 0x000fe2000f8e18ff */
[----:B------:R-:W3:Y:S04]  /*1ab0*/  LDS R13, [R12] ;  /* 0x000000000c0d7984 */ /* 0x000ee80000000800 */
[----:B------:R-:W-:Y:S04]  /*1ac0*/  LDS.64 R14, [R25+0x80] ;  /* 0x00008000190e7984 */ /* 0x000fe80000000a00 */
[----:B------:R-:W-:Y:S01]  /*1ad0*/  LDS.64 R16, [R24+0x80] ;  /* 0x0000800018107984 */ /* 0x000fe20000000a00 */
[----:B0-----:R-:W-:-:S04]  /*1ae0*/  LEA R11, R11, UR4, 0x7 ;  /* 0x000000040b0b7c11 */ /* 0x001fc8000f8e38ff */
[----:B-1----:R-:W-:Y:S01]  /*1af0*/  LEA R30, R20, R11, 0x3 ;  /* 0x0000000b141e7211 */ /* 0x002fe200078e18ff */
[----:B--2---:R-:W-:-:S04]  /*1b00*/  IMAD R18, R0, 0x8, R11 ;  /* 0x0000000800127824 */ /* 0x004fc800078e020b */
[----:B------:R0:W1:Y:S01]  /*1b10*/  LDS.64 R22, [R30] ;  /* 0x000000001e167984 */ /* 0x0000620000000a00 */
[----:B---3--:R-:W-:-:S03]  /*1b20*/  LEA R21, R13, UR4, 0x7 ;  /* 0x000000040d157c11 */ /* 0x008fc6000f8e38ff */
[----:B------:R-:W-:Y:S01]  /*1b30*/  LDS.64 R10, [R25] ;  /* 0x00000000190a7984 */ /* 0x000fe20000000a00 */
[----:B------:R-:W-:-:S03]  /*1b40*/  LEA R28, R0, R21, 0x3 ;  /* 0x00000015001c7211 */ /* 0x000fc600078e18ff */
[----:B------:R-:W2:Y:S01]  /*1b50*/  LDS.64 R18, [R18] ;  /* 0x0000000012127984 */ /* 0x000ea20000000a00 */
[C---:B------:R-:W-:Y:S02]  /*1b60*/  IMAD R29, R20.reuse, 0x8, R21 ;  /* 0x00000008141d7824 */ /* 0x040fe400078e0215 */
[--C-:B0-----:R-:W-:Y:S01]  /*1b70*/  IMAD R30, R20, 0x8, R9.reuse ;  /* 0x00000008141e7824 */ /* 0x101fe200078e0209 */
[----:B------:R-:W-:Y:S01]  /*1b80*/  LDS.64 R24, [R24] ;  /* 0x0000000018187984 */ /* 0x000fe20000000a00 */
[----:B------:R-:W-:-:S03]  /*1b90*/  IMAD R0, R0, 0x8, R9 ;  /* 0x0000000800007824 */ /* 0x000fc600078e0209 */
[----:B------:R-:W0:Y:S04]  /*1ba0*/  LDS.64 R12, [R29] ;  /* 0x000000001d0c7984 */ /* 0x000e280000000a00 */
[----:B------:R-:W3:Y:S01]  /*1bb0*/  LDS.64 R20, [R28] ;  /* 0x000000001c147984 */ /* 0x000ee20000000a00 */
[----:B-1----:R-:W-:-:S08]  /*1bc0*/  DMUL R22, R14, R22 ;  /* 0x000000160e167228 */ /* 0x002fd00000000000 */
[----:B--2---:R-:W-:Y:S01]  /*1bd0*/  DFMA R22, R10, R18, R22 ;  /* 0x000000120a16722b */ /* 0x004fe20000000016 */
[----:B------:R-:W1:Y:S07]  /*1be0*/  LDS.64 R18, [R30] ;  /* 0x000000001e127984 */ /* 0x000e6e0000000a00 */
[----:B------:R-:W-:Y:S02]  /*1bf0*/  DMUL R16, R16, R22 ;  /* 0x0000001610107228 */ /* 0x000fe40000000000 */
[----:B------:R-:W2:Y:S01]  /*1c00*/  LDS.64 R22, [R0] ;  /* 0x0000000000167984 */ /* 0x000ea20000000a00 */
[----:B0-----:R-:W-:-:S08]  /*1c10*/  DMUL R12, R12, R14 ;  /* 0x0000000e0c0c7228 */ /* 0x001fd00000000000 */
[----:B---3--:R-:W-:Y:S01]  /*1c20*/  DFMA R20, R20, R10, R12 ;  /* 0x0000000a1414722b */ /* 0x008fe2000000000c */
[----:B------:R-:W-:-:S04]  /*1c30*/  LEA R13, R4, UR4, 0x7 ;  /* 0x00000004040d7c11 */ /* 0x000fc8000f8e38ff */
[----:B------:R-:W-:-:S03]  /*1c40*/  LEA R13, R2, R13, 0x3 ;  /* 0x0000000d020d7211 */ /* 0x000fc600078e18ff */
[----:B------:R-:W-:Y:S01]  /*1c50*/  DFMA R16, R24, R20, R16 ;  /* 0x000000141810722b */ /* 0x000fe20000000010 */
[----:B------:R-:W-:Y:S06]  /*1c60*/  BAR.SYNC.DEFER_BLOCKING 0x0 ;  /* 0x0000000000007b1d */ /* 0x000fec0000010000 */
[----:B-1----:R-:W-:-:S08]  /*1c70*/  DMUL R18, R14, R18 ;  /* 0x000000120e127228 */ /* 0x002fd00000000000 */
[----:B--2---:R-:W-:Y:S01]  /*1c80*/  DFMA R18, R10, R22, R18 ;  /* 0x000000160a12722b */ /* 0x004fe20000000012 */
[----:B------:R-:W-:Y:S06]  /*1c90*/  STS.64 [R13], R16 ;  /* 0x000000100d007388 */ /* 0x000fec0000000a00 */
[----:B------:R-:W-:Y:S04]  /*1ca0*/  STS.64 [R6], R18 ;  /* 0x0000001206007388 */ /* 0x000fe80000000a00 */
[----:B------:R-:W0:Y:S02]  /*1cb0*/  @!P1 LDS R0, [UR4+0xbc0] ;  /* 0x000bc004ff009984 */ /* 0x000e240008000800 */
[----:B0-----:R-:W-:-:S05]  /*1cc0*/  @!P1 VIADD R10, R0, 0x1 ;  /* 0x00000001000a9836 */ /* 0x001fca0000000000 */
[----:B------:R-:W-:Y:S01]  /*1cd0*/  @!P1 STS [UR4+0xbc0], R10 ;  /* 0x000bc00aff009988 */ /* 0x000fe20008000804 */
[----:B------:R-:W-:Y:S06]  /*1ce0*/  BAR.SYNC.DEFER_BLOCKING 0x0 ;  /* 0x0000000000007b1d */ /* 0x000fec0000010000 */
[----:B------:R-:W0:Y:S02]  /*1cf0*/  LDS R0, [UR4+0xbc0] ;  /* 0x000bc004ff007984 */ /* 0x000e240008000800 */
[----:B0-----:R-:W-:-:S13]  /*1d00*/  ISETP.GE.AND P1, PT, R0, R3, PT ;  /* 0x000000030000720c */ /* 0x001fda0003f26270 */
[----:B------:R-:W-:Y:S05]  /*1d10*/  @!P1 BRA `(.L_x_121) ;  /* 0xfffffff000589947 */ /* 0x000fea000383ffff */
.L_x_107:
[----:B------:R-:W0:Y:S01]  /*1d20*/  S2R R3, SR_CTAID.X ;  /* 0x0000000000037919 */ /* 0x000e220000002500 */
[C---:B------:R-:W-:Y:S01]  /*1d30*/  IMAD R7, R4.reuse, 0x8, R7 ;  /* 0x0000000804077824 */ /* 0x040fe200078e0207 */
[----:B------:R-:W0:Y:S01]  /*1d40*/  S2UR UR4, SR_CTAID.Y ;  /* 0x00000000000479c3 */ /* 0x000e220000002600 */
[----:B------:R-:W-:-:S04]  /*1d50*/  SHF.L.U32 R4, R4, 0x1, RZ ;  /* 0x0000000104047819 */ /* 0x000fc800000006ff */
[----:B------:R-:W1:Y:S03]  /*1d60*/  LDS.64 R6, [R7] ;  /* 0x0000000007067984 */ /* 0x000e660000000a00 */
[----:B------:R-:W0:Y:S08]  /*1d70*/  LDC.64 R10, c[0x0][0x3a8] ;  /* 0x0000ea00ff0a7b82 */ /* 0x000e300000000a00 */
[----:B------:R-:W2:Y:S01]  /*1d80*/  LDC.64 R8, c[0x0][0x398] ;  /* 0x0000e600ff087b82 */ /* 0x000ea20000000a00 */
[----:B0-----:R-:W-:-:S04]  /*1d90*/  IMAD R0, R10, UR4, R3 ;  /* 0x000000040a007c24 */ /* 0x001fc8000f8e0203 */
[----:B------:R-:W-:-:S04]  /*1da0*/  IMAD.SHL.U32 R0, R0, 0x4, RZ ;  /* 0x0000000400007824 */ /* 0x000fc800078e00ff */
[----:B------:R-:W-:-:S04]  /*1db0*/  IMAD R0, R0, R11, R4 ;  /* 0x0000000b00007224 */ /* 0x000fc800078e0204 */
[----:B------:R-:W-:-:S04]  /*1dc0*/  IMAD R3, R0, R11, R2 ;  /* 0x0000000b00037224 */ /* 0x000fc800078e0202 */
[----:B--2---:R-:W-:-:S05]  /*1dd0*/  IMAD.WIDE.U32 R2, R3, 0x8, R8 ;  /* 0x0000000803027825 */ /* 0x004fca00078e0008 */
[----:B-1----:R-:W-:Y:S01]  /*1de0*/  STG.E.64 desc[UR8][R2.64], R6 ;  /* 0x0000000602007986 */ /* 0x002fe2000c101b08 */
[----:B------:R-:W-:Y:S05]  /*1df0*/  EXIT ;  /* 0x000000000000794d */ /* 0x000fea0003800000 */
        .weak           $__internal_6_$__cuda_sm20_dblrcp_rn_slowpath_v3
        .type           $__internal_6_$__cuda_sm20_dblrcp_rn_slowpath_v3,@function
        .size           $__internal_6_$__cuda_sm20_dblrcp_rn_slowpath_v3,($__internal_7_$__cuda_sm20_div_rn_f64_full - $__internal_6_$__cuda_sm20_dblrcp_rn_slowpath_v3)
$__internal_6_$__cuda_sm20_dblrcp_rn_slowpath_v3:
        /* <DEDUP_REMOVED lines=11> */
[----:B------:R-:W-:Y:S02]  /*1eb0*/  VIADD R15, R13, 0xc0200000 ;  /* 0xc02000000d0f7836 */ /* 0x000fe40000000000 */
[----:B------:R-:W-:Y:S02]  /*1ec0*/  IMAD.MOV.U32 R14, RZ, RZ, R12 ;  /* 0x000000ffff0e7224 */ /* 0x000fe400078e000c */
        /* <DEDUP_REMOVED lines=11> */
.L_x_125:
        /* <DEDUP_REMOVED lines=10> */
.L_x_123:
[----:B------:R-:W-:Y:S01]  /*2020*/  LOP3.LUT R15, R13, 0x80000, RZ, 0xfc, !PT ;  /* 0x000800000d0f7812 */ /* 0x000fe200078efcff */
[----:B------:R-:W-:-:S07]  /*2030*/  IMAD.MOV.U32 R14, RZ, RZ, R12 ;  /* 0x000000ffff0e7224 */ /* 0x000fce00078e000c */
.L_x_124:
[----:B------:R-:W-:Y:S05]  /*2040*/  BSYNC.RECONVERGENT B2 ;  /* 0x0000000000027941 */ /* 0x000fea0003800200 */
.L_x_122:
[----:B------:R-:W-:Y:S01]  /*2050*/  IMAD.MOV.U32 R12, RZ, RZ, R0 ;  /* 0x000000ffff0c7224 */ /* 0x000fe200078e0000 */
[----:B------:R-:W-:-:S04]  /*2060*/  MOV R13, 0x0 ;  /* 0x00000000000d7802 */ /* 0x000fc80000000f00 */
[----:B------:R-:W-:Y:S05]  /*2070*/  RET.REL.NODEC R12 `(_Z21myevd_fused_batched_8PdS_S_S_Piiii) ;  /* 0xffffffdc0ce07950 */ /* 0x000fea0003c3ffff */
        .weak           $__internal_7_$__cuda_sm20_div_rn_f64_full
        .type           $__internal_7_$__cuda_sm20_div_rn_f64_full,@function
        .size           $__internal_7_$__cuda_sm20_div_rn_f64_full,($__internal_8_$__cuda_sm20_dsqrt_rn_f64_mediumpath_v1 - $__internal_7_$__cuda_sm20_div_rn_f64_full)
$__internal_7_$__cuda_sm20_div_rn_f64_full:
[----:B------:R-:W-:Y:S01]  /*2080*/  IMAD.MOV.U32 R13, RZ, RZ, R15 ;  /* 0x000000ffff0d7224 */ /* 0x000fe200078e000f */
[C---:B------:R-:W-:Y:S01]  /*2090*/  FSETP.GEU.AND P1, PT, |R17|.reuse, 1.469367938527859385e-39, PT ;  /* 0x001000001100780b */ /* 0x040fe20003f2e200 */
[----:B------:R-:W-:Y:S01]  /*20a0*/  IMAD.MOV.U32 R12, RZ, RZ, R14 ;  /* 0x000000ffff0c7224 */ /* 0x000fe200078e000e */
[----:B------:R-:W-:Y:S01]  /*20b0*/  LOP3.LUT R14, R17, 0x800fffff, RZ, 0xc0, !PT ;  /* 0x800fffff110e7812 */ /* 0x000fe200078ec0ff */
[----:B------:R-:W-:Y:S01]  /*20c0*/  IMAD.MOV.U32 R29, RZ, RZ, 0x1ca00000 ;  /* 0x1ca00000ff1d7424 */ /* 0x000fe200078e00ff */
[C---:B------:R-:W-:Y:S01]  /*20d0*/  FSETP.GEU.AND P3, PT, |R13|.reuse, 1.469367938527859385e-39, PT ;  /* 0x001000000d00780b */ /* 0x040fe20003f6e200 */
[----:B------:R-:W-:Y:S01]  /*20e0*/  IMAD.MOV.U32 R18, RZ, RZ, R12 ;  /* 0x000000ffff127224 */ /* 0x000fe200078e000c */
[----:B------:R-:W-:Y:S01]  /*20f0*/  LOP3.LUT R15, R14, 0x3ff00000, RZ, 0xfc, !PT ;  /* 0x3ff000000e0f7812 */ /* 0x000fe200078efcff */
[----:B------:R-:W-:Y:S01]  /*2100*/  IMAD.MOV.U32 R22, RZ, RZ, 0x1 ;  /* 0x00000001ff167424 */ /* 0x000fe200078e00ff */
[----:B------:R-:W-:Y:S01]  /*2110*/  MOV R14, R16 ;  /* 0x00000010000e7202 */ /* 0x000fe20000000f00 */
[----:B------:R-:W-:Y:S01]  /*2120*/  BSSY.RECONVERGENT B2, `(.L_x_126) ;  /* 0x000004f000027945 */ /* 0x000fe20003800200 */
[----:B------:R-:W-:-:S02]  /*2130*/  LOP3.LUT R28, R13, 0x7ff00000, RZ, 0xc0, !PT ;  /* 0x7ff000000d1c7812 */ /* 0x000fc400078ec0ff */
[----:B------:R-:W-:Y:S01]  /*2140*/  LOP3.LUT R31, R17, 0x7ff00000, RZ, 0xc0, !PT ;  /* 0x7ff00000111f7812 */ /* 0x000fe200078ec0ff */
[----:B------:R-:W-:-:S03]  /*2150*/  @!P1 DMUL R14, R16, 8.98846567431157953865e+307 ;  /* 0x7fe00000100e9828 */ /* 0x000fc60000000000 */
[C---:B------:R-:W-:Y:S02]  /*2160*/  ISETP.GE.U32.AND P2, PT, R28.reuse, R31, PT ;  /* 0x0000001f1c00720c */ /* 0x040fe40003f46070 */
[----:B------:R-:W-:Y:S01]  /*2170*/  @!P3 LOP3.LUT R19, R17, 0x7ff00000, RZ, 0xc0, !PT ;  /* 0x7ff000001113b812 */ /* 0x000fe200078ec0ff */
[----:B------:R-:W0:Y:S01]  /*2180*/  MUFU.RCP64H R23, R15 ;  /* 0x0000000f00177308 */ /* 0x000e220000001800 */
[----:B------:R-:W-:Y:S02]  /*2190*/  @!P3 MOV R20, RZ ;  /* 0x000000ff0014b202 */ /* 0x000fe40000000f00 */
[----:B------:R-:W-:Y:S02]  /*21a0*/  @!P3 ISETP.GE.U32.AND P4, PT, R28, R19, PT ;  /* 0x000000131c00b20c */ /* 0x000fe40003f86070 */
[C---:B------:R-:W-:Y:S02]  /*21b0*/  SEL R19, R29.reuse, 0x63400000, !P2 ;  /* 0x634000001d137807 */ /* 0x040fe40005000000 */
[----:B------:R-:W-:-:S02]  /*21c0*/  @!P3 SEL R21, R29, 0x63400000, !P4 ;  /* 0x634000001d15b807 */ /* 0x000fc40006000000 */
[--C-:B------:R-:W-:Y:S02]  /*21d0*/  LOP3.LUT R19, R19, 0x800fffff, R13.reuse, 0xf8, !PT ;  /* 0x800fffff13137812 */ /* 0x100fe400078ef80d */
[----:B------:R-:W-:Y:S02]  /*21e0*/  @!P3 LOP3.LUT R21, R21, 0x80000000, R13, 0xf8, !PT ;  /* 0x800000001515b812 */ /* 0x000fe400078ef80d */
[----:B------:R-:W-:Y:S02]  /*21f0*/  @!P1 LOP3.LUT R31, R15, 0x7ff00000, RZ, 0xc0, !PT ;  /* 0x7ff000000f1f9812 */ /* 0x000fe400078ec0ff */
[----:B------:R-:W-:-:S06]  /*2200*/  @!P3 LOP3.LUT R21, R21, 0x100000, RZ, 0xfc, !PT ;  /* 0x001000001515b812 */ /* 0x000fcc00078efcff */
[----:B------:R-:W-:Y:S02]  /*2210*/  @!P3 DFMA R18, R18, 2, -R20 ;  /* 0x400000001212b82b */ /* 0x000fe40000000814 */
[----:B0-----:R-:W-:-:S08]  /*2220*/  DFMA R20, R22, -R14, 1 ;  /* 0x3ff000001614742b */ /* 0x001fd0000000080e */
[----:B------:R-:W-:-:S08]  /*2230*/  DFMA R20, R20, R20, R20 ;  /* 0x000000141414722b */ /* 0x000fd00000000014 */
[----:B------:R-:W-:-:S08]  /*2240*/  DFMA R20, R22, R20, R22 ;  /* 0x000000141614722b */ /* 0x000fd00000000016 */
[----:B------:R-:W-:-:S08]  /*2250*/  DFMA R22, R20, -R14, 1 ;  /* 0x3ff000001416742b */ /* 0x000fd0000000080e */
[----:B------:R-:W-:-:S08]  /*2260*/  DFMA R20, R20, R22, R20 ;  /* 0x000000161414722b */ /* 0x000fd00000000014 */
[----:B------:R-:W-:-:S08]  /*2270*/  DMUL R22, R20, R18 ;  /* 0x0000001214167228 */ /* 0x000fd00000000000 */
[----:B------:R-:W-:-:S08]  /*2280*/  DFMA R24, R22, -R14, R18 ;  /* 0x8000000e1618722b */ /* 0x000fd00000000012 */
[----:B------:R-:W-:Y:S01]  /*2290*/  DFMA R24, R20, R24, R22 ;  /* 0x000000181418722b */ /* 0x000fe20000000016 */
[----:B------:R-:W-:Y:S01]  /*22a0*/  IMAD.MOV.U32 R22, RZ, RZ, R28 ;  /* 0x000000ffff167224 */ /* 0x000fe200078e001c */
[----:B------:R-:W-:-:S04]  /*22b0*/  @!P3 LOP3.LUT R22, R19, 0x7ff00000, RZ, 0xc0, !PT ;  /* 0x7ff000001316b812 */ /* 0x000fc800078ec0ff */
[----:B------:R-:W-:-:S04]  /*22c0*/  IADD3 R20, PT, PT, R22, -0x1, RZ ;  /* 0xffffffff16147810 */ /* 0x000fc80007ffe0ff */
[----:B------:R-:W-:Y:S01]  /*22d0*/  ISETP.GT.U32.AND P1, PT, R20, 0x7feffffe, PT ;  /* 0x7feffffe1400780c */ /* 0x000fe20003f24070 */
[----:B------:R-:W-:-:S05]  /*22e0*/  VIADD R20, R31, 0xffffffff ;  /* 0xffffffff1f147836 */ /* 0x000fca0000000000 */
        /* <DEDUP_REMOVED lines=20> */
[----:B------:R-:W-:Y:S01]  /*2430*/  IMAD.MOV.U32 R14, RZ, RZ, RZ ;  /* 0x000000ffff0e7224 */ /* 0x000fe200078e00ff */
[----:B------:R-:W-:-:S05]  /*2440*/  DMUL.RP R12, R24, R12 ;  /* 0x0000000c180c7228 */ /* 0x000fca0000008000 */
[----:B------:R-:W-:-:S05]  /*2450*/  DFMA R14, R20, -R14, R24 ;  /* 0x8000000e140e722b */ /* 0x000fca0000000018 */
[----:B------:R-:W-:Y:S02]  /*2460*/  LOP3.LUT R17, R13, R17, RZ, 0x3c, !PT ;  /* 0x000000110d117212 */ /* 0x000fe400078e3cff */
[----:B------:R-:W-:-:S04]  /*2470*/  IADD3 R14, PT, PT, -R22, -0x43300000, RZ ;  /* 0xbcd00000160e7810 */ /* 0x000fc80007ffe1ff */
[----:B------:R-:W-:-:S04]  /*2480*/  FSETP.NEU.AND P1, PT, |R15|, R14, PT ;  /* 0x0000000e0f00720b */ /* 0x000fc80003f2d200 */
[----:B------:R-:W-:Y:S02]  /*2490*/  FSEL R20, R12, R20, !P1 ;  /* 0x000000140c147208 */ /* 0x000fe40004800000 */
[----:B------:R-:W-:Y:S01]  /*24a0*/  FSEL R21, R17, R21, !P1 ;  /* 0x0000001511157208 */ /* 0x000fe20004800000 */
[----:B------:R-:W-:Y:S06]  /*24b0*/  BRA `(.L_x_128) ;  /* 0x0000000000547947 */ /* 0x000fec0003800000 */
.L_x_127:
        /* <DEDUP_REMOVED lines=16> */
.L_x_130:
[----:B------:R-:W-:Y:S01]  /*25c0*/  LOP3.LUT R21, R17, 0x80000, RZ, 0xfc, !PT ;  /* 0x0008000011157812 */ /* 0x000fe200078efcff */
[----:B------:R-:W-:Y:S01]  /*25d0*/  IMAD.MOV.U32 R20, RZ, RZ, R16 ;  /* 0x000000ffff147224 */ /* 0x000fe200078e0010 */
[----:B------:R-:W-:Y:S06]  /*25e0*/  BRA `(.L_x_128) ;  /* 0x0000000000087947 */ /* 0x000fec0003800000 */
.L_x_129:
[----:B------:R-:W-:Y:S02]  /*25f0*/  LOP3.LUT R21, R13, 0x80000, RZ, 0xfc, !PT ;  /* 0x000800000d157812 */ /* 0x000fe400078efcff */
[----:B------:R-:W-:-:S07]  /*2600*/  MOV R20, R12 ;  /* 0x0000000c00147202 */ /* 0x000fce0000000f00 */
.L_x_128:
[----:B------:R-:W-:Y:S05]  /*2610*/  BSYNC.RECONVERGENT B2 ;  /* 0x0000000000027941 */ /* 0x000fea0003800200 */
.L_x_126:
[----:B------:R-:W-:Y:S02]  /*2620*/  HFMA2 R13, -RZ, RZ, 0, 0 ;  /* 0x00000000ff0d7431 */ /* 0x000fe400000001ff */
[----:B------:R-:W-:Y:S01]  /*2630*/  IMAD.MOV.U32 R12, RZ, RZ, R0 ;  /* 0x000000ffff0c7224 */ /* 0x000fe200078e0000 */
[----:B------:R-:W-:Y:S01]  /*2640*/  MOV R25, R21 ;  /* 0x0000001500197202 */ /* 0x000fe20000000f00 */
[----:B------:R-:W-:Y:S02]  /*2650*/  IMAD.MOV.U32 R24, RZ, RZ, R20 ;  /* 0x000000ffff187224 */ /* 0x000fe400078e0014 */
[----:B------:R-:W-:Y:S05]  /*2660*/  RET.REL.NODEC R12 `(_Z21myevd_fused_batched_8PdS_S_S_Piiii) ;  /* 0xffffffd80c647950 */ /* 0x000fea0003c3ffff */
        .weak           $__internal_8_$__cuda_sm20_dsqrt_rn_f64_mediumpath_v1
        .type           $__internal_8_$__cuda_sm20_dsqrt_rn_f64_mediumpath_v1,@function
        .size           $__internal_8_$__cuda_sm20_dsqrt_rn_f64_mediumpath_v1,(.L_x_240 - $__internal_8_$__cuda_sm20_dsqrt_rn_f64_mediumpath_v1)
$__internal_8_$__cuda_sm20_dsqrt_rn_f64_mediumpath_v1:
[----:B------:R-:W-:Y:S01]  /*2670*/  ISETP.GE.U32.AND P1, PT, R16, -0x3400000, PT ;  /* 0xfcc000001000780c */ /* 0x000fe20003f26070 */
[----:B------:R-:W-:Y:S01]  /*2680*/  BSSY.RECONVERGENT B2, `(.L_x_131) ;  /* 0x0000025000027945 */ /* 0x000fe20003800200 */
[----:B------:R-:W-:Y:S01]  /*2690*/  IMAD.MOV.U32 R13, RZ, RZ, R15 ;  /* 0x000000ffff0d7224 */ /* 0x000fe200078e000f */
[----:B------:R-:W-:-:S10]  /*26a0*/  MOV R15, R21 ;  /* 0x00000015000f7202 */ /* 0x000fd40000000f00 */
[----:B------:R-:W-:Y:S05]  /*26b0*/  @!P1 BRA `(.L_x_132) ;  /* 0x0000000000209947 */ /* 0x000fea0003800000 */
[----:B------:R-:W-:-:S10]  /*26c0*/  DFMA.RM R14, R18, R14, R22 ;  /* 0x0000000e120e722b */ /* 0x000fd40000004016 */
[----:B------:R-:W-:-:S05]  /*26d0*/  IADD3 R16, P1, PT, R14, 0x1, RZ ;  /* 0x000000010e107810 */ /* 0x000fca0007f3e0ff */
[----:B------:R-:W-:-:S06]  /*26e0*/  IMAD.X R17, RZ, RZ, R15, P1 ;  /* 0x000000ffff117224 */ /* 0x000fcc00008e060f */
[----:B------:R-:W-:-:S08]  /*26f0*/  DFMA.RP R12, -R14, R16, R12 ;  /* 0x000000100e0c722b */ /* 0x000fd0000000810c */
[----:B------:R-:W-:-:S06]  /*2700*/  DSETP.GT.AND P1, PT, R12, RZ, PT ;  /* 0x000000ff0c00722a */ /* 0x000fcc0003f24000 */
[----:B------:R-:W-:Y:S02]  /*2710*/  FSEL R14, R16, R14, P1 ;  /* 0x0000000e100e7208 */ /* 0x000fe40000800000 */
[----:B------:R-:W-:Y:S01]  /*2720*/  FSEL R15, R17, R15, P1 ;  /* 0x0000000f110f7208 */ /* 0x000fe20000800000 */
[----:B------:R-:W-:Y:S06]  /*2730*/  BRA `(.L_x_133) ;  /* 0x0000000000647947 */ /* 0x000fec0003800000 */
.L_x_132:
        /* <DEDUP_REMOVED lines=9> */
[----:B------:R-:W-:Y:S01]  /*27d0*/  IMAD.MOV.U32 R16, RZ, RZ, 0x0 ;  /* 0x00000000ff107424 */ /* 0x000fe200078e00ff */
[----:B------:R-:W-:Y:S02]  /*27e0*/  MOV R12, RZ ;  /* 0x000000ff000c7202 */ /* 0x000fe40000000f00 */
[----:B------:R-:W-:Y:S02]  /*27f0*/  MOV R17, 0x3fd80000 ;  /* 0x3fd8000000117802 */ /* 0x000fe40000000f00 */
[----:B------:R-:W0:Y:S02]  /*2800*/  MUFU.RSQ64H R13, R19 ;  /* 0x00000013000d7308 */ /* 0x000e240000001c00 */
[----:B0-----:R-:W-:-:S08]  /*2810*/  DMUL R14, R12, R12 ;  /* 0x0000000c0c0e7228 */ /* 0x001fd00000000000 */
[----:B------:R-:W-:-:S08]  /*2820*/  DFMA R14, R18, -R14, 1 ;  /* 0x3ff00000120e742b */ /* 0x000fd0000000080e */
[----:B------:R-:W-:Y:S02]  /*2830*/  DFMA R16, R14, R16, 0.5 ;  /* 0x3fe000000e10742b */ /* 0x000fe40000000010 */
[----:B------:R-:W-:-:S08]  /*2840*/  DMUL R14, R12, R14 ;  /* 0x0000000e0c0e7228 */ /* 0x000fd00000000000 */
[----:B------:R-:W-:-:S08]  /*2850*/  DFMA R14, R16, R14, R12 ;  /* 0x0000000e100e722b */ /* 0x000fd0000000000c */
[----:B------:R-:W-:Y:S02]  /*2860*/  DMUL R12, R18, R14 ;  /* 0x0000000e120c7228 */ /* 0x000fe40000000000 */
[----:B------:R-:W-:-:S06]  /*2870*/  VIADD R15, R15, 0xfff00000 ;  /* 0xfff000000f0f7836 */ /* 0x000fcc0000000000 */
[----:B------:R-:W-:-:S08]  /*2880*/  DFMA R16, R12, -R12, R18 ;  /* 0x8000000c0c10722b */ /* 0x000fd00000000012 */
[----:B------:R-:W-:-:S10]  /*2890*/  DFMA R14, R14, R16, R12 ;  /* 0x000000100e0e722b */ /* 0x000fd4000000000c */
[----:B------:R-:W-:Y:S01]  /*28a0*/  IADD3 R15, PT, PT, R15, -0x3500000, RZ ;  /* 0xfcb000000f0f7810 */ /* 0x000fe20007ffe0ff */
[----:B------:R-:W-:Y:S06]  /*28b0*/  BRA `(.L_x_133) ;  /* 0x0000000000047947 */ /* 0x000fec0003800000 */
.L_x_134:
[----:B------:R-:W-:-:S11]  /*28c0*/  DADD R14, R12, R12 ;  /* 0x000000000c0e7229 */ /* 0x000fd6000000000c */
.L_x_133:
[----:B------:R-:W-:Y:S05]  /*28d0*/  BSYNC.RECONVERGENT B2 ;  /* 0x0000000000027941 */ /* 0x000fea0003800200 */
.L_x_131:
[----:B------:R-:W-:Y:S02]  /*28e0*/  HFMA2 R13, -RZ, RZ, 0, 0 ;  /* 0x00000000ff0d7431 */ /* 0x000fe400000001ff */
[----:B------:R-:W-:Y:S01]  /*28f0*/  IMAD.MOV.U32 R12, RZ, RZ, R0 ;  /* 0x000000ffff0c7224 */ /* 0x000fe200078e0000 */
[----:B------:R-:W-:Y:S01]  /*2900*/  MOV R23, R15 ;  /* 0x0000000f00177202 */ /* 0x000fe20000000f00 */
[----:B------:R-:W-:Y:S02]  /*2910*/  IMAD.MOV.U32 R22, RZ, RZ, R14 ;  /* 0x000000ffff167224 */ /* 0x000fe400078e000e */
[----:B------:R-:W-:Y:S05]  /*2920*/  RET.REL.NODEC R12 `(_Z21myevd_fused_batched_8PdS_S_S_Piiii) ;  /* 0xffffffd40cb47950 */ /* 0x000fea0003c3ffff */
.L_x_135:
        /* <DEDUP_REMOVED lines=13> */
.L_x_240:


//--------------------- .text._Z21myevd_fused_batched_4PdS_S_S_Piiii --------------------------
	.section	.text._Z21myevd_fused_batched_4PdS_S_S_Piiii,"ax",@progbits
	.align	128
        .global         _Z21myevd_fused_batched_4PdS_S_S_Piiii
        .type           _Z21myevd_fused_batched_4PdS_S_S_Piiii,@function
        .size           _Z21myevd_fused_batched_4PdS_S_S_Piiii,(.L_x_243 - _Z21myevd_fused_batched_4PdS_S_S_Piiii)
        .other          _Z21myevd_fused_batched_4PdS_S_S_Piiii,@"STO_CUDA_ENTRY STV_DEFAULT"
_Z21myevd_fused_batched_4PdS_S_S_Piiii:
.text._Z21myevd_fused_batched_4PdS_S_S_Piiii:
        /* <DEDUP_REMOVED lines=53> */
.L_x_150:
        /* <DEDUP_REMOVED lines=11> */
.L_x_139:
        /* <DEDUP_REMOVED lines=8> */
.L_x_140:
[----:B------:R-:W-:Y:S05]  /*0480*/  BSYNC.RECONVERGENT B0 ;  /* 0x0000000000007941 */ /* 0x000fea0003800200 */
.L_x_138:
        /* <DEDUP_REMOVED lines=12> */
.L_x_142:
[----:B------:R-:W-:-:S13]  /*0550*/  ISETP.GE.AND P1, PT, R4, R23, PT ;  /* 0x000000170400720c */ /* 0x000fda0003f26270 */
[----:B-12---:R-:W0:Y:S08]  /*0560*/  @P1 LDC.64 R24, c[0x0][0x380] ;  /* 0x0000e000ff181b82 */ /* 0x006e300000000a00 */
[----:B------:R-:W1:Y:S01]  /*0570*/  @!P1 LDC.64 R18, c[0x0][0x388] ;  /* 0x0000e200ff129b82 */ /* 0x000e620000000a00 */
[----:B0-----:R-:W-:-:S05]  /*0580*/  @P1 IMAD.WIDE.U32 R24, R0, 0x8, R24 ;  /* 0x0000000800181825 */ /* 0x001fca00078e0018 */
[----:B------:R2:W5:Y:S01]  /*0590*/  @P1 LDG.E.64 R20, desc[UR8][R24.64] ;  /* 0x0000000818141981 */ /* 0x000562000c1e1b00 */
[----:B-1----:R-:W-:-:S05]  /*05a0*/  @!P1 IMAD.WIDE.U32 R18, R9, 0x8, R18 ;  /* 0x0000000809129825 */ /* 0x002fca00078e0012 */
[----:B------:R2:W5:Y:S02]  /*05b0*/  @!P1 LDG.E.64 R20, desc[UR8][R18.64] ;  /* 0x0000000812149981 */ /* 0x000564000c1e1b00 */
.L_x_143:
[----:B------:R-:W-:Y:S05]  /*05c0*/  BSYNC.RECONVERGENT B0 ;  /* 0x0000000000007941 */ /* 0x000fea0003800200 */
.L_x_141:
        /* <DEDUP_REMOVED lines=10> */
.L_x_145:
[----:B0-2---:R-:W0:Y:S08]  /*0670*/  @P1 LDC.64 R24, c[0x0][0x380] ;  /* 0x0000e000ff181b82 */ /* 0x005e300000000a00 */
[----:B------:R-:W1:Y:S01]  /*0680*/  @!P1 LDC.64 R20, c[0x0][0x388] ;  /* 0x0000e200ff149b82 */ /* 0x000e620000000a00 */
[----:B0-----:R-:W-:-:S05]  /*0690*/  @P1 IMAD.WIDE.U32 R24, R9, 0x8, R24 ;  /* 0x0000000809181825 */ /* 0x001fca00078e0018 */
[----:B------:R2:W5:Y:S01]  /*06a0*/  @P1 LDG.E.64 R18, desc[UR8][R24.64] ;  /* 0x0000000818121981 */ /* 0x000562000c1e1b00 */
[----:B-1----:R-:W-:-:S05]  /*06b0*/  @!P1 IMAD.WIDE.U32 R20, R6, 0x8, R20 ;  /* 0x0000000806149825 */ /* 0x002fca00078e0014 */
[----:B------:R2:W5:Y:S02]  /*06c0*/  @!P1 LDG.E.64 R18, desc[UR8][R20.64] ;  /* 0x0000000814129981 */ /* 0x000564000c1e1b00 */
.L_x_146:
[----:B------:R-:W-:Y:S05]  /*06d0*/  BSYNC.RECONVERGENT B0 ;  /* 0x0000000000007941 */ /* 0x000fea0003800200 */
.L_x_144:
        /* <DEDUP_REMOVED lines=10> */
.L_x_148:
[----:B0-2---:R-:W0:Y:S08]  /*0780*/  @P1 LDC.64 R24, c[0x0][0x380] ;  /* 0x0000e000ff181b82 */ /* 0x005e300000000a00 */
[----:B------:R-:W1:Y:S01]  /*0790*/  @!P1 LDC.64 R20, c[0x0][0x388] ;  /* 0x0000e200ff149b82 */ /* 0x000e620000000a00 */
[----:B0-----:R-:W-:-:S05]  /*07a0*/  @P1 IMAD.WIDE.U32 R24, R6, 0x8, R24 ;  /* 0x0000000806181825 */ /* 0x001fca00078e0018 */
[----:B------:R2:W5:Y:S01]  /*07b0*/  @P1 LDG.E.64 R18, desc[UR8][R24.64] ;  /* 0x0000000818121981 */ /* 0x000562000c1e1b00 */
[----:B-1----:R-:W-:-:S05]  /*07c0*/  @!P1 IMAD.WIDE.U32 R20, R7, 0x8, R20 ;  /* 0x0000000807149825 */ /* 0x002fca00078e0014 */
[----:B------:R2:W5:Y:S02]  /*07d0*/  @!P1 LDG.E.64 R18, desc[UR8][R20.64] ;  /* 0x0000000814129981 */ /* 0x000564000c1e1b00 */
.L_x_149:
[----:B------:R-:W-:Y:S05]  /*07e0*/  BSYNC.RECONVERGENT B0 ;  /* 0x0000000000007941 */ /* 0x000fea0003800200 */
.L_x_147:
        /* <DEDUP_REMOVED lines=17> */
.L_x_137:
        /* <DEDUP_REMOVED lines=20> */
.L_x_154:
        /* <DEDUP_REMOVED lines=11> */
.L_x_152:
        /* <DEDUP_REMOVED lines=8> */
.L_x_153:
[----:B------:R-:W-:Y:S05]  /*0b70*/  BSYNC.RECONVERGENT B0 ;  /* 0x0000000000007941 */ /* 0x000fea0003800200 */
.L_x_151:
        /* <DEDUP_REMOVED lines=8> */
.L_x_136:
        /* <DEDUP_REMOVED lines=40> */
.L_x_169:
        /* <DEDUP_REMOVED lines=50> */
[----:B------:R-:W-:Y:S05]  /*11a0*/  CALL.REL.NOINC `($__internal_10_$__cuda_sm20_div_rn_f64_full) ;  /* 0x0000000c00b47944 */ /* 0x000fea0003c00000 */
.L_x_160:
[----:B------:R-:W-:Y:S05]  /*11b0*/  BSYNC.RECONVERGENT B1 ;  /* 0x0000000000017941 */ /* 0x000fea0003800200 */
.L_x_159:
        /* <DEDUP_REMOVED lines=30> */
[----:B------:R-:W-:Y:S05]  /*13a0*/  CALL.REL.NOINC `($__internal_11_$__cuda_sm20_dsqrt_rn_f64_mediumpath_v1) ;  /* 0x0000001000b07944 */ /* 0x000fea0003c00000 */
[----:B------:R-:W-:Y:S02]  /*13b0*/  IMAD.MOV.U32 R28, RZ, RZ, R22 ;  /* 0x000000ffff1c7224 */ /* 0x000fe400078e0016 */
[----:B------:R-:W-:-:S07]  /*13c0*/  IMAD.MOV.U32 R29, RZ, RZ, R23 ;  /* 0x000000ffff1d7224 */ /* 0x000fce00078e0017 */
.L_x_162:
[----:B------:R-:W-:Y:S05]  /*13d0*/  BSYNC.RECONVERGENT B1 ;  /* 0x0000000000017941 */ /* 0x000fea0003800200 */
.L_x_161:
        /* <DEDUP_REMOVED lines=21> */
[----:B------:R-:W-:Y:S05]  /*1530*/  CALL.REL.NOINC `($__internal_10_$__cuda_sm20_div_rn_f64_full) ;  /* 0x0000000800d07944 */ /* 0x000fea0003c00000 */
[----:B------:R-:W-:Y:S01]  /*1540*/  IMAD.MOV.U32 R28, RZ, RZ, R24 ;  /* 0x000000ffff1c7224 */ /* 0x000fe200078e0018 */
[----:B------:R-:W-:-:S07]  /*1550*/  MOV R29, R25 ;  /* 0x00000019001d7202 */ /* 0x000fce0000000f00 */
.L_x_164:
[----:B------:R-:W-:Y:S05]  /*1560*/  BSYNC.RECONVERGENT B1 ;  /* 0x0000000000017941 */ /* 0x000fea0003800200 */
.L_x_163:
        /* <DEDUP_REMOVED lines=23> */
[----:B------:R-:W-:Y:S05]  /*16e0*/  CALL.REL.NOINC `($__internal_11_$__cuda_sm20_dsqrt_rn_f64_mediumpath_v1) ;  /* 0x0000000c00e07944 */ /* 0x000fea0003c00000 */
.L_x_166:
[----:B------:R-:W-:Y:S05]  /*16f0*/  BSYNC.RECONVERGENT B1 ;  /* 0x0000000000017941 */ /* 0x000fea0003800200 */
.L_x_165:
        /* <DEDUP_REMOVED lines=15> */
[----:B------:R-:W-:Y:S05]  /*17f0*/  CALL.REL.NOINC `($__internal_9_$__cuda_sm20_dblrcp_rn_slowpath_v3) ;  /* 0x0000000400807944 */ /* 0x000fea0003c00000 */
[----:B------:R-:W-:Y:S01]  /*1800*/  IMAD.MOV.U32 R12, RZ, RZ, R14 ;  /* 0x000000ffff0c7224 */ /* 0x000fe200078e000e */
[----:B------:R-:W-:-:S07]  /*1810*/  MOV R13, R15 ;  /* 0x0000000f000d7202 */ /* 0x000fce0000000f00 */
.L_x_168:
[----:B------:R-:W-:Y:S05]  /*1820*/  BSYNC.RECONVERGENT B1 ;  /* 0x0000000000017941 */ /* 0x000fea0003800200 */
.L_x_167:
        /* <DEDUP_REMOVED lines=13> */
.L_x_158:
        /* <DEDUP_REMOVED lines=10> */
.L_x_157:
[----:B------:R-:W-:Y:S05]  /*19a0*/  BSYNC.RECONVERGENT B0 ;  /* 0x0000000000007941 */ /* 0x000fea0003800200 */
.L_x_156:
        /* <DEDUP_REMOVED lines=55> */
.L_x_155:
        /* <DEDUP_REMOVED lines=14> */
        .weak           $__internal_9_$__cuda_sm20_dblrcp_rn_slowpath_v3
        .type           $__internal_9_$__cuda_sm20_dblrcp_rn_slowpath_v3,@function
        .size           $__internal_9_$__cuda_sm20_dblrcp_rn_slowpath_v3,($__internal_10_$__cuda_sm20_div_rn_f64_full - $__internal_9_$__cuda_sm20_dblrcp_rn_slowpath_v3)
$__internal_9_$__cuda_sm20_dblrcp_rn_slowpath_v3:
        /* <DEDUP_REMOVED lines=24> */
.L_x_173:
        /* <DEDUP_REMOVED lines=10> */
.L_x_171:
[----:B------:R-:W-:Y:S01]  /*2020*/  LOP3.LUT R15, R13, 0x80000, RZ, 0xfc, !PT ;  /* 0x000800000d0f7812 */ /* 0x000fe200078efcff */
[----:B------:R-:W-:-:S07]  /*2030*/  IMAD.MOV.U32 R14, RZ, RZ, R12 ;  /* 0x000000ffff0e7224 */ /* 0x000fce00078e000c */
.L_x_172:
[----:B------:R-:W-:Y:S05]  /*2040*/  BSYNC.RECONVERGENT B2 ;  /* 0x0000000000027941 */ /* 0x000fea0003800200 */
.L_x_170:
[----:B------:R-:W-:Y:S01]  /*2050*/  IMAD.MOV.U32 R12, RZ, RZ, R0 ;  /* 0x000000ffff0c7224 */ /* 0x000fe200078e0000 */
[----:B------:R-:W-:-:S04]  /*2060*/  MOV R13, 0x0 ;  /* 0x00000000000d7802 */ /* 0x000fc80000000f00 */
[----:B------:R-:W-:Y:S05]  /*2070*/  RET.REL.NODEC R12 `(_Z21myevd_fused_batched_4PdS_S_S_Piiii) ;  /* 0xffffffdc0ce07950 */ /* 0x000fea0003c3ffff */
        .weak           $__internal_10_$__cuda_sm20_div_rn_f64_full
        .type           $__internal_10_$__cuda_sm20_div_rn_f64_full,@function
        .size           $__internal_10_$__cuda_sm20_div_rn_f64_full,($__internal_11_$__cuda_sm20_dsqrt_rn_f64_mediumpath_v1 - $__internal_10_$__cuda_sm20_div_rn_f64_full)
$__internal_10_$__cuda_sm20_div_rn_f64_full:
        /* <DEDUP_REMOVED lines=68> */
.L_x_175:
        /* <DEDUP_REMOVED lines=16> */
.L_x_178:
[----:B------:R-:W-:Y:S01]  /*25c0*/  LOP3.LUT R21, R17, 0x80000, RZ, 0xfc, !PT ;  /* 0x0008000011157812 */ /* 0x000fe200078efcff */
[----:B------:R-:W-:Y:S01]  /*25d0*/  IMAD.MOV.U32 R20, RZ, RZ, R16 ;  /* 0x000000ffff147224 */ /* 0x000fe200078e0010 */
[----:B------:R-:W-:Y:S06]  /*25e0*/  BRA `(.L_x_176) ;  /* 0x0000000000087947 */ /* 0x000fec0003800000 */
.L_x_177:
[----:B------:R-:W-:Y:S02]  /*25f0*/  LOP3.LUT R21, R13, 0x80000, RZ, 0xfc, !PT ;  /* 0x000800000d157812 */ /* 0x000fe400078efcff */
[----:B------:R-:W-:-:S07]  /*2600*/  MOV R20, R12 ;  /* 0x0000000c00147202 */ /* 0x000fce0000000f00 */
.L_x_176:
[----:B------:R-:W-:Y:S05]  /*2610*/  BSYNC.RECONVERGENT B2 ;  /* 0x0000000000027941 */ /* 0x000fea0003800200 */
.L_x_174:
[----:B------:R-:W-:Y:S02]  /*2620*/  HFMA2 R13, -RZ, RZ, 0, 0 ;  /* 0x00000000ff0d7431 */ /* 0x000fe400000001ff */
[----:B------:R-:W-:Y:S01]  /*2630*/  IMAD.MOV.U32 R12, RZ, RZ, R0 ;  /* 0x000000ffff0c7224 */ /* 0x000fe200078e0000 */
[----:B------:R-:W-:Y:S01]  /*2640*/  MOV R25, R21 ;  /* 0x0000001500197202 */ /* 0x000fe20000000f00 */
[----:B------:R-:W-:Y:S02]  /*2650*/  IMAD.MOV.U32 R24, RZ, RZ, R20 ;  /* 0x000000ffff187224 */ /* 0x000fe400078e0014 */
[----:B------:R-:W-:Y:S05]  /*2660*/  RET.REL.NODEC R12 `(_Z21myevd_fused_batched_4PdS_S_S_Piiii) ;  /* 0xffffffd80c647950 */ /* 0x000fea0003c3ffff */
        .weak           $__internal_11_$__cuda_sm20_dsqrt_rn_f64_mediumpath_v1
        .type           $__internal_11_$__cuda_sm20_dsqrt_rn_f64_mediumpath_v1,@function
        .size           $__internal_11_$__cuda_sm20_dsqrt_rn_f64_mediumpath_v1,(.L_x_243 - $__internal_11_$__cuda_sm20_dsqrt_rn_f64_mediumpath_v1)
$__internal_11_$__cuda_sm20_dsqrt_rn_f64_mediumpath_v1:
        /* <DEDUP_REMOVED lines=13> */
.L_x_180:
        /* <DEDUP_REMOVED lines=24> */
.L_x_182:
[----:B------:R-:W-:-:S11]  /*28c0*/  DADD R14, R12, R12 ;  /* 0x000000000c0e7229 */ /* 0x000fd6000000000c */
.L_x_181:
[----:B------:R-:W-:Y:S05]  /*28d0*/  BSYNC.RECONVERGENT B2 ;  /* 0x0000000000027941 */ /* 0x000fea0003800200 */
.L_x_179:
[----:B------:R-:W-:Y:S02]  /*28e0*/  HFMA2 R13, -RZ, RZ, 0, 0 ;  /* 0x00000000ff0d7431 */ /* 0x000fe400000001ff */
[----:B------:R-:W-:Y:S01]  /*28f0*/  IMAD.MOV.U32 R12, RZ, RZ, R0 ;  /* 0x000000ffff0c7224 */ /* 0x000fe200078e0000 */
[----:B------:R-:W-:Y:S01]  /*2900*/  MOV R23, R15 ;  /* 0x0000000f00177202 */ /* 0x000fe20000000f00 */
[----:B------:R-:W-:Y:S02]  /*2910*/  IMAD.MOV.U32 R22, RZ, RZ, R14 ;  /* 0x000000ffff167224 */ /* 0x000fe400078e000e */
[----:B------:R-:W-:Y:S05]  /*2920*/  RET.REL.NODEC R12 `(_Z21myevd_fused_batched_4PdS_S_S_Piiii) ;  /* 0xffffffd40cb47950 */ /* 0x000fea0003c3ffff */
.L_x_183:
        /* <DEDUP_REMOVED lines=13> */
.L_x_243:


//--------------------- .text._Z19myevd_fused_batchedPdS_S_S_Piiii --------------------------
	.section	.text._Z19myevd_fused_batchedPdS_S_S_Piiii,"ax",@progbits
	.align	128
        .global         _Z19myevd_fused_batchedPdS_S_S_Piiii
        .type           _Z19myevd_fused_batchedPdS_S_S_Piiii,@function
        .size           _Z19myevd_fused_batchedPdS_S_S_Piiii,(.L_x_246 - _Z19myevd_fused_batchedPdS_S_S_Piiii)
        .other          _Z19myevd_fused_batchedPdS_S_S_Piiii,@"STO_CUDA_ENTRY STV_DEFAULT"
_Z19myevd_fused_batchedPdS_S_S_Piiii:
.text._Z19myevd_fused_batchedPdS_S_S_Piiii:
        /* <DEDUP_REMOVED lines=18> */
[-C--:B---3--:R-:W-:Y:S01]  /*0120*/  ISETP.GE.AND P0, PT, R4, R11.reuse, PT ;  /* 0x0000000b0400720c */ /* 0x088fe20003f06270 */
[----:B------:R-:W-:-:S02]  /*0130*/  IMAD R22, R11, R11, RZ ;  /* 0x0000000b0b167224 */ /* 0x000fc400078e02ff */
[----:B------:R-:W-:Y:S01]  /*0140*/  IMAD R10, R10, UR5, RZ ;  /* 0x000000050a0a7c24 */ /* 0x000fe2000f8e02ff */
[----:B------:R-:W-:-:S03]  /*0150*/  UIADD3 UR5, UPT, UPT, -UR4, URZ, URZ ;  /* 0x000000ff04057290 */ /* 0x000fc6000fffe1ff */
[C---:B------:R-:W-:Y:S01]  /*0160*/  VIADD R5, R10.reuse, 0x3 ;  /* 0x000000030a057836 */ /* 0x040fe20000000000 */
[C---:B------:R-:W-:Y:S01]  /*0170*/  IADD3 R13, PT, PT, R10.reuse, -0x1, RZ ;  /* 0xffffffff0a0d7810 */ /* 0x040fe20007ffe0ff */
[C---:B------:R-:W-:Y:S02]  /*0180*/  VIADD R0, R10.reuse, 0x2 ;  /* 0x000000020a007836 */ /* 0x040fe40000000000 */
[CC--:B------:R-:W-:Y:S02]  /*0190*/  IMAD R7, R10.reuse, R11.reuse, R11 ;  /* 0x0000000b0a077224 */ /* 0x0c0fe400078e020b */
[-CC-:B-1----:R-:W-:Y:S02]  /*01a0*/  IMAD R14, R10, R11.reuse, R2.reuse ;  /* 0x0000000b0a0e7224 */ /* 0x182fe400078e0202 */
[-C--:B------:R-:W-:Y:S02]  /*01b0*/  IMAD R6, R5, R11.reuse, R2 ;  /* 0x0000000b05067224 */ /* 0x080fe400078e0202 */
[-CC-:B------:R-:W-:Y:S01]  /*01c0*/  IMAD R17, R13, R11.reuse, R4.reuse ;  /* 0x0000000b0d117224 */ /* 0x180fe200078e0204 */
[----:B------:R-:W-:Y:S01]  /*01d0*/  IADD3 R18, PT, PT, R14, -0x1, RZ ;  /* 0xffffffff0e127810 */ /* 0x000fe20007ffe0ff */
[-CC-:B------:R-:W-:Y:S01]  /*01e0*/  IMAD R12, R10, R11.reuse, R4.reuse ;  /* 0x0000000b0a0c7224 */ /* 0x180fe200078e0204 */
[----:B------:R-:W-:Y:S01]  /*01f0*/  IADD3 R14, PT, PT, R6, -0x1, RZ ;  /* 0xffffffff060e7810 */ /* 0x000fe20007ffe0ff */
[CC--:B------:R-:W-:Y:S01]  /*0200*/  IMAD R3, R0.reuse, R11.reuse, R4 ;  /* 0x0000000b00037224 */ /* 0x0c0fe200078e0204 */
[----:B------:R-:W-:Y:S01]  /*0210*/  IADD3 R17, PT, PT, R17, -0x1, RZ ;  /* 0xffffffff11117810 */ /* 0x000fe20007ffe0ff */
[----:B------:R-:W-:-:S02]  /*0220*/  IMAD R9, R0, R11, R2 ;  /* 0x0000000b00097224 */ /* 0x000fc400078e0202 */
[-CC-:B------:R-:W-:Y:S02]  /*0230*/  IMAD R5, R5, R11.reuse, R4.reuse ;  /* 0x0000000b05057224 */ /* 0x180fe400078e0204 */
[----:B------:R-:W-:Y:S01]  /*0240*/  IMAD.IADD R8, R7, 0x1, R4 ;  /* 0x0000000107087824 */ /* 0x000fe200078e0204 */
[----:B------:R-:W-:Y:S01]  /*0250*/  IADD3 R7, PT, PT, R2, -0x1, R7 ;  /* 0xffffffff02077810 */ /* 0x000fe20007ffe007 */
[C---:B------:R-:W-:Y:S02]  /*0260*/  VIADD R10, R12.reuse, 0xffffffff ;  /* 0xffffffff0c0a7836 */ /* 0x040fe40000000000 */
[----:B------:R-:W-:Y:S02]  /*0270*/  IMAD R0, R12, R11, R2 ;  /* 0x0000000b0c007224 */ /* 0x000fe400078e0202 */
[----:B------:R-:W-:Y:S02]  /*0280*/  VIADD R12, R9, 0xffffffff ;  /* 0xffffffff090c7836 */ /* 0x000fe40000000000 */
[----:B------:R-:W-:-:S02]  /*0290*/  VIADD R13, R3, 0xffffffff ;  /* 0xffffffff030d7836 */ /* 0x000fc40000000000 */
[----:B------:R-:W-:Y:S02]  /*02a0*/  VIADD R15, R5, 0xffffffff ;  /* 0xffffffff050f7836 */ /* 0x000fe40000000000 */
[C---:B------:R-:W-:Y:S02]  /*02b0*/  VIADD R16, R8.reuse, 0xffffffff ;  /* 0xffffffff08107836 */ /* 0x040fe40000000000 */
[-C--:B------:R-:W-:Y:S02]  /*02c0*/  IMAD R6, R7, R11.reuse, R4 ;  /* 0x0000000b07067224 */ /* 0x080fe400078e0204 */
[-CC-:B------:R-:W-:Y:S02]  /*02d0*/  IMAD R7, R8, R11.reuse, R2.reuse ;  /* 0x0000000b08077224 */ /* 0x180fe400078e0202 */
[-CC-:B------:R-:W-:Y:S02]  /*02e0*/  IMAD R3, R3, R11.reuse, R2.reuse ;  /* 0x0000000b03037224 */ /* 0x180fe400078e0202 */
[----:B------:R-:W-:-:S02]  /*02f0*/  IMAD R5, R5, R11, R2 ;  /* 0x0000000b05057224 */ /* 0x000fc400078e0202 */
[-C--:B------:R-:W-:Y:S02]  /*0300*/  IMAD R8, R10, R11.reuse, R2 ;  /* 0x0000000b0a087224 */ /* 0x080fe400078e0202 */
[-CC-:B------:R-:W-:Y:S02]  /*0310*/  IMAD R9, R18, R11.reuse, R4.reuse ;  /* 0x0000000b12097224 */ /* 0x180fe400078e0204 */
[-C--:B------:R-:W-:Y:S02]  /*0320*/  IMAD R12, R12, R11.reuse, R4 ;  /* 0x0000000b0c0c7224 */ /* 0x080fe400078e0204 */
[-C--:B------:R-:W-:Y:S02]  /*0330*/  IMAD R13, R13, R11.reuse, R2 ;  /* 0x0000000b0d0d7224 */ /* 0x080fe400078e0202 */
[-C--:B------:R-:W-:Y:S02]  /*0340*/  IMAD R14, R14, R11.reuse, R4 ;  /* 0x0000000b0e0e7224 */ /* 0x080fe400078e0204 */
[----:B------:R-:W-:-:S02]  /*0350*/  IMAD R15, R15, R11, R2 ;  /* 0x0000000b0f0f7224 */ /* 0x000fc400078e0202 */
[-CC-:B------:R-:W-:Y:S02]  /*0360*/  IMAD R16, R16, R11.reuse, R2.reuse ;  /* 0x0000000b10107224 */ /* 0x180fe400078e0202 */
[----:B------:R-:W-:Y:S01]  /*0370*/  IMAD R17, R17, R11, R2 ;  /* 0x0000000b11117224 */ /* 0x000fe200078e0202 */
[----:B--2---:R-:W-:-:S07]  /*0380*/  CS2R R10, SRZ ;  /* 0x00000000000a7805 */ /* 0x004fce000001ff00 */
.L_x_198:
        /* <DEDUP_REMOVED lines=11> */
.L_x_187:
        /* <DEDUP_REMOVED lines=8> */
.L_x_188:
[----:B------:R-:W-:Y:S05]  /*04c0*/  BSYNC.RECONVERGENT B0 ;  /* 0x0000000000007941 */ /* 0x000fea0003800200 */
.L_x_186:
        /* <DEDUP_REMOVED lines=12> */
.L_x_190:
[----:B------:R-:W-:-:S13]  /*0590*/  ISETP.GE.AND P1, PT, R2, R23, PT ;  /* 0x000000170200720c */ /* 0x000fda0003f26270 */
[----:B-12---:R-:W0:Y:S08]  /*05a0*/  @P1 LDC.64 R24, c[0x0][0x380] ;  /* 0x0000e000ff181b82 */ /* 0x006e300000000a00 */
[----:B------:R-:W1:Y:S01]  /*05b0*/  @!P1 LDC.64 R18, c[0x0][0x388] ;  /* 0x0000e200ff129b82 */ /* 0x000e620000000a00 */
[----:B0-----:R-:W-:-:S05]  /*05c0*/  @P1 IMAD.WIDE.U32 R24, R16, 0x8, R24 ;  /* 0x0000000810181825 */ /* 0x001fca00078e0018 */
[----:B------:R2:W5:Y:S01]  /*05d0*/  @P1 LDG.E.64 R20, desc[UR8][R24.64] ;  /* 0x0000000818141981 */ /* 0x000562000c1e1b00 */
[----:B-1----:R-:W-:-:S05]  /*05e0*/  @!P1 IMAD.WIDE.U32 R18, R7, 0x8, R18 ;  /* 0x0000000807129825 */ /* 0x002fca00078e0012 */
[----:B------:R2:W5:Y:S02]  /*05f0*/  @!P1 LDG.E.64 R20, desc[UR8][R18.64] ;  /* 0x0000000812149981 */ /* 0x000564000c1e1b00 */
.L_x_191:
[----:B------:R-:W-:Y:S05]  /*0600*/  BSYNC.RECONVERGENT B0 ;  /* 0x0000000000007941 */ /* 0x000fea0003800200 */
.L_x_189:
        /* <DEDUP_REMOVED lines=10> */
.L_x_193:
[----:B0-2---:R-:W0:Y:S08]  /*06b0*/  @P1 LDC.64 R24, c[0x0][0x380] ;  /* 0x0000e000ff181b82 */ /* 0x005e300000000a00 */
[----:B------:R-:W1:Y:S01]  /*06c0*/  @!P1 LDC.64 R20, c[0x0][0x388] ;  /* 0x0000e200ff149b82 */ /* 0x000e620000000a00 */
[----:B0-----:R-:W-:-:S05]  /*06d0*/  @P1 IMAD.WIDE.U32 R24, R13, 0x8, R24 ;  /* 0x000000080d181825 */ /* 0x001fca00078e0018 */
[----:B------:R2:W5:Y:S01]  /*06e0*/  @P1 LDG.E.64 R18, desc[UR8][R24.64] ;  /* 0x0000000818121981 */ /* 0x000562000c1e1b00 */
[----:B-1----:R-:W-:-:S05]  /*06f0*/  @!P1 IMAD.WIDE.U32 R20, R3, 0x8, R20 ;  /* 0x0000000803149825 */ /* 0x002fca00078e0014 */
[----:B------:R2:W5:Y:S02]  /*0700*/  @!P1 LDG.E.64 R18, desc[UR8][R20.64] ;  /* 0x0000000814129981 */ /* 0x000564000c1e1b00 */
.L_x_194:
[----:B------:R-:W-:Y:S05]  /*0710*/  BSYNC.RECONVERGENT B0 ;  /* 0x0000000000007941 */ /* 0x000fea0003800200 */
.L_x_192:
        /* <DEDUP_REMOVED lines=10> */
.L_x_196:
[----:B0-2---:R-:W0:Y:S08]  /*07c0*/  @P1 LDC.64 R24, c[0x0][0x380] ;  /* 0x0000e000ff181b82 */ /* 0x005e300000000a00 */
[----:B------:R-:W1:Y:S01]  /*07d0*/  @!P1 LDC.64 R20, c[0x0][0x388] ;  /* 0x0000e200ff149b82 */ /* 0x000e620000000a00 */
[----:B0-----:R-:W-:-:S05]  /*07e0*/  @P1 IMAD.WIDE.U32 R24, R15, 0x8, R24 ;  /* 0x000000080f181825 */ /* 0x001fca00078e0018 */
[----:B------:R2:W5:Y:S01]  /*07f0*/  @P1 LDG.E.64 R18, desc[UR8][R24.64] ;  /* 0x0000000818121981 */ /* 0x000562000c1e1b00 */
[----:B-1----:R-:W-:-:S05]  /*0800*/  @!P1 IMAD.WIDE.U32 R20, R5, 0x8, R20 ;  /* 0x0000000805149825 */ /* 0x002fca00078e0014 */
[----:B------:R2:W5:Y:S02]  /*0810*/  @!P1 LDG.E.64 R18, desc[UR8][R20.64] ;  /* 0x0000000814129981 */ /* 0x000564000c1e1b00 */
.L_x_197:
[----:B------:R-:W-:Y:S05]  /*0820*/  BSYNC.RECONVERGENT B0 ;  /* 0x0000000000007941 */ /* 0x000fea0003800200 */
.L_x_195:
        /* <DEDUP_REMOVED lines=17> */
.L_x_185:
[----:B------:R-:W4:Y:S02]  /*0940*/  LDC R3, c[0x0][0x3b0] ;  /* 0x0000ec00ff037b82 */ /* 0x000f240000000800 */
[----:B----4-:R-:W-:-:S13]  /*0950*/  LOP3.LUT P0, R0, R3, 0x3, RZ, 0xc0, !PT ;  /* 0x0000000303007812 */ /* 0x010fda000780c0ff */
[----:B------:R-:W-:Y:S05]  /*0960*/  @!P0 BRA `(.L_x_184) ;  /* 0x0000000000bc8947 */ /* 0x000fea0003800000 */
[----:B------:R-:W4:Y:S01]  /*0970*/  S2R R5, SR_CTAID.Y ;  /* 0x0000000000057919 */ /* 0x000f220000002600 */
[----:B------:R-:W3:Y:S01]  /*0980*/  LDC.64 R6, c[0x0][0x3a8] ;  /* 0x0000ea00ff067b82 */ /* 0x000ee20000000a00 */
[----:B------:R-:W-:Y:S01]  /*0990*/  IMAD.MOV R0, RZ, RZ, -R0 ;  /* 0x000000ffff007224 */ /* 0x000fe200078e0a00 */
[----:B------:R-:W4:Y:S01]  /*09a0*/  S2R R8, SR_CTAID.X ;  /* 0x0000000000087919 */ /* 0x000f220000002500 */
[----:B---3--:R-:W-:Y:S01]  /*09b0*/  ISETP.GE.AND P1, PT, R4, R7, PT ;  /* 0x000000070400720c */ /* 0x008fe20003f26270 */
[----:B----4-:R-:W-:-:S04]  /*09c0*/  IMAD R6, R5, R6, R8 ;  /* 0x0000000605067224 */ /* 0x010fc800078e0208 */
[----:B------:R-:W-:Y:S01]  /*09d0*/  IMAD R3, R6, R3, UR4 ;  /* 0x0000000406037e24 */ /* 0x000fe2000f8e0203 */
[----:B------:R-:W3:Y:S03]  /*09e0*/  LDCU UR4, c[0x0][0x3ac] ;  /* 0x00007580ff0477ac */ /* 0x000ee60008000800 */
[C---:B------:R-:W-:Y:S02]  /*09f0*/  VIADD R8, R3.reuse, 0xffffffff ;  /* 0xffffffff03087836 */ /* 0x040fe40000000000 */
[CC--:B-1----:R-:W-:Y:S02]  /*0a00*/  IMAD R6, R3.reuse, R7.reuse, R2 ;  /* 0x0000000703067224 */ /* 0x0c2fe400078e0202 */
[-CC-:B------:R-:W-:Y:S02]  /*0a10*/  IMAD R5, R3, R7.reuse, R4.reuse ;  /* 0x0000000703057224 */ /* 0x180fe400078e0204 */
[----:B------:R-:W-:Y:S01]  /*0a20*/  IMAD R8, R8, R7, R4 ;  /* 0x0000000708087224 */ /* 0x000fe200078e0204 */
[----:B------:R-:W-:Y:S01]  /*0a30*/  IADD3 R6, PT, PT, R6, -0x1, RZ ;  /* 0xffffffff06067810 */ /* 0x000fe20007ffe0ff */
[----:B------:R-:W-:-:S02]  /*0a40*/  VIADD R3, R5, 0xffffffff ;  /* 0xffffffff05037836 */ /* 0x000fc40000000000 */
[----:B------:R-:W-:Y:S02]  /*0a50*/  VIADD R8, R8, 0xffffffff ;  /* 0xffffffff08087836 */ /* 0x000fe40000000000 */
[-CC-:B------:R-:W-:Y:S02]  /*0a60*/  IMAD R5, R5, R7.reuse, R2.reuse ;  /* 0x0000000705057224 */ /* 0x180fe400078e0202 */
[-C--:B------:R-:W-:Y:S02]  /*0a70*/  IMAD R3, R3, R7.reuse, R2 ;  /* 0x0000000703037224 */ /* 0x080fe400078e0202 */
[-C--:B------:R-:W-:Y:S02]  /*0a80*/  IMAD R15, R6, R7.reuse, R4 ;  /* 0x00000007060f7224 */ /* 0x080fe400078e0204 */
[----:B---3--:R-:W-:-:S07]  /*0a90*/  IMAD R17, R8, R7, R2 ;  /* 0x0000000708117224 */ /* 0x008fce00078e0202 */
.L_x_202:
[----:B------:R-:W-:Y:S04]  /*0aa0*/  BSSY.RECONVERGENT B0, `(.L_x_199) ;  /* 0x0000013000007945 */ /* 0x000fe80003800200 */
[----:B-1--4-:R-:W-:Y:S05]  /*0ab0*/  @!P1 BRA `(.L_x_200) ;  /* 0x0000000000249947 */ /* 0x012fea0003800000 */
[----:B------:R-:W-:-:S04]  /*0ac0*/  MOV R14, UR4 ;  /* 0x00000004000e7c02 */ /* 0x000fc80008000f00 */
        /* <DEDUP_REMOVED lines=8> */
.L_x_200:
        /* <DEDUP_REMOVED lines=8> */
.L_x_201:
[----:B------:R-:W-:Y:S05]  /*0bd0*/  BSYNC.RECONVERGENT B0 ;  /* 0x0000000000007941 */ /* 0x000fea0003800200 */
.L_x_199:
[----:B------:R-:W-:Y:S01]  /*0be0*/  VIADD R0, R0, 0x1 ;  /* 0x0000000100007836 */ /* 0x000fe20000000000 */
[----:B-----5:R-:W-:Y:S01]  /*0bf0*/  DADD R10, R8, R10 ;  /* 0x00000000080a7229 */ /* 0x020fe2000000000a */
[CC--:B------:R-:W-:Y:S02]  /*0c00*/  IMAD R5, R14.reuse, R14.reuse, R5 ;  /* 0x0000000e0e057224 */ /* 0x0c0fe400078e0205 */
[-C--:B------:R-:W-:Y:S01]  /*0c10*/  IMAD R3, R14, R14.reuse, R3 ;  /* 0x0000000e0e037224 */ /* 0x080fe200078e0203 */
[----:B------:R-:W-:Y:S01]  /*0c20*/  ISETP.NE.AND P0, PT, R0, RZ, PT ;  /* 0x000000ff0000720c */ /* 0x000fe20003f05270 */
[CC--:B------:R-:W-:Y:S02]  /*0c30*/  IMAD R15, R14.reuse, R14.reuse, R15 ;  /* 0x0000000e0e0f7224 */ /* 0x0c0fe400078e020f */
[----:B------:R-:W-:-:S10]  /*0c40*/  IMAD R17, R14, R14, R17 ;  /* 0x0000000e0e117224 */ /* 0x000fd400078e0211 */
[----:B------:R-:W-:Y:S05]  /*0c50*/  @P0 BRA `(.L_x_202) ;  /* 0xfffffffc00900947 */ /* 0x000fea000383ffff */
.L_x_184:
[----:B------:R-:W5:Y:S02]  /*0c60*/  LDC R23, c[0x0][0x3ac] ;  /* 0x0000eb00ff177b82 */ /* 0x000f640000000800 */
[----:B-----5:R-:W-:-:S04]  /*0c70*/  LEA R3, R23, 0xffffffff, 0x1 ;  /* 0xffffffff17037811 */ /* 0x020fc800078e08ff */
[----:B---3--:R-:W-:-:S13]  /*0c80*/  ISETP.GE.U32.AND P1, PT, R4, R3, PT ;  /* 0x000000030400720c */ /* 0x008fda0003f26070 */
[----:B-1--4-:R-:W1:Y:S01]  /*0c90*/  @!P1 LDC.64 R6, c[0x0][0x3a0] ;  /* 0x0000e800ff069b82 */ /* 0x012e620000000a00 */
[----:B------:R-:W-:-:S05]  /*0ca0*/  @!P1 IMAD R5, R4, R23, RZ ;  /* 0x0000001704059224 */ /* 0x000fca00078e02ff */
[----:B------:R-:W-:-:S05]  /*0cb0*/  @!P1 LEA R5, R5, R2, 0x1 ;  /* 0x0000000205059211 */ /* 0x000fca00078e08ff */
[----:B-1----:R-:W-:-:S05]  /*0cc0*/  @!P1 IMAD.WIDE.U32 R6, R5, 0x4, R6 ;  /* 0x0000000405069825 */ /* 0x002fca00078e0006 */
[----:B------:R1:W3:Y:S01]  /*0cd0*/  @!P1 LDG.E R8, desc[UR8][R6.64] ;  /* 0x0000000806089981 */ /* 0x0002e2000c1e1900 */
[----:B------:R-:W-:Y:S02]  /*0ce0*/  MOV R0, 0x400 ;  /* 0x0000040000007802 */ /* 0x000fe40000000f00 */
[C---:B------:R-:W-:Y:S01]  /*0cf0*/  ISETP.NE.AND P2, PT, R4.reuse, R2, PT ;  /* 0x000000020400720c */ /* 0x040fe20003f45270 */
[----:B------:R-:W4:Y:S01]  /*0d00*/  S2R R19, SR_CgaCtaId ;  /* 0x0000000000137919 */ /* 0x000f220000008800 */
[----:B------:R-:W-:Y:S01]  /*0d10*/  LOP3.LUT P0, R5, R4, RZ, R2, 0xfa, !PT ;  /* 0x000000ff04057212 */ /* 0x000fe2000780fa02 */
[----:B------:R-:W-:-:S10]  /*0d20*/  @!P1 VIADD R9, R0, 0x2000 ;  /* 0x0000200000099836 */ /* 0x000fd40000000000 */
[----:B------:R-:W-:Y:S02]  /*0d30*/  @!P2 MOV R12, 0x0 ;  /* 0x00000000000ca802 */ /* 0x000fe40000000f00 */
[C---:B----4-:R-:W-:Y:S01]  /*0d40*/  LEA R15, R19.reuse, R0, 0x18 ;  /* 0x00000000130f7211 */ /* 0x050fe200078ec0ff */
[----:B------:R-:W-:Y:S01]  /*0d50*/  VIADD R0, R0, 0x2f88 ;  /* 0x00002f8800007836 */ /* 0x000fe20000000000 */
[C---:B------:R-:W-:Y:S02]  /*0d60*/  @!P1 LEA R13, R19.reuse, R9, 0x18 ;  /* 0x00000009130d9211 */ /* 0x040fe400078ec0ff */
[----:B------:R-:W-:Y:S02]  /*0d70*/  LEA R9, R2, R15, 0x8 ;  /* 0x0000000f02097211 */ /* 0x000fe400078e40ff */
[----:B------:R-:W-:Y:S01]  /*0d80*/  LEA R19, R19, R0, 0x18 ;  /* 0x0000000013137211 */ /* 0x000fe200078ec0ff */
[C---:B------:R-:W-:Y:S02]  /*0d90*/  @!P1 IMAD R13, R4.reuse, 0x80, R13 ;  /* 0x00000080040d9824 */ /* 0x040fe400078e020d */
[----:B------:R-:W-:Y:S01]  /*0da0*/  IMAD R17, R4, 0x8, R9 ;  /* 0x0000000804117824 */ /* 0x000fe200078e0209 */
[----:B-1----:R-:W-:Y:S01]  /*0db0*/  LEA R7, R2, R19, 0x8 ;  /* 0x0000001302077211 */ /* 0x002fe200078e40ff */
[----:B------:R-:W-:-:S02]  /*0dc0*/  IMAD R9, R4, 0x100, R19 ;  /* 0x0000010004097824 */ /* 0x000fc400078e0213 */
[C---:B------:R-:W-:Y:S01]  /*0dd0*/  @!P1 IMAD R19, R2.reuse, 0x4, R13 ;  /* 0x0000000402139824 */ /* 0x040fe200078e020d */
[----:B------:R-:W-:Y:S01]  /*0de0*/  STS.64 [R17], R10 ;  /* 0x0000000a11007388 */ /* 0x000fe20000000a00 */
[----:B------:R-:W-:Y:S01]  /*0df0*/  @!P2 IMAD.MOV.U32 R13, RZ, RZ, 0x3ff00000 ;  /* 0x3ff00000ff0da424 */ /* 0x000fe200078e00ff */
[C---:B------:R-:W-:Y:S01]  /*0e00*/  LEA R6, R2.reuse, R9, 0x3 ;  /* 0x0000000902067211 */ /* 0x040fe200078e18ff */
[----:B0-2---:R-:W-:Y:S01]  /*0e10*/  @!P2 IMAD R21, R2, 0x8, R7 ;  /* 0x000000080215a824 */ /* 0x005fe200078e0207 */
        /* <DEDUP_REMOVED lines=12> */
.L_x_217:
[----:B------:R-:W-:Y:S04]  /*0ee0*/  BSSY.RECONVERGENT B0, `(.L_x_204) ;  /* 0x00000b5000007945 */ /* 0x000fe80003800200 */
[----:B------:R-:W-:Y:S05]  /*0ef0*/  @!P0 BRA `(.L_x_205) ;  /* 0x0000000800cc8947 */ /* 0x000fea0003800000 */
[----:B------:R-:W0:Y:S01]  /*0f00*/  S2R R17, SR_CgaCtaId ;  /* 0x0000000000117919 */ /* 0x000e220000008800 */
[----:B------:R-:W-:-:S05]  /*0f10*/  MOV R16, 0x400 ;  /* 0x0000040000107802 */ /* 0x000fca0000000f00 */
[----:B------:R-:W-:-:S05]  /*0f20*/  VIADD R10, R16, 0x2000 ;  /* 0x00002000100a7836 */ /* 0x000fca0000000000 */
[C---:B0-----:R-:W-:Y:S02]  /*0f30*/  LEA R11, R17.reuse, R10, 0x18 ;  /* 0x0000000a110b7211 */ /* 0x041fe400078ec0ff */
[----:B------:R-:W-:Y:S02]  /*0f40*/  LEA R18, R17, R16, 0x18 ;  /* 0x0000001011127211 */ /* 0x000fe400078ec0ff */
[----:B------:R-:W-:Y:S02]  /*0f50*/  LEA R11, R0, R11, 0x7 ;  /* 0x0000000b000b7211 */ /* 0x000fe400078e38ff */
[----:B------:R-:W-:-:S03]  /*0f60*/  IADD3 R0, PT, PT, R16, 0x5188, RZ ;  /* 0x0000518810007810 */ /* 0x000fc60007ffe0ff */
[--C-:B------:R-:W-:Y:S01]  /*0f70*/  IMAD R10, R2, 0x4, R11.reuse ;  /* 0x00000004020a7824 */ /* 0x100fe200078e020b */
[----:B------:R-:W-:Y:S01]  /*0f80*/  LEA R0, R17, R0, 0x18 ;  /* 0x0000000011007211 */ /* 0x000fe200078ec0ff */
[----:B------:R-:W-:-:S04]  /*0f90*/  IMAD R11, R8, 0x4, R11 ;  /* 0x00000004080b7824 */ /* 0x000fc800078e020b */
[----:B------:R-:W0:Y:S04]  /*0fa0*/  LDS R10, [R10] ;  /* 0x000000000a0a7984 */ /* 0x000e280000000800 */
[----:B------:R-:W1:Y:S01]  /*0fb0*/  LDS R11, [R11] ;  /* 0x000000000b0b7984 */ /* 0x000e620000000800 */
[C---:B0-----:R-:W-:Y:S02]  /*0fc0*/  IMAD R15, R10.reuse, 0x100, R18 ;  /* 0x000001000a0f7824 */ /* 0x041fe400078e0212 */
[----:B------:R-:W-:Y:S01]  /*0fd0*/  IMAD R14, R10, 0x4, R0 ;  /* 0x000000040a0e7824 */ /* 0x000fe200078e0200 */
[C---:B-1----:R-:W-:Y:S01]  /*0fe0*/  LEA R0, R11.reuse, R0, 0x2 ;  /* 0x000000000b007211 */ /* 0x042fe200078e10ff */
[----:B------:R-:W-:-:S03]  /*0ff0*/  IMAD R12, R11, 0x8, R15 ;  /* 0x000000080b0c7824 */ /* 0x000fc600078e020f */
        /* <DEDUP_REMOVED lines=8> */
[C---:B------:R-:W-:Y:S01]  /*1080*/  IMAD R14, R11.reuse, 0x100, R18 ;  /* 0x000001000b0e7824 */ /* 0x040fe200078e0212 */
[----:B------:R-:W-:Y:S01]  /*1090*/  LEA R0, R10, R15, 0x3 ;  /* 0x0000000f0a007211 */ /* 0x000fe200078e18ff */
[----:B------:R-:W-:Y:S01]  /*10a0*/  IMAD.MOV.U32 R18, RZ, RZ, 0x1 ;  /* 0x00000001ff127424 */ /* 0x000fe200078e00ff */
[----:B------:R-:W-:Y:S01]  /*10b0*/  BSSY.RECONVERGENT B1, `(.L_x_207) ;  /* 0x0000016000017945 */ /* 0x000fe20003800200 */
[----:B------:R-:W-:Y:S01]  /*10c0*/  IMAD R22, R11, 0x8, R14 ;  /* 0x000000080b167824 */ /* 0x000fe200078e020e */
[----:B------:R-:W0:Y:S01]  /*10d0*/  MUFU.RCP64H R19, R13 ;  /* 0x0000000d00137308 */ /* 0x000e220000001800 */
        /* <DEDUP_REMOVED lines=17> */
[----:B------:R-:W-:-:S07]  /*11f0*/  MOV R0, 0x1210 ;  /* 0x0000121000007802 */ /* 0x000fce0000000f00 */
[----:B------:R-:W-:Y:S05]  /*1200*/  CALL.REL.NOINC `($__internal_13_$__cuda_sm20_div_rn_f64_full) ;  /* 0x0000000c00c07944 */ /* 0x000fea0003c00000 */
.L_x_208:
[----:B------:R-:W-:Y:S05]  /*1210*/  BSYNC.RECONVERGENT B1 ;  /* 0x0000000000017941 */ /* 0x000fea0003800200 */
.L_x_207:
[C---:B------:R-:W-:Y:S01]  /*1220*/  DFMA R18, R24.reuse, R24, 1 ;  /* 0x3ff000001812742b */ /* 0x040fe20000000018 */
[----:B------:R-:W-:Y:S01]  /*1230*/  MOV R14, 0x0 ;  /* 0x00000000000e7802 */ /* 0x000fe20000000f00 */
[----:B------:R-:W-:Y:S01]  /*1240*/  IMAD.MOV.U32 R15, RZ, RZ, 0x3fd80000 ;  /* 0x3fd80000ff0f7424 */ /* 0x000fe200078e00ff */
[C---:B------:R-:W-:Y:S01]  /*1250*/  DSETP.GT.AND P1, PT, R24.reuse, RZ, PT ;  /* 0x000000ff1800722a */ /* 0x040fe20003f24000 */
[----:B------:R-:W-:Y:S01]  /*1260*/  BSSY.RECONVERGENT B1, `(.L_x_209) ;  /* 0x0000020000017945 */ /* 0x000fe20003800200 */
[C---:B------:R-:W-:Y:S01]  /*1270*/  DSETP.NEU.AND P2, PT, R24.reuse, RZ, PT ;  /* 0x000000ff1800722a */ /* 0x040fe20003f4d000 */
[----:B------:R-:W0:Y:S03]  /*1280*/  MUFU.RSQ64H R17, R19 ;  /* 0x0000001300117308 */ /* 0x000e260000001c00 */
[----:B------:R-:W-:Y:S01]  /*1290*/  FSEL R26, R26, RZ, !P1 ;  /* 0x000000ff1a1a7208 */ /* 0x000fe20004800000 */
[----:B------:R-:W-:Y:S01]  /*12a0*/  VIADD R16, R19, 0xfcb00000 ;  /* 0xfcb0000013107836 */ /* 0x000fe20000000000 */
[----:B------:R-:W-:Y:S01]  /*12b0*/  FSEL R27, R27, 1.875, !P1 ;  /* 0x3ff000001b1b7808 */ /* 0x000fe20004800000 */
[----:B------:R-:W-:Y:S01]  /*12c0*/  DSETP.GEU.AND P1, PT, R24, RZ, PT ;  /* 0x000000ff1800722a */ /* 0x000fe20003f2e000 */
[----:B------:R-:W-:-:S02]  /*12d0*/  FSEL R26, R26, RZ, P2 ;  /* 0x000000ff1a1a7208 */ /* 0x000fc40001000000 */
[----:B------:R-:W-:Y:S02]  /*12e0*/  FSEL R27, R27, RZ, P2 ;  /* 0x000000ff1b1b7208 */ /* 0x000fe40001000000 */
        /* <DEDUP_REMOVED lines=9> */
[----:B------:R-:W-:Y:S01]  /*1380*/  VIADD R13, R15, 0xfff00000 ;  /* 0xfff000000f0d7836 */ /* 0x000fe20000000000 */
[----:B------:R-:W-:-:S05]  /*1390*/  MOV R12, R14 ;  /* 0x0000000e000c7202 */ /* 0x000fca0000000f00 */
[----:B------:R-:W-:-:S08]  /*13a0*/  DFMA R20, R22, -R22, R18 ;  /* 0x800000161614722b */ /* 0x000fd00000000012 */
[----:B------:R-:W-:Y:S01]  /*13b0*/  DFMA R28, R20, R12, R22 ;  /* 0x0000000c141c722b */ /* 0x000fe20000000016 */
[----:B------:R-:W-:Y:S10]  /*13c0*/  @!P2 BRA `(.L_x_210) ;  /* 0x000000000024a947 */ /* 0x000ff40003800000 */
[----:B------:R-:W-:Y:S01]  /*13d0*/  IMAD.MOV.U32 R15, RZ, RZ, R19 ;  /* 0x000000ffff0f7224 */ /* 0x000fe200078e0013 */
[----:B------:R-:W-:Y:S01]  /*13e0*/  MOV R0, 0x1440 ;  /* 0x0000144000007802 */ /* 0x000fe20000000f00 */
[----:B------:R-:W-:Y:S01]  /*13f0*/  IMAD.MOV.U32 R12, RZ, RZ, R18 ;  /* 0x000000ffff0c7224 */ /* 0x000fe200078e0012 */
[----:B------:R-:W-:Y:S01]  /*1400*/  MOV R18, R20 ;  /* 0x0000001400127202 */ /* 0x000fe20000000f00 */
[----:B------:R-:W-:Y:S02]  /*1410*/  IMAD.MOV.U32 R19, RZ, RZ, R21 ;  /* 0x000000ffff137224 */ /* 0x000fe400078e0015 */
[----:B------:R-:W-:-:S07]  /*1420*/  IMAD.MOV.U32 R21, RZ, RZ, R13 ;  /* 0x000000ffff157224 */ /* 0x000fce00078e000d */
[----:B------:R-:W-:Y:S05]  /*1430*/  CALL.REL.NOINC `($__internal_14_$__cuda_sm20_dsqrt_rn_f64_mediumpath_v1) ;  /* 0x0000001000b07944 */ /* 0x000fea0003c00000 */
[----:B------:R-:W-:Y:S01]  /*1440*/  MOV R28, R22 ;  /* 0x00000016001c7202 */ /* 0x000fe20000000f00 */
[----:B------:R-:W-:-:S07]  /*1450*/  IMAD.MOV.U32 R29, RZ, RZ, R23 ;  /* 0x000000ffff1d7224 */ /* 0x000fce00078e0017 */
.L_x_210:
[----:B------:R-:W-:Y:S05]  /*1460*/  BSYNC.RECONVERGENT B1 ;  /* 0x0000000000017941 */ /* 0x000fea0003800200 */
.L_x_209:
[----:B------:R-:W-:Y:S01]  /*1470*/  DADD R24, R28, |R24| ;  /* 0x000000001c187229 */ /* 0x000fe20000000418 */
[----:B------:R-:W-:Y:S01]  /*1480*/  IMAD.MOV.U32 R12, RZ, RZ, 0x1 ;  /* 0x00000001ff0c7424 */ /* 0x000fe200078e00ff */
[----:B------:R-:W-:Y:S01]  /*1490*/  FSETP.GEU.AND P2, PT, |R27|, 6.5827683646048100446e-37, PT ;  /* 0x036000001b00780b */ /* 0x000fe20003f4e200 */
[----:B------:R-:W-:Y:S03]  /*14a0*/  BSSY.RECONVERGENT B1, `(.L_x_211) ;  /* 0x0000015000017945 */ /* 0x000fe60003800200 */
        /* <DEDUP_REMOVED lines=14> */
[----:B------:R-:W-:Y:S01]  /*1590*/  MOV R15, R27 ;  /* 0x0000001b000f7202 */ /* 0x000fe20000000f00 */
[----:B------:R-:W-:Y:S01]  /*15a0*/  IMAD.MOV.U32 R14, RZ, RZ, R26 ;  /* 0x000000ffff0e7224 */ /* 0x000fe200078e001a */
[----:B------:R-:W-:-:S07]  /*15b0*/  MOV R0, 0x15d0 ;  /* 0x000015d000007802 */ /* 0x000fce0000000f00 */
[----:B------:R-:W-:Y:S05]  /*15c0*/  CALL.REL.NOINC `($__internal_13_$__cuda_sm20_div_rn_f64_full) ;  /* 0x0000000800d07944 */ /* 0x000fea0003c00000 */
[----:B------:R-:W-:Y:S02]  /*15d0*/  IMAD.MOV.U32 R28, RZ, RZ, R24 ;  /* 0x000000ffff1c7224 */ /* 0x000fe400078e0018 */
[----:B------:R-:W-:-:S07]  /*15e0*/  IMAD.MOV.U32 R29, RZ, RZ, R25 ;  /* 0x000000ffff1d7224 */ /* 0x000fce00078e0019 */
.L_x_212:
[----:B------:R-:W-:Y:S05]  /*15f0*/  BSYNC.RECONVERGENT B1 ;  /* 0x0000000000017941 */ /* 0x000fea0003800200 */
.L_x_211:
[----:B------:R-:W-:Y:S01]  /*1600*/  DFMA R12, R28, R28, 1 ;  /* 0x3ff000001c0c742b */ /* 0x000fe2000000001c */
[----:B------:R-:W-:Y:S01]  /*1610*/  IMAD.MOV.U32 R16, RZ, RZ, 0x0 ;  /* 0x00000000ff107424 */ /* 0x000fe200078e00ff */
[----:B------:R-:W-:Y:S01]  /*1620*/  BSSY.RECONVERGENT B1, `(.L_x_213) ;  /* 0x0000016000017945 */ /* 0x000fe20003800200 */
[----:B------:R-:W-:-:S03]  /*1630*/  IMAD.MOV.U32 R17, RZ, RZ, 0x3fd80000 ;  /* 0x3fd80000ff117424 */ /* 0x000fc600078e00ff */
        /* <DEDUP_REMOVED lines=17> */
[----:B------:R-:W-:Y:S02]  /*1750*/  IMAD.MOV.U32 R23, RZ, RZ, R17 ;  /* 0x000000ffff177224 */ /* 0x000fe400078e0011 */
[----:B------:R-:W-:-:S07]  /*1760*/  IMAD.MOV.U32 R16, RZ, RZ, R24 ;  /* 0x000000ffff107224 */ /* 0x000fce00078e0018 */
[----:B------:R-:W-:Y:S05]  /*1770*/  CALL.REL.NOINC `($__internal_14_$__cuda_sm20_dsqrt_rn_f64_mediumpath_v1) ;  /* 0x0000000c00e07944 */ /* 0x000fea0003c00000 */
.L_x_214:
[----:B------:R-:W-:Y:S05]  /*1780*/  BSYNC.RECONVERGENT B1 ;  /* 0x0000000000017941 */ /* 0x000fea0003800200 */
.L_x_213:
        /* <DEDUP_REMOVED lines=10> */
[----:B------:R-:W-:Y:S01]  /*1830*/  LOP3.LUT R0, R23, 0x7fffffff, RZ, 0xc0, !PT ;  /* 0x7fffffff17007812 */ /* 0x000fe200078ec0ff */
[----:B------:R-:W-:Y:S02]  /*1840*/  IMAD.MOV.U32 R12, RZ, RZ, R22 ;  /* 0x000000ffff0c7224 */ /* 0x000fe400078e0016 */
[----:B------:R-:W-:Y:S01]  /*1850*/  IMAD.MOV.U32 R13, RZ, RZ, R23 ;  /* 0x000000ffff0d7224 */ /* 0x000fe200078e0017 */
[----:B------:R-:W-:Y:S02]  /*1860*/  IADD3 R16, PT, PT, R0, -0x100000, RZ ;  /* 0xfff0000000107810 */ /* 0x000fe40007ffe0ff */
[----:B------:R-:W-:-:S07]  /*1870*/  MOV R0, 0x1890 ;  /* 0x0000189000007802 */ /* 0x000fce0000000f00 */
[----:B------:R-:W-:Y:S05]  /*1880*/  CALL.REL.NOINC `($__internal_12_$__cuda_sm20_dblrcp_rn_slowpath_v3) ;  /* 0x0000000400807944 */ /* 0x000fea0003c00000 */
[----:B------:R-:W-:Y:S02]  /*1890*/  IMAD.MOV.U32 R12, RZ, RZ, R14 ;  /* 0x000000ffff0c7224 */ /* 0x000fe400078e000e */
[----:B------:R-:W-:-:S07]  /*18a0*/  IMAD.MOV.U32 R13, RZ, RZ, R15 ;  /* 0x000000ffff0d7224 */ /* 0x000fce00078e000f */
.L_x_216:
[----:B------:R-:W-:Y:S05]  /*18b0*/  BSYNC.RECONVERGENT B1 ;  /* 0x0000000000017941 */ /* 0x000fea0003800200 */
.L_x_215:
        /* <DEDUP_REMOVED lines=13> */
.L_x_206:
[----:B------:R-:W-:Y:S01]  /*1990*/  IADD3 R16, PT, PT, R16, 0x4f88, RZ ;  /* 0x00004f8810107810 */ /* 0x000fe20007ffe0ff */
[----:B------:R-:W-:Y:S01]  /*19a0*/  IMAD.MOV.U32 R12, RZ, RZ, 0x0 ;  /* 0x00000000ff0c7424 */ /* 0x000fe200078e00ff */
[----:B------:R-:W-:Y:S02]  /*19b0*/  MOV R13, 0x3ff00000 ;  /* 0x3ff00000000d7802 */ /* 0x000fe40000000f00 */
[----:B------:R-:W-:-:S05]  /*19c0*/  LEA R16, R17, R16, 0x18 ;  /* 0x0000001011107211 */ /* 0x000fca00078ec0ff */
[--C-:B------:R-:W-:Y:S02]  /*19d0*/  IMAD R15, R10, 0x8, R16.reuse ;  /* 0x000000080a0f7824 */ /* 0x100fe400078e0210 */
[----:B------:R-:W-:-:S03]  /*19e0*/  IMAD R11, R11, 0x8, R16 ;  /* 0x000000080b0b7824 */ /* 0x000fc600078e0210 */
[----:B------:R0:W-:Y:S04]  /*19f0*/  STS.64 [R15+0x100], RZ ;  /* 0x000100ff0f007388 */ /* 0x0001e80000000a00 */
[----:B------:R0:W-:Y:S04]  /*1a00*/  STS.64 [R15], R12 ;  /* 0x0000000c0f007388 */ /* 0x0001e80000000a00 */
[----:B------:R0:W-:Y:S04]  /*1a10*/  STS.64 [R11+0x100], R12 ;  /* 0x0001000c0b007388 */ /* 0x0001e80000000a00 */
[----:B------:R0:W-:Y:S02]  /*1a20*/  STS.64 [R11], RZ ;  /* 0x000000ff0b007388 */ /* 0x0001e40000000a00 */
.L_x_205:
[----:B------:R-:W-:Y:S05]  /*1a30*/  BSYNC.RECONVERGENT B0 ;  /* 0x0000000000007941 */ /* 0x000fea0003800200 */
.L_x_204:
        /* <DEDUP_REMOVED lines=19> */
[----:B0-----:R-:W-:-:S05]  /*1b70*/  LEA R11, R11, UR4, 0x8 ;  /* 0x000000040b0b7c11 */ /* 0x001fca000f8e40ff */
[----:B-1----:R-:W-:Y:S01]  /*1b80*/  IMAD R30, R20, 0x8, R11 ;  /* 0x00000008141e7824 */ /* 0x002fe200078e020b */
[----:B--2---:R-:W-:-:S04]  /*1b90*/  LEA R18, R0, R11, 0x3 ;  /* 0x0000000b00127211 */ /* 0x004fc800078e18ff */
[----:B------:R0:W1:Y:S01]  /*1ba0*/  LDS.64 R22, [R30] ;  /* 0x000000001e167984 */ /* 0x0000620000000a00 */
[----:B---3--:R-:W-:-:S03]  /*1bb0*/  LEA R21, R13, UR4, 0x8 ;  /* 0x000000040d157c11 */ /* 0x008fc6000f8e40ff */
[----:B------:R-:W-:Y:S02]  /*1bc0*/  LDS.64 R10, [R25] ;  /* 0x00000000190a7984 */ /* 0x000fe40000000a00 */
[--C-:B------:R-:W-:Y:S02]  /*1bd0*/  IMAD R29, R20, 0x8, R21.reuse ;  /* 0x00000008141d7824 */ /* 0x100fe400078e0215 */
[----:B------:R-:W2:Y:S01]  /*1be0*/  LDS.64 R18, [R18] ;  /* 0x0000000012127984 */ /* 0x000ea20000000a00 */
[----:B------:R-:W-:Y:S01]  /*1bf0*/  IMAD R28, R0, 0x8, R21 ;  /* 0x00000008001c7824 */ /* 0x000fe200078e0215 */
[----:B0-----:R-:W-:Y:S01]  /*1c00*/  LEA R30, R20, R9, 0x3 ;  /* 0x00000009141e7211 */ /* 0x001fe200078e18ff */
[----:B------:R-:W-:Y:S01]  /*1c10*/  IMAD R0, R0, 0x8, R9 ;  /* 0x0000000800007824 */ /* 0x000fe200078e0209 */
[----:B------:R-:W0:Y:S04]  /*1c20*/  LDS.64 R12, [R29] ;  /* 0x000000001d0c7984 */ /* 0x000e280000000a00 */
[----:B------:R-:W3:Y:S04]  /*1c30*/  LDS.64 R20, [R28] ;  /* 0x000000001c147984 */ /* 0x000ee80000000a00 */
[----:B------:R-:W4:Y:S01]  /*1c40*/  LDS.64 R24, [R24] ;  /* 0x0000000018187984 */ /* 0x000f220000000a00 */
[----:B-1----:R-:W-:-:S08]  /*1c50*/  DMUL R22, R14, R22 ;  /* 0x000000160e167228 */ /* 0x002fd00000000000 */
[----:B--2---:R-:W-:Y:S01]  /*1c60*/  DFMA R22, R10, R18, R22 ;  /* 0x000000120a16722b */ /* 0x004fe20000000016 */
[----:B------:R-:W1:Y:S01]  /*1c70*/  LDS.64 R18, [R30] ;  /* 0x000000001e127984 */ /* 0x000e620000000a00 */
[----:B0-----:R-:W-:-:S06]  /*1c80*/  DMUL R12, R12, R14 ;  /* 0x0000000e0c0c7228 */ /* 0x001fcc0000000000 */
[----:B------:R-:W-:Y:S02]  /*1c90*/  DMUL R16, R16, R22 ;  /* 0x0000001610107228 */ /* 0x000fe40000000000 */
[----:B------:R-:W0:Y:S01]  /*1ca0*/  LDS.64 R22, [R0] ;  /* 0x0000000000167984 */ /* 0x000e220000000a00 */
[----:B---3--:R-:W-:Y:S01]  /*1cb0*/  DFMA R20, R20, R10, R12 ;  /* 0x0000000a1414722b */ /* 0x008fe2000000000c */
[----:B------:R-:W-:-:S05]  /*1cc0*/  LEA R13, R4, UR4, 0x8 ;  /* 0x00000004040d7c11 */ /* 0x000fca000f8e40ff */
[----:B------:R-:W-:Y:S02]  /*1cd0*/  IMAD R13, R2, 0x8, R13 ;  /* 0x00000008020d7824 */ /* 0x000fe400078e020d */
[----:B----4-:R-:W-:Y:S01]  /*1ce0*/  DFMA R16, R24, R20, R16 ;  /* 0x000000141810722b */ /* 0x010fe20000000010 */
[----:B------:R-:W-:Y:S06]  /*1cf0*/  BAR.SYNC.DEFER_BLOCKING 0x0 ;  /* 0x0000000000007b1d */ /* 0x000fec0000010000 */
[----:B-1----:R-:W-:Y:S01]  /*1d00*/  DMUL R18, R14, R18 ;  /* 0x000000120e127228 */ /* 0x002fe20000000000 */
[----:B------:R-:W-:Y:S07]  /*1d10*/  STS.64 [R13], R16 ;  /* 0x000000100d007388 */ /* 0x000fee0000000a00 */
[----:B0-----:R-:W-:-:S07]  /*1d20*/  DFMA R18, R10, R22, R18 ;  /* 0x000000160a12722b */ /* 0x001fce0000000012 */
        /* <DEDUP_REMOVED lines=8> */
.L_x_203:
[----:B------:R-:W0:Y:S01]  /*1db0*/  S2R R3, SR_CTAID.X ;  /* 0x0000000000037919 */ /* 0x000e220000002500 */
[----:B------:R-:W0:Y:S01]  /*1dc0*/  S2UR UR4, SR_CTAID.Y ;  /* 0x00000000000479c3 */ /* 0x000e220000002600 */
[C---:B------:R-:W-:Y:S02]  /*1dd0*/  IMAD R7, R4.reuse, 0x8, R7 ;  /* 0x0000000804077824 */ /* 0x040fe400078e0207 */
[----:B------:R-:W-:-:S04]  /*1de0*/  IMAD.SHL.U32 R4, R4, 0x2, RZ ;  /* 0x0000000204047824 */ /* 0x000fc800078e00ff */
[----:B------:R-:W1:Y:S01]  /*1df0*/  LDS.64 R6, [R7] ;  /* 0x0000000007067984 */ /* 0x000e620000000a00 */
[----:B------:R-:W0:Y:S08]  /*1e00*/  LDC.64 R10, c[0x0][0x3a8] ;  /* 0x0000ea00ff0a7b82 */ /* 0x000e300000000a00 */
[----:B------:R-:W2:Y:S01]  /*1e10*/  LDC.64 R8, c[0x0][0x398] ;  /* 0x0000e600ff087b82 */ /* 0x000ea20000000a00 */
[----:B0-----:R-:W-:-:S05]  /*1e20*/  IMAD R0, R10, UR4, R3 ;  /* 0x000000040a007c24 */ /* 0x001fca000f8e0203 */
[----:B------:R-:W-:-:S05]  /*1e30*/  SHF.L.U32 R0, R0, 0x2, RZ ;  /* 0x0000000200007819 */ /* 0x000fca00000006ff */
[----:B------:R-:W-:-:S04]  /*1e40*/  IMAD R0, R0, R11, R4 ;  /* 0x0000000b00007224 */ /* 0x000fc800078e0204 */
[----:B------:R-:W-:-:S04]  /*1e50*/  IMAD R3, R0, R11, R2 ;  /* 0x0000000b00037224 */ /* 0x000fc800078e0202 */
[----:B--2---:R-:W-:-:S05]  /*1e60*/  IMAD.WIDE.U32 R2, R3, 0x8, R8 ;  /* 0x0000000803027825 */ /* 0x004fca00078e0008 */
[----:B-1----:R-:W-:Y:S01]  /*1e70*/  STG.E.64 desc[UR8][R2.64], R6 ;  /* 0x0000000602007986 */ /* 0x002fe2000c101b08 */
[----:B------:R-:W-:Y:S05]  /*1e80*/  EXIT ;  /* 0x000000000000794d */ /* 0x000fea0003800000 */
        .weak           $__internal_12_$__cuda_sm20_dblrcp_rn_slowpath_v3
        .type           $__internal_12_$__cuda_sm20_dblrcp_rn_slowpath_v3,@function
        .size           $__internal_12_$__cuda_sm20_dblrcp_rn_slowpath_v3,($__internal_13_$__cuda_sm20_div_rn_f64_full - $__internal_12_$__cuda_sm20_dblrcp_rn_slowpath_v3)
$__internal_12_$__cuda_sm20_dblrcp_rn_slowpath_v3:
[----:B------:R-:W-:Y:S01]  /*1e90*/  DSETP.GTU.AND P1, PT, |R12|, +INF , PT ;  /* 0x7ff000000c00742a */ /* 0x000fe20003f2c200 */
[----:B------:R-:W-:-:S13]  /*1ea0*/  BSSY.RECONVERGENT B2, `(.L_x_218) ;  /* 0x0000023000027945 */ /* 0x000fda0003800200 */
[----:B------:R-:W-:Y:S05]  /*1eb0*/  @P1 BRA `(.L_x_219) ;  /* 0x00000000007c1947 */ /* 0x000fea0003800000 */
[----:B------:R-:W-:-:S05]  /*1ec0*/  LOP3.LUT R17, R13, 0x7fffffff, RZ, 0xc0, !PT ;  /* 0x7fffffff0d117812 */ /* 0x000fca00078ec0ff */
[----:B------:R-:W-:-:S05]  /*1ed0*/  VIADD R14, R17, 0xffffffff ;  /* 0xffffffff110e7836 */ /* 0x000fca0000000000 */
[----:B------:R-:W-:-:S13]  /*1ee0*/  ISETP.GE.U32.AND P1, PT, R14, 0x7fefffff, PT ;  /* 0x7fefffff0e00780c */ /* 0x000fda0003f26070 */
[----:B------:R-:W-:Y:S01]  /*1ef0*/  @P1 LOP3.LUT R15, R13, 0x7ff00000, RZ, 0x3c, !PT ;  /* 0x7ff000000d0f1812 */ /* 0x000fe200078e3cff */
[----:B------:R-:W-:Y:S01]  /*1f00*/  @P1 IMAD.MOV.U32 R14, RZ, RZ, RZ ;  /* 0x000000ffff0e1224 */ /* 0x000fe200078e00ff */
[----:B------:R-:W-:Y:S06]  /*1f10*/  @P1 BRA `(.L_x_220) ;  /* 0x00000000006c1947 */ /* 0x000fec0003800000 */
[----:B------:R-:W-:-:S13]  /*1f20*/  ISETP.GE.U32.AND P1, PT, R17, 0x1000001, PT ;  /* 0x010000011100780c */ /* 0x000fda0003f26070 */
[----:B------:R-:W-:Y:S05]  /*1f30*/  @!P1 BRA `(.L_x_221) ;  /* 0x0000000000349947 */ /* 0x000fea0003800000 */
[----:B------:R-:W-:Y:S01]  /*1f40*/  IADD3 R15, PT, PT, R13, -0x3fe00000, RZ ;  /* 0xc02000000d0f7810 */ /* 0x000fe20007ffe0ff */
[----:B------:R-:W-:-:S03]  /*1f50*/  IMAD.MOV.U32 R14, RZ, RZ, R12 ;  /* 0x000000ffff0e7224 */ /* 0x000fc600078e000c */
[----:B------:R-:W0:Y:S03]  /*1f60*/  MUFU.RCP64H R17, R15 ;  /* 0x0000000f00117308 */ /* 0x000e260000001800 */
        /* <DEDUP_REMOVED lines=10> */
.L_x_221:
[----:B------:R-:W-:Y:S01]  /*2010*/  DMUL R12, R12, 8.11296384146066816958e+31 ;  /* 0x469000000c0c7828 */ /* 0x000fe20000000000 */
[----:B------:R-:W-:-:S05]  /*2020*/  IMAD.MOV.U32 R14, RZ, RZ, R16 ;  /* 0x000000ffff0e7224 */ /* 0x000fca00078e0010 */
        /* <DEDUP_REMOVED lines=8> */
.L_x_219:
[----:B------:R-:W-:Y:S02]  /*20b0*/  LOP3.LUT R15, R13, 0x80000, RZ, 0xfc, !PT ;  /* 0x000800000d0f7812 */ /* 0x000fe400078efcff */
[----:B------:R-:W-:-:S07]  /*20c0*/  MOV R14, R12 ;  /* 0x0000000c000e7202 */ /* 0x000fce0000000f00 */
.L_x_220:
[----:B------:R-:W-:Y:S05]  /*20d0*/  BSYNC.RECONVERGENT B2 ;  /* 0x0000000000027941 */ /* 0x000fea0003800200 */
.L_x_218:
[----:B------:R-:W-:Y:S02]  /*20e0*/  IMAD.MOV.U32 R12, RZ, RZ, R0 ;  /* 0x000000ffff0c7224 */ /* 0x000fe400078e0000 */
[----:B------:R-:W-:-:S04]  /*20f0*/  IMAD.MOV.U32 R13, RZ, RZ, 0x0 ;  /* 0x00000000ff0d7424 */ /* 0x000fc800078e00ff */
[----:B------:R-:W-:Y:S05]  /*2100*/  RET.REL.NODEC R12 `(_Z19myevd_fused_batchedPdS_S_S_Piiii) ;  /* 0xffffffdc0cbc7950 */ /* 0x000fea0003c3ffff */
        .weak           $__internal_13_$__cuda_sm20_div_rn_f64_full
        .type           $__internal_13_$__cuda_sm20_div_rn_f64_full,@function
        .size           $__internal_13_$__cuda_sm20_div_rn_f64_full,($__internal_14_$__cuda_sm20_dsqrt_rn_f64_mediumpath_v1 - $__internal_13_$__cuda_sm20_div_rn_f64_full)
$__internal_13_$__cuda_sm20_div_rn_f64_full:
[----:B------:R-:W-:Y:S01]  /*2110*/  IMAD.MOV.U32 R13, RZ, RZ, R15 ;  /* 0x000000ffff0d7224 */ /* 0x000fe200078e000f */
[----:B------:R-:W-:Y:S01]  /*2120*/  FSETP.GEU.AND P1, PT, |R17|, 1.469367938527859385e-39, PT ;  /* 0x001000001100780b */ /* 0x000fe20003f2e200 */
[----:B------:R-:W-:Y:S01]  /*2130*/  BSSY.RECONVERGENT B2, `(.L_x_222) ;  /* 0x0000057000027945 */ /* 0x000fe20003800200 */
[----:B------:R-:W-:Y:S02]  /*2140*/  MOV R12, R14 ;  /* 0x0000000e000c7202 */ /* 0x000fe40000000f00 */
[----:B------:R-:W-:Y:S02]  /*2150*/  FSETP.GEU.AND P3, PT, |R13|, 1.469367938527859385e-39, PT ;  /* 0x001000000d00780b */ /* 0x000fe40003f6e200 */
[----:B------:R-:W-:Y:S01]  /*2160*/  LOP3.LUT R14, R17, 0x800fffff, RZ, 0xc0, !PT ;  /* 0x800fffff110e7812 */ /* 0x000fe200078ec0ff */
[----:B------:R-:W-:Y:S01]  /*2170*/  IMAD.MOV.U32 R18, RZ, RZ, R12 ;  /* 0x000000ffff127224 */ /* 0x000fe200078e000c */
[----:B------:R-:W-:Y:S02]  /*2180*/  LOP3.LUT R28, R13, 0x7ff00000, RZ, 0xc0, !PT ;  /* 0x7ff000000d1c7812 */ /* 0x000fe400078ec0ff */
[----:B------:R-:W-:Y:S01]  /*2190*/  LOP3.LUT R15, R14, 0x3ff00000, RZ, 0xfc, !PT ;  /* 0x3ff000000e0f7812 */ /* 0x000fe200078efcff */
[----:B------:R-:W-:Y:S01]  /*21a0*/  IMAD.MOV.U32 R14, RZ, RZ, R16 ;  /* 0x000000ffff0e7224 */ /* 0x000fe200078e0010 */
[----:B------:R-:W-:Y:S01]  /*21b0*/  LOP3.LUT R31, R17, 0x7ff00000, RZ, 0xc0, !PT ;  /* 0x7ff00000111f7812 */ /* 0x000fe200078ec0ff */
[----:B------:R-:W-:Y:S01]  /*21c0*/  @!P1 DMUL R14, R16, 8.98846567431157953865e+307 ;  /* 0x7fe00000100e9828 */ /* 0x000fe20000000000 */
[----:B------:R-:W-:-:S02]  /*21d0*/  MOV R29, 0x1ca00000 ;  /* 0x1ca00000001d7802 */ /* 0x000fc40000000f00 */
[C---:B------:R-:W-:Y:S01]  /*21e0*/  ISETP.GE.U32.AND P2, PT, R28.reuse, R31, PT ;  /* 0x0000001f1c00720c */ /* 0x040fe20003f46070 */
[----:B------:R-:W-:Y:S01]  /*21f0*/  @!P3 IMAD.MOV.U32 R20, RZ, RZ, RZ ;  /* 0x000000ffff14b224 */ /* 0x000fe200078e00ff */
[----:B------:R-:W-:Y:S01]  /*2200*/  @!P3 LOP3.LUT R19, R17, 0x7ff00000, RZ, 0xc0, !PT ;  /* 0x7ff000001113b812 */ /* 0x000fe200078ec0ff */
[----:B------:R-:W0:Y:S01]  /*2210*/  MUFU.RCP64H R23, R15 ;  /* 0x0000000f00177308 */ /* 0x000e220000001800 */
[----:B------:R-:W-:Y:S02]  /*2220*/  MOV R22, 0x1 ;  /* 0x0000000100167802 */ /* 0x000fe40000000f00 */
        /* <DEDUP_REMOVED lines=17> */
[----:B------:R-:W-:-:S05]  /*2340*/  @!P3 LOP3.LUT R22, R19, 0x7ff00000, RZ, 0xc0, !PT ;  /* 0x7ff000001316b812 */ /* 0x000fca00078ec0ff */
[----:B------:R-:W-:-:S05]  /*2350*/  VIADD R20, R22, 0xffffffff ;  /* 0xffffffff16147836 */ /* 0x000fca0000000000 */
        /* <DEDUP_REMOVED lines=8> */
[----:B------:R-:W-:-:S05]  /*23e0*/  SEL R29, R29, 0x63400000, !P1 ;  /* 0x634000001d1d7807 */ /* 0x000fca0004800000 */
[----:B------:R-:W-:Y:S01]  /*23f0*/  IMAD.IADD R22, R12, 0x1, -R29 ;  /* 0x000000010c167824 */ /* 0x000fe200078e0a1d */
        /* <DEDUP_REMOVED lines=21> */
.L_x_223:
        /* <DEDUP_REMOVED lines=16> */
.L_x_226:
[----:B------:R-:W-:Y:S01]  /*2650*/  LOP3.LUT R21, R17, 0x80000, RZ, 0xfc, !PT ;  /* 0x0008000011157812 */ /* 0x000fe200078efcff */
[----:B------:R-:W-:Y:S01]  /*2660*/  IMAD.MOV.U32 R20, RZ, RZ, R16 ;  /* 0x000000ffff147224 */ /* 0x000fe200078e0010 */
[----:B------:R-:W-:Y:S06]  /*2670*/  BRA `(.L_x_224) ;  /* 0x0000000000087947 */ /* 0x000fec0003800000 */
.L_x_225:
[----:B------:R-:W-:Y:S02]  /*2680*/  LOP3.LUT R21, R13, 0x80000, RZ, 0xfc, !PT ;  /* 0x000800000d157812 */ /* 0x000fe400078efcff */
[----:B------:R-:W-:-:S07]  /*2690*/  MOV R20, R12 ;  /* 0x0000000c00147202 */ /* 0x000fce0000000f00 */
.L_x_224:
[----:B------:R-:W-:Y:S05]  /*26a0*/  BSYNC.RECONVERGENT B2 ;  /* 0x0000000000027941 */ /* 0x000fea0003800200 */
.L_x_222:
[----:B------:R-:W-:Y:S02]  /*26b0*/  HFMA2 R13, -RZ, RZ, 0, 0 ;  /* 0x00000000ff0d7431 */ /* 0x000fe400000001ff */
[----:B------:R-:W-:Y:S01]  /*26c0*/  IMAD.MOV.U32 R12, RZ, RZ, R0 ;  /* 0x000000ffff0c7224 */ /* 0x000fe200078e0000 */
[----:B------:R-:W-:Y:S01]  /*26d0*/  MOV R25, R21 ;  /* 0x0000001500197202 */ /* 0x000fe20000000f00 */
[----:B------:R-:W-:Y:S02]  /*26e0*/  IMAD.MOV.U32 R24, RZ, RZ, R20 ;  /* 0x000000ffff187224 */ /* 0x000fe400078e0014 */
[----:B------:R-:W-:Y:S05]  /*26f0*/  RET.REL.NODEC R12 `(_Z19myevd_fused_batchedPdS_S_S_Piiii) ;  /* 0xffffffd80c407950 */ /* 0x000fea0003c3ffff */
        .weak           $__internal_14_$__cuda_sm20_dsqrt_rn_f64_mediumpath_v1
        .type           $__internal_14_$__cuda_sm20_dsqrt_rn_f64_mediumpath_v1,@function
        .size           $__internal_14_$__cuda_sm20_dsqrt_rn_f64_mediumpath_v1,(.L_x_246 - $__internal_14_$__cuda_sm20_dsqrt_rn_f64_mediumpath_v1)
$__internal_14_$__cuda_sm20_dsqrt_rn_f64_mediumpath_v1:
        /* <DEDUP_REMOVED lines=13> */
.L_x_228:
        /* <DEDUP_REMOVED lines=24> */
.L_x_230:
[----:B------:R-:W-:-:S11]  /*2950*/  DADD R14, R12, R12 ;  /* 0x000000000c0e7229 */ /* 0x000fd6000000000c */
.L_x_229:
[----:B------:R-:W-:Y:S05]  /*2960*/  BSYNC.RECONVERGENT B2 ;  /* 0x0000000000027941 */ /* 0x000fea0003800200 */
.L_x_227:
[----:B------:R-:W-:Y:S02]  /*2970*/  HFMA2 R13, -RZ, RZ, 0, 0 ;  /* 0x00000000ff0d7431 */ /* 0x000fe400000001ff */
[----:B------:R-:W-:Y:S01]  /*2980*/  IMAD.MOV.U32 R12, RZ, RZ, R0 ;  /* 0x000000ffff0c7224 */ /* 0x000fe200078e0000 */
[----:B------:R-:W-:Y:S01]  /*2990*/  MOV R23, R15 ;  /* 0x0000000f00177202 */ /* 0x000fe20000000f00 */
[----:B------:R-:W-:Y:S02]  /*29a0*/  IMAD.MOV.U32 R22, RZ, RZ, R14 ;  /* 0x000000ffff167224 */ /* 0x000fe400078e000e */
[----:B------:R-:W-:Y:S05]  /*29b0*/  RET.REL.NODEC R12 `(_Z19myevd_fused_batchedPdS_S_S_Piiii) ;  /* 0xffffffd40c907950 */ /* 0x000fea0003c3ffff */
.L_x_231:
        /* <DEDUP_REMOVED lines=12> */
.L_x_246:


//--------------------- .nv.shared._Z22myevd_fused_batched_24PdS_S_S_Piiii --------------------------
	.section	.nv.shared._Z22myevd_fused_batched_24PdS_S_S_Piiii,"aw",@nobits
	.sectionflags	@""
	.align	8
.nv.shared._Z22myevd_fused_batched_24PdS_S_S_Piiii:
	.zero		48072


//--------------------- .nv.shared.reserved.0     --------------------------
	.section	.nv.shared.reserved.0,"aw",@nobits
	.weak		__nv_reservedSMEM_offset_0_alias
	.size		__nv_reservedSMEM_offset_0_alias, 0, 64
	.other		__nv_reservedSMEM_offset_0_alias,@"STO_CUDA_RESERVED_SHARED STV_DEFAULT"
__nv_reservedSMEM_offset_0_alias:
	.zero		0
	.zero		64


//--------------------- .nv.shared._Z22myevd_fused_batched_16PdS_S_S_Piiii --------------------------
	.section	.nv.shared._Z22myevd_fused_batched_16PdS_S_S_Piiii,"aw",@nobits
	.sectionflags	@""
	.align	8
.nv.shared._Z22myevd_fused_batched_16PdS_S_S_Piiii:
	.zero		22148


//--------------------- .nv.shared._Z21myevd_fused_batched_8PdS_S_S_Piiii --------------------------
	.section	.nv.shared._Z21myevd_fused_batched_8PdS_S_S_Piiii,"aw",@nobits
	.sectionflags	@""
	.align	8
.nv.shared._Z21myevd_fused_batched_8PdS_S_S_Piiii:
	.zero		6472


//--------------------- .nv.shared._Z21myevd_fused_batched_4PdS_S_S_Piiii --------------------------
	.section	.nv.shared._Z21myevd_fused_batched_4PdS_S_S_Piiii,"aw",@nobits
	.sectionflags	@""
	.align	8
.nv.shared._Z21myevd_fused_batched_4PdS_S_S_Piiii:
	.zero		2472


//--------------------- .nv.shared._Z19myevd_fused_batchedPdS_S_S_Piiii --------------------------
	.section	.nv.shared._Z19myevd_fused_batchedPdS_S_S_Piiii,"aw",@nobits
	.sectionflags	@""
	.align	8
.nv.shared._Z19myevd_fused_batchedPdS_S_S_Piiii:
	.zero		22152


//--------------------- .nv.constant0._Z22myevd_fused_batched_24PdS_S_S_Piiii --------------------------
	.section	.nv.constant0._Z22myevd_fused_batched_24PdS_S_S_Piiii,"a",@progbits
	.sectionflags	@""
	.align	4
.nv.constant0._Z22myevd_fused_batched_24PdS_S_S_Piiii:
	.zero		948


//--------------------- .nv.constant0._Z22myevd_fused_batched_16PdS_S_S_Piiii --------------------------
	.section	.nv.constant0._Z22myevd_fused_batched_16PdS_S_S_Piiii,"a",@progbits
	.sectionflags	@""
	.align	4
.nv.constant0._Z22myevd_fused_batched_16PdS_S_S_Piiii:
	.zero		948


//--------------------- .nv.constant0._Z21myevd_fused_batched_8PdS_S_S_Piiii --------------------------
	.section	.nv.constant0._Z21myevd_fused_batched_8PdS_S_S_Piiii,"a",@progbits
	.sectionflags	@""
	.align	4
.nv.constant0._Z21myevd_fused_batched_8PdS_S_S_Piiii:
	.zero		948


//--------------------- .nv.constant0._Z21myevd_fused_batched_4PdS_S_S_Piiii --------------------------
	.section	.nv.constant0._Z21myevd_fused_batched_4PdS_S_S_Piiii,"a",@progbits
	.sectionflags	@""
	.align	4
.nv.constant0._Z21myevd_fused_batched_4PdS_S_S_Piiii:
	.zero		948


//--------------------- .nv.constant0._Z19myevd_fused_batchedPdS_S_S_Piiii --------------------------
	.section	.nv.constant0._Z19myevd_fused_batchedPdS_S_S_Piiii,"a",@progbits
	.sectionflags	@""
	.align	4
.nv.constant0._Z19myevd_fused_batchedPdS_S_S_Piiii:
	.zero		948


//--------------------- SYMBOLS --------------------------

	.type		.nv.reservedSmem.offset0,@object
	.size		.nv.reservedSmem.offset0,0x4
	.type		.nv.reservedSmem.cap,@object
	.size		.nv.reservedSmem.cap,0x4
